//
// Generated by NVIDIA NVVM Compiler
//
// Compiler Build ID: CL-36424714
// Cuda compilation tools, release 13.0, V13.0.88
// Based on NVVM 20.0.0
//

.version 9.0
.target sm_100
.address_size 64

	// .globl	_Z22gemm_smem_tiled_kernelILi32ELi8ELi32EEvPKfS1_Pfiii
// _ZZ22gemm_smem_tiled_kernelILi32ELi8ELi32EEvPKfS1_PfiiiE2As has been demoted
// _ZZ22gemm_smem_tiled_kernelILi32ELi8ELi32EEvPKfS1_PfiiiE2Bs has been demoted
// _ZZ22gemm_smem_tiled_kernelILi32ELi8ELi64EEvPKfS1_PfiiiE2As has been demoted
// _ZZ22gemm_smem_tiled_kernelILi32ELi8ELi64EEvPKfS1_PfiiiE2Bs has been demoted
// _ZZ22gemm_smem_tiled_kernelILi32ELi8ELi128EEvPKfS1_PfiiiE2As has been demoted
// _ZZ22gemm_smem_tiled_kernelILi32ELi8ELi128EEvPKfS1_PfiiiE2Bs has been demoted
// _ZZ22gemm_smem_tiled_kernelILi32ELi16ELi32EEvPKfS1_PfiiiE2As has been demoted
// _ZZ22gemm_smem_tiled_kernelILi32ELi16ELi32EEvPKfS1_PfiiiE2Bs has been demoted
// _ZZ22gemm_smem_tiled_kernelILi32ELi16ELi64EEvPKfS1_PfiiiE2As has been demoted
// _ZZ22gemm_smem_tiled_kernelILi32ELi16ELi64EEvPKfS1_PfiiiE2Bs has been demoted
// _ZZ22gemm_smem_tiled_kernelILi32ELi16ELi128EEvPKfS1_PfiiiE2As has been demoted
// _ZZ22gemm_smem_tiled_kernelILi32ELi16ELi128EEvPKfS1_PfiiiE2Bs has been demoted
// _ZZ22gemm_smem_tiled_kernelILi32ELi32ELi32EEvPKfS1_PfiiiE2As has been demoted
// _ZZ22gemm_smem_tiled_kernelILi32ELi32ELi32EEvPKfS1_PfiiiE2Bs has been demoted
// _ZZ22gemm_smem_tiled_kernelILi32ELi32ELi64EEvPKfS1_PfiiiE2As has been demoted
// _ZZ22gemm_smem_tiled_kernelILi32ELi32ELi64EEvPKfS1_PfiiiE2Bs has been demoted
// _ZZ22gemm_smem_tiled_kernelILi32ELi32ELi128EEvPKfS1_PfiiiE2As has been demoted
// _ZZ22gemm_smem_tiled_kernelILi32ELi32ELi128EEvPKfS1_PfiiiE2Bs has been demoted
// _ZZ22gemm_smem_tiled_kernelILi64ELi8ELi32EEvPKfS1_PfiiiE2As has been demoted
// _ZZ22gemm_smem_tiled_kernelILi64ELi8ELi32EEvPKfS1_PfiiiE2Bs has been demoted
// _ZZ22gemm_smem_tiled_kernelILi64ELi8ELi64EEvPKfS1_PfiiiE2As has been demoted
// _ZZ22gemm_smem_tiled_kernelILi64ELi8ELi64EEvPKfS1_PfiiiE2Bs has been demoted
// _ZZ22gemm_smem_tiled_kernelILi64ELi8ELi128EEvPKfS1_PfiiiE2As has been demoted
// _ZZ22gemm_smem_tiled_kernelILi64ELi8ELi128EEvPKfS1_PfiiiE2Bs has been demoted
// _ZZ22gemm_smem_tiled_kernelILi64ELi16ELi32EEvPKfS1_PfiiiE2As has been demoted
// _ZZ22gemm_smem_tiled_kernelILi64ELi16ELi32EEvPKfS1_PfiiiE2Bs has been demoted
// _ZZ22gemm_smem_tiled_kernelILi64ELi16ELi64EEvPKfS1_PfiiiE2As has been demoted
// _ZZ22gemm_smem_tiled_kernelILi64ELi16ELi64EEvPKfS1_PfiiiE2Bs has been demoted
// _ZZ22gemm_smem_tiled_kernelILi64ELi16ELi128EEvPKfS1_PfiiiE2As has been demoted
// _ZZ22gemm_smem_tiled_kernelILi64ELi16ELi128EEvPKfS1_PfiiiE2Bs has been demoted
// _ZZ22gemm_smem_tiled_kernelILi64ELi32ELi32EEvPKfS1_PfiiiE2As has been demoted
// _ZZ22gemm_smem_tiled_kernelILi64ELi32ELi32EEvPKfS1_PfiiiE2Bs has been demoted
// _ZZ22gemm_smem_tiled_kernelILi64ELi32ELi64EEvPKfS1_PfiiiE2As has been demoted
// _ZZ22gemm_smem_tiled_kernelILi64ELi32ELi64EEvPKfS1_PfiiiE2Bs has been demoted
// _ZZ22gemm_smem_tiled_kernelILi64ELi32ELi128EEvPKfS1_PfiiiE2As has been demoted
// _ZZ22gemm_smem_tiled_kernelILi64ELi32ELi128EEvPKfS1_PfiiiE2Bs has been demoted
// _ZZ22gemm_smem_tiled_kernelILi128ELi8ELi32EEvPKfS1_PfiiiE2As has been demoted
// _ZZ22gemm_smem_tiled_kernelILi128ELi8ELi32EEvPKfS1_PfiiiE2Bs has been demoted
// _ZZ22gemm_smem_tiled_kernelILi128ELi8ELi64EEvPKfS1_PfiiiE2As has been demoted
// _ZZ22gemm_smem_tiled_kernelILi128ELi8ELi64EEvPKfS1_PfiiiE2Bs has been demoted
// _ZZ22gemm_smem_tiled_kernelILi128ELi8ELi128EEvPKfS1_PfiiiE2As has been demoted
// _ZZ22gemm_smem_tiled_kernelILi128ELi8ELi128EEvPKfS1_PfiiiE2Bs has been demoted
// _ZZ22gemm_smem_tiled_kernelILi128ELi16ELi32EEvPKfS1_PfiiiE2As has been demoted
// _ZZ22gemm_smem_tiled_kernelILi128ELi16ELi32EEvPKfS1_PfiiiE2Bs has been demoted
// _ZZ22gemm_smem_tiled_kernelILi128ELi16ELi64EEvPKfS1_PfiiiE2As has been demoted
// _ZZ22gemm_smem_tiled_kernelILi128ELi16ELi64EEvPKfS1_PfiiiE2Bs has been demoted
// _ZZ22gemm_smem_tiled_kernelILi128ELi16ELi128EEvPKfS1_PfiiiE2As has been demoted
// _ZZ22gemm_smem_tiled_kernelILi128ELi16ELi128EEvPKfS1_PfiiiE2Bs has been demoted
// _ZZ22gemm_smem_tiled_kernelILi128ELi32ELi32EEvPKfS1_PfiiiE2As has been demoted
// _ZZ22gemm_smem_tiled_kernelILi128ELi32ELi32EEvPKfS1_PfiiiE2Bs has been demoted
// _ZZ22gemm_smem_tiled_kernelILi128ELi32ELi64EEvPKfS1_PfiiiE2As has been demoted
// _ZZ22gemm_smem_tiled_kernelILi128ELi32ELi64EEvPKfS1_PfiiiE2Bs has been demoted
// _ZZ22gemm_smem_tiled_kernelILi128ELi32ELi128EEvPKfS1_PfiiiE2As has been demoted
// _ZZ22gemm_smem_tiled_kernelILi128ELi32ELi128EEvPKfS1_PfiiiE2Bs has been demoted

.visible .entry _Z22gemm_smem_tiled_kernelILi32ELi8ELi32EEvPKfS1_Pfiii(
	.param .u64 .ptr .align 1 _Z22gemm_smem_tiled_kernelILi32ELi8ELi32EEvPKfS1_Pfiii_param_0,
	.param .u64 .ptr .align 1 _Z22gemm_smem_tiled_kernelILi32ELi8ELi32EEvPKfS1_Pfiii_param_1,
	.param .u64 .ptr .align 1 _Z22gemm_smem_tiled_kernelILi32ELi8ELi32EEvPKfS1_Pfiii_param_2,
	.param .u32 _Z22gemm_smem_tiled_kernelILi32ELi8ELi32EEvPKfS1_Pfiii_param_3,
	.param .u32 _Z22gemm_smem_tiled_kernelILi32ELi8ELi32EEvPKfS1_Pfiii_param_4,
	.param .u32 _Z22gemm_smem_tiled_kernelILi32ELi8ELi32EEvPKfS1_Pfiii_param_5
)
{
	.reg .pred 	%p<23>;
	.reg .b32 	%r<72>;
	.reg .b32 	%f<91>;
	.reg .b64 	%rd<26>;
	// demoted variable
	.shared .align 4 .b8 _ZZ22gemm_smem_tiled_kernelILi32ELi8ELi32EEvPKfS1_PfiiiE2As[1024];
	// demoted variable
	.shared .align 4 .b8 _ZZ22gemm_smem_tiled_kernelILi32ELi8ELi32EEvPKfS1_PfiiiE2Bs[1024];
	ld.param.u64 	%rd4, [_Z22gemm_smem_tiled_kernelILi32ELi8ELi32EEvPKfS1_Pfiii_param_0];
	ld.param.u64 	%rd5, [_Z22gemm_smem_tiled_kernelILi32ELi8ELi32EEvPKfS1_Pfiii_param_1];
	ld.param.u32 	%r37, [_Z22gemm_smem_tiled_kernelILi32ELi8ELi32EEvPKfS1_Pfiii_param_3];
	ld.param.u32 	%r38, [_Z22gemm_smem_tiled_kernelILi32ELi8ELi32EEvPKfS1_Pfiii_param_4];
	ld.param.u32 	%r39, [_Z22gemm_smem_tiled_kernelILi32ELi8ELi32EEvPKfS1_Pfiii_param_5];
	mov.u32 	%r40, %ctaid.y;
	shl.b32 	%r1, %r40, 5;
	mov.u32 	%r41, %ctaid.x;
	shl.b32 	%r2, %r41, 5;
	mov.u32 	%r3, %tid.y;
	shl.b32 	%r42, %r3, 1;
	add.s32 	%r4, %r1, %r42;
	mov.u32 	%r5, %tid.x;
	shl.b32 	%r43, %r5, 1;
	add.s32 	%r6, %r2, %r43;
	setp.lt.s32 	%p1, %r39, 1;
	mov.f32 	%f87, 0f00000000;
	mov.f32 	%f88, %f87;
	mov.f32 	%f89, %f87;
	mov.f32 	%f90, %f87;
	@%p1 bra 	$L__BB0_11;
	mov.u32 	%r7, %ntid.x;
	mov.u32 	%r8, %ntid.y;
	shl.b32 	%r9, %r7, 2;
	cvta.to.global.u64 	%rd1, %rd5;
	cvta.to.global.u64 	%rd2, %rd4;
	mov.b32 	%r64, 0;
	mov.f32 	%f87, 0f00000000;
$L__BB0_2:
	setp.gt.u32 	%p2, %r3, 31;
	mov.u32 	%r65, %r3;
	@%p2 bra 	$L__BB0_3;
	bra.uni 	$L__BB0_22;
$L__BB0_3:
	setp.gt.u32 	%p9, %r3, 7;
	mov.u32 	%r70, %r3;
	@%p9 bra 	$L__BB0_10;
$L__BB0_4:
	setp.gt.u32 	%p10, %r5, 31;
	add.s32 	%r26, %r70, %r64;
	@%p10 bra 	$L__BB0_9;
	mul.lo.s32 	%r27, %r26, %r38;
	shl.b32 	%r49, %r70, 7;
	mov.u32 	%r50, _ZZ22gemm_smem_tiled_kernelILi32ELi8ELi32EEvPKfS1_PfiiiE2Bs;
	add.s32 	%r28, %r50, %r49;
	mov.u32 	%r71, %r5;
$L__BB0_6:
	setp.ge.s32 	%p11, %r26, %r39;
	add.s32 	%r30, %r71, %r2;
	setp.ge.s32 	%p12, %r30, %r38;
	mov.f32 	%f86, 0f00000000;
	or.pred  	%p13, %p11, %p12;
	@%p13 bra 	$L__BB0_8;
	add.s32 	%r51, %r30, %r27;
	mul.wide.s32 	%rd9, %r51, 4;
	add.s64 	%rd10, %rd1, %rd9;
	ld.global.nc.f32 	%f86, [%rd10];
$L__BB0_8:
	shl.b32 	%r52, %r71, 2;
	add.s32 	%r53, %r28, %r52;
	st.shared.f32 	[%r53], %f86;
	add.s32 	%r71, %r71, %r7;
	setp.lt.u32 	%p14, %r71, 32;
	@%p14 bra 	$L__BB0_6;
$L__BB0_9:
	add.s32 	%r70, %r70, %r8;
	setp.lt.u32 	%p15, %r70, 8;
	@%p15 bra 	$L__BB0_4;
$L__BB0_10:
	bar.sync 	0;
	shl.b32 	%r54, %r3, 6;
	mov.u32 	%r55, _ZZ22gemm_smem_tiled_kernelILi32ELi8ELi32EEvPKfS1_PfiiiE2As;
	add.s32 	%r56, %r55, %r54;
	ld.shared.f32 	%f21, [%r56];
	ld.shared.f32 	%f22, [%r56+32];
	shl.b32 	%r57, %r5, 3;
	mov.u32 	%r58, _ZZ22gemm_smem_tiled_kernelILi32ELi8ELi32EEvPKfS1_PfiiiE2Bs;
	add.s32 	%r59, %r58, %r57;
	ld.shared.f32 	%f23, [%r59];
	ld.shared.f32 	%f24, [%r59+4];
	fma.rn.f32 	%f25, %f21, %f23, %f87;
	fma.rn.f32 	%f26, %f21, %f24, %f88;
	fma.rn.f32 	%f27, %f22, %f23, %f89;
	fma.rn.f32 	%f28, %f22, %f24, %f90;
	ld.shared.f32 	%f29, [%r56+4];
	ld.shared.f32 	%f30, [%r56+36];
	ld.shared.f32 	%f31, [%r59+128];
	ld.shared.f32 	%f32, [%r59+132];
	fma.rn.f32 	%f33, %f29, %f31, %f25;
	fma.rn.f32 	%f34, %f29, %f32, %f26;
	fma.rn.f32 	%f35, %f30, %f31, %f27;
	fma.rn.f32 	%f36, %f30, %f32, %f28;
	ld.shared.f32 	%f37, [%r56+8];
	ld.shared.f32 	%f38, [%r56+40];
	ld.shared.f32 	%f39, [%r59+256];
	ld.shared.f32 	%f40, [%r59+260];
	fma.rn.f32 	%f41, %f37, %f39, %f33;
	fma.rn.f32 	%f42, %f37, %f40, %f34;
	fma.rn.f32 	%f43, %f38, %f39, %f35;
	fma.rn.f32 	%f44, %f38, %f40, %f36;
	ld.shared.f32 	%f45, [%r56+12];
	ld.shared.f32 	%f46, [%r56+44];
	ld.shared.f32 	%f47, [%r59+384];
	ld.shared.f32 	%f48, [%r59+388];
	fma.rn.f32 	%f49, %f45, %f47, %f41;
	fma.rn.f32 	%f50, %f45, %f48, %f42;
	fma.rn.f32 	%f51, %f46, %f47, %f43;
	fma.rn.f32 	%f52, %f46, %f48, %f44;
	ld.shared.f32 	%f53, [%r56+16];
	ld.shared.f32 	%f54, [%r56+48];
	ld.shared.f32 	%f55, [%r59+512];
	ld.shared.f32 	%f56, [%r59+516];
	fma.rn.f32 	%f57, %f53, %f55, %f49;
	fma.rn.f32 	%f58, %f53, %f56, %f50;
	fma.rn.f32 	%f59, %f54, %f55, %f51;
	fma.rn.f32 	%f60, %f54, %f56, %f52;
	ld.shared.f32 	%f61, [%r56+20];
	ld.shared.f32 	%f62, [%r56+52];
	ld.shared.f32 	%f63, [%r59+640];
	ld.shared.f32 	%f64, [%r59+644];
	fma.rn.f32 	%f65, %f61, %f63, %f57;
	fma.rn.f32 	%f66, %f61, %f64, %f58;
	fma.rn.f32 	%f67, %f62, %f63, %f59;
	fma.rn.f32 	%f68, %f62, %f64, %f60;
	ld.shared.f32 	%f69, [%r56+24];
	ld.shared.f32 	%f70, [%r56+56];
	ld.shared.f32 	%f71, [%r59+768];
	ld.shared.f32 	%f72, [%r59+772];
	fma.rn.f32 	%f73, %f69, %f71, %f65;
	fma.rn.f32 	%f74, %f69, %f72, %f66;
	fma.rn.f32 	%f75, %f70, %f71, %f67;
	fma.rn.f32 	%f76, %f70, %f72, %f68;
	ld.shared.f32 	%f77, [%r56+28];
	ld.shared.f32 	%f78, [%r56+60];
	ld.shared.f32 	%f79, [%r59+896];
	ld.shared.f32 	%f80, [%r59+900];
	fma.rn.f32 	%f87, %f77, %f79, %f73;
	fma.rn.f32 	%f88, %f77, %f80, %f74;
	fma.rn.f32 	%f89, %f78, %f79, %f75;
	fma.rn.f32 	%f90, %f78, %f80, %f76;
	bar.sync 	0;
	add.s32 	%r64, %r64, 8;
	setp.lt.s32 	%p16, %r64, %r39;
	@%p16 bra 	$L__BB0_2;
$L__BB0_11:
	ld.param.u64 	%rd25, [_Z22gemm_smem_tiled_kernelILi32ELi8ELi32EEvPKfS1_Pfiii_param_2];
	cvta.to.global.u64 	%rd3, %rd25;
	setp.ge.s32 	%p17, %r4, %r37;
	@%p17 bra 	$L__BB0_16;
	mul.lo.s32 	%r34, %r4, %r38;
	setp.ge.s32 	%p18, %r6, %r38;
	@%p18 bra 	$L__BB0_14;
	add.s32 	%r60, %r6, %r34;
	mul.wide.s32 	%rd11, %r60, 4;
	add.s64 	%rd12, %rd3, %rd11;
	st.global.f32 	[%rd12], %f87;
$L__BB0_14:
	add.s32 	%r61, %r6, 1;
	setp.ge.s32 	%p19, %r61, %r38;
	@%p19 bra 	$L__BB0_16;
	cvt.s64.s32 	%rd13, %r34;
	cvt.s64.s32 	%rd14, %r6;
	add.s64 	%rd15, %rd14, %rd13;
	shl.b64 	%rd16, %rd15, 2;
	add.s64 	%rd17, %rd3, %rd16;
	st.global.f32 	[%rd17+4], %f88;
$L__BB0_16:
	add.s32 	%r35, %r4, 1;
	setp.ge.s32 	%p20, %r35, %r37;
	@%p20 bra 	$L__BB0_21;
	mul.lo.s32 	%r36, %r35, %r38;
	setp.ge.s32 	%p21, %r6, %r38;
	@%p21 bra 	$L__BB0_19;
	add.s32 	%r62, %r6, %r36;
	mul.wide.s32 	%rd18, %r62, 4;
	add.s64 	%rd19, %rd3, %rd18;
	st.global.f32 	[%rd19], %f89;
$L__BB0_19:
	add.s32 	%r63, %r6, 1;
	setp.ge.s32 	%p22, %r63, %r38;
	@%p22 bra 	$L__BB0_21;
	cvt.s64.s32 	%rd20, %r36;
	cvt.s64.s32 	%rd21, %r6;
	add.s64 	%rd22, %rd21, %rd20;
	shl.b64 	%rd23, %rd22, 2;
	add.s64 	%rd24, %rd3, %rd23;
	st.global.f32 	[%rd24+4], %f90;
$L__BB0_21:
	ret;
$L__BB0_22:
	setp.gt.u32 	%p3, %r5, 7;
	add.s32 	%r12, %r65, %r1;
	@%p3 bra 	$L__BB0_27;
	shl.b32 	%r45, %r65, 5;
	shl.b32 	%r46, %r5, 2;
	mov.u32 	%r47, _ZZ22gemm_smem_tiled_kernelILi32ELi8ELi32EEvPKfS1_PfiiiE2As;
	add.s32 	%r48, %r47, %r46;
	add.s32 	%r68, %r48, %r45;
	add.s32 	%r66, %r5, %r64;
	mad.lo.s32 	%r67, %r12, %r39, %r66;
	mov.u32 	%r69, %r5;
$L__BB0_24:
	setp.ge.s32 	%p4, %r12, %r37;
	setp.ge.s32 	%p5, %r66, %r39;
	mov.f32 	%f85, 0f00000000;
	or.pred  	%p6, %p4, %p5;
	@%p6 bra 	$L__BB0_26;
	mul.wide.u32 	%rd7, %r67, 4;
	add.s64 	%rd8, %rd2, %rd7;
	ld.global.nc.f32 	%f85, [%rd8];
$L__BB0_26:
	st.shared.f32 	[%r68], %f85;
	add.s32 	%r69, %r69, %r7;
	add.s32 	%r68, %r68, %r9;
	add.s32 	%r67, %r67, %r7;
	add.s32 	%r66, %r66, %r7;
	setp.lt.u32 	%p7, %r69, 8;
	@%p7 bra 	$L__BB0_24;
$L__BB0_27:
	add.s32 	%r65, %r65, %r8;
	setp.lt.u32 	%p8, %r65, 32;
	@%p8 bra 	$L__BB0_22;
	bra.uni 	$L__BB0_3;

}
	// .globl	_Z22gemm_smem_tiled_kernelILi32ELi8ELi64EEvPKfS1_Pfiii
.visible .entry _Z22gemm_smem_tiled_kernelILi32ELi8ELi64EEvPKfS1_Pfiii(
	.param .u64 .ptr .align 1 _Z22gemm_smem_tiled_kernelILi32ELi8ELi64EEvPKfS1_Pfiii_param_0,
	.param .u64 .ptr .align 1 _Z22gemm_smem_tiled_kernelILi32ELi8ELi64EEvPKfS1_Pfiii_param_1,
	.param .u64 .ptr .align 1 _Z22gemm_smem_tiled_kernelILi32ELi8ELi64EEvPKfS1_Pfiii_param_2,
	.param .u32 _Z22gemm_smem_tiled_kernelILi32ELi8ELi64EEvPKfS1_Pfiii_param_3,
	.param .u32 _Z22gemm_smem_tiled_kernelILi32ELi8ELi64EEvPKfS1_Pfiii_param_4,
	.param .u32 _Z22gemm_smem_tiled_kernelILi32ELi8ELi64EEvPKfS1_Pfiii_param_5
)
{
	.reg .pred 	%p<27>;
	.reg .b32 	%r<80>;
	.reg .b32 	%f<155>;
	.reg .b64 	%rd<26>;
	// demoted variable
	.shared .align 4 .b8 _ZZ22gemm_smem_tiled_kernelILi32ELi8ELi64EEvPKfS1_PfiiiE2As[1024];
	// demoted variable
	.shared .align 4 .b8 _ZZ22gemm_smem_tiled_kernelILi32ELi8ELi64EEvPKfS1_PfiiiE2Bs[2048];
	ld.param.u64 	%rd6, [_Z22gemm_smem_tiled_kernelILi32ELi8ELi64EEvPKfS1_Pfiii_param_0];
	ld.param.u64 	%rd7, [_Z22gemm_smem_tiled_kernelILi32ELi8ELi64EEvPKfS1_Pfiii_param_1];
	ld.param.u32 	%r35, [_Z22gemm_smem_tiled_kernelILi32ELi8ELi64EEvPKfS1_Pfiii_param_3];
	ld.param.u32 	%r36, [_Z22gemm_smem_tiled_kernelILi32ELi8ELi64EEvPKfS1_Pfiii_param_4];
	ld.param.u32 	%r37, [_Z22gemm_smem_tiled_kernelILi32ELi8ELi64EEvPKfS1_Pfiii_param_5];
	mov.u32 	%r38, %ctaid.y;
	shl.b32 	%r1, %r38, 5;
	mov.u32 	%r39, %ctaid.x;
	shl.b32 	%r2, %r39, 6;
	mov.u32 	%r3, %tid.y;
	mov.u32 	%r4, %tid.x;
	shl.b32 	%r40, %r4, 2;
	add.s32 	%r5, %r2, %r40;
	setp.lt.s32 	%p1, %r37, 1;
	mov.f32 	%f147, 0f00000000;
	mov.f32 	%f148, %f147;
	mov.f32 	%f149, %f147;
	mov.f32 	%f150, %f147;
	mov.f32 	%f151, %f147;
	mov.f32 	%f152, %f147;
	mov.f32 	%f153, %f147;
	mov.f32 	%f154, %f147;
	@%p1 bra 	$L__BB1_11;
	mov.u32 	%r6, %ntid.x;
	cvta.to.global.u64 	%rd1, %rd7;
	cvta.to.global.u64 	%rd2, %rd6;
	mov.b32 	%r72, 0;
	mov.f32 	%f147, 0f00000000;
$L__BB1_2:
	setp.gt.u32 	%p2, %r3, 31;
	mov.u32 	%r73, %r3;
	@%p2 bra 	$L__BB1_3;
	bra.uni 	$L__BB1_30;
$L__BB1_3:
	setp.gt.u32 	%p9, %r3, 7;
	mov.u32 	%r78, %r3;
	@%p9 bra 	$L__BB1_10;
$L__BB1_4:
	setp.gt.u32 	%p10, %r4, 63;
	add.s32 	%r23, %r78, %r72;
	@%p10 bra 	$L__BB1_9;
	mul.lo.s32 	%r24, %r23, %r36;
	shl.b32 	%r48, %r78, 8;
	mov.u32 	%r49, _ZZ22gemm_smem_tiled_kernelILi32ELi8ELi64EEvPKfS1_PfiiiE2Bs;
	add.s32 	%r25, %r49, %r48;
	mov.u32 	%r79, %r4;
$L__BB1_6:
	setp.ge.s32 	%p11, %r23, %r37;
	add.s32 	%r27, %r79, %r2;
	setp.ge.s32 	%p12, %r27, %r36;
	mov.f32 	%f146, 0f00000000;
	or.pred  	%p13, %p11, %p12;
	@%p13 bra 	$L__BB1_8;
	add.s32 	%r50, %r27, %r24;
	mul.wide.s32 	%rd11, %r50, 4;
	add.s64 	%rd12, %rd1, %rd11;
	ld.global.nc.f32 	%f146, [%rd12];
$L__BB1_8:
	shl.b32 	%r51, %r79, 2;
	add.s32 	%r52, %r25, %r51;
	st.shared.f32 	[%r52], %f146;
	add.s32 	%r79, %r79, %r6;
	setp.lt.u32 	%p14, %r79, 64;
	@%p14 bra 	$L__BB1_6;
$L__BB1_9:
	mov.u32 	%r53, %ntid.y;
	add.s32 	%r78, %r78, %r53;
	setp.lt.u32 	%p15, %r78, 8;
	@%p15 bra 	$L__BB1_4;
$L__BB1_10:
	bar.sync 	0;
	shl.b32 	%r54, %r3, 6;
	mov.u32 	%r55, _ZZ22gemm_smem_tiled_kernelILi32ELi8ELi64EEvPKfS1_PfiiiE2As;
	add.s32 	%r56, %r55, %r54;
	ld.shared.f32 	%f33, [%r56];
	ld.shared.f32 	%f34, [%r56+32];
	shl.b32 	%r57, %r4, 4;
	mov.u32 	%r58, _ZZ22gemm_smem_tiled_kernelILi32ELi8ELi64EEvPKfS1_PfiiiE2Bs;
	add.s32 	%r59, %r58, %r57;
	ld.shared.f32 	%f35, [%r59];
	ld.shared.f32 	%f36, [%r59+4];
	ld.shared.f32 	%f37, [%r59+8];
	ld.shared.f32 	%f38, [%r59+12];
	fma.rn.f32 	%f39, %f33, %f35, %f148;
	fma.rn.f32 	%f40, %f33, %f36, %f147;
	fma.rn.f32 	%f41, %f33, %f37, %f149;
	fma.rn.f32 	%f42, %f33, %f38, %f150;
	fma.rn.f32 	%f43, %f34, %f35, %f151;
	fma.rn.f32 	%f44, %f34, %f36, %f152;
	fma.rn.f32 	%f45, %f34, %f37, %f153;
	fma.rn.f32 	%f46, %f34, %f38, %f154;
	ld.shared.f32 	%f47, [%r56+4];
	ld.shared.f32 	%f48, [%r56+36];
	ld.shared.f32 	%f49, [%r59+256];
	ld.shared.f32 	%f50, [%r59+260];
	ld.shared.f32 	%f51, [%r59+264];
	ld.shared.f32 	%f52, [%r59+268];
	fma.rn.f32 	%f53, %f47, %f49, %f39;
	fma.rn.f32 	%f54, %f47, %f50, %f40;
	fma.rn.f32 	%f55, %f47, %f51, %f41;
	fma.rn.f32 	%f56, %f47, %f52, %f42;
	fma.rn.f32 	%f57, %f48, %f49, %f43;
	fma.rn.f32 	%f58, %f48, %f50, %f44;
	fma.rn.f32 	%f59, %f48, %f51, %f45;
	fma.rn.f32 	%f60, %f48, %f52, %f46;
	ld.shared.f32 	%f61, [%r56+8];
	ld.shared.f32 	%f62, [%r56+40];
	ld.shared.f32 	%f63, [%r59+512];
	ld.shared.f32 	%f64, [%r59+516];
	ld.shared.f32 	%f65, [%r59+520];
	ld.shared.f32 	%f66, [%r59+524];
	fma.rn.f32 	%f67, %f61, %f63, %f53;
	fma.rn.f32 	%f68, %f61, %f64, %f54;
	fma.rn.f32 	%f69, %f61, %f65, %f55;
	fma.rn.f32 	%f70, %f61, %f66, %f56;
	fma.rn.f32 	%f71, %f62, %f63, %f57;
	fma.rn.f32 	%f72, %f62, %f64, %f58;
	fma.rn.f32 	%f73, %f62, %f65, %f59;
	fma.rn.f32 	%f74, %f62, %f66, %f60;
	ld.shared.f32 	%f75, [%r56+12];
	ld.shared.f32 	%f76, [%r56+44];
	ld.shared.f32 	%f77, [%r59+768];
	ld.shared.f32 	%f78, [%r59+772];
	ld.shared.f32 	%f79, [%r59+776];
	ld.shared.f32 	%f80, [%r59+780];
	fma.rn.f32 	%f81, %f75, %f77, %f67;
	fma.rn.f32 	%f82, %f75, %f78, %f68;
	fma.rn.f32 	%f83, %f75, %f79, %f69;
	fma.rn.f32 	%f84, %f75, %f80, %f70;
	fma.rn.f32 	%f85, %f76, %f77, %f71;
	fma.rn.f32 	%f86, %f76, %f78, %f72;
	fma.rn.f32 	%f87, %f76, %f79, %f73;
	fma.rn.f32 	%f88, %f76, %f80, %f74;
	ld.shared.f32 	%f89, [%r56+16];
	ld.shared.f32 	%f90, [%r56+48];
	ld.shared.f32 	%f91, [%r59+1024];
	ld.shared.f32 	%f92, [%r59+1028];
	ld.shared.f32 	%f93, [%r59+1032];
	ld.shared.f32 	%f94, [%r59+1036];
	fma.rn.f32 	%f95, %f89, %f91, %f81;
	fma.rn.f32 	%f96, %f89, %f92, %f82;
	fma.rn.f32 	%f97, %f89, %f93, %f83;
	fma.rn.f32 	%f98, %f89, %f94, %f84;
	fma.rn.f32 	%f99, %f90, %f91, %f85;
	fma.rn.f32 	%f100, %f90, %f92, %f86;
	fma.rn.f32 	%f101, %f90, %f93, %f87;
	fma.rn.f32 	%f102, %f90, %f94, %f88;
	ld.shared.f32 	%f103, [%r56+20];
	ld.shared.f32 	%f104, [%r56+52];
	ld.shared.f32 	%f105, [%r59+1280];
	ld.shared.f32 	%f106, [%r59+1284];
	ld.shared.f32 	%f107, [%r59+1288];
	ld.shared.f32 	%f108, [%r59+1292];
	fma.rn.f32 	%f109, %f103, %f105, %f95;
	fma.rn.f32 	%f110, %f103, %f106, %f96;
	fma.rn.f32 	%f111, %f103, %f107, %f97;
	fma.rn.f32 	%f112, %f103, %f108, %f98;
	fma.rn.f32 	%f113, %f104, %f105, %f99;
	fma.rn.f32 	%f114, %f104, %f106, %f100;
	fma.rn.f32 	%f115, %f104, %f107, %f101;
	fma.rn.f32 	%f116, %f104, %f108, %f102;
	ld.shared.f32 	%f117, [%r56+24];
	ld.shared.f32 	%f118, [%r56+56];
	ld.shared.f32 	%f119, [%r59+1536];
	ld.shared.f32 	%f120, [%r59+1540];
	ld.shared.f32 	%f121, [%r59+1544];
	ld.shared.f32 	%f122, [%r59+1548];
	fma.rn.f32 	%f123, %f117, %f119, %f109;
	fma.rn.f32 	%f124, %f117, %f120, %f110;
	fma.rn.f32 	%f125, %f117, %f121, %f111;
	fma.rn.f32 	%f126, %f117, %f122, %f112;
	fma.rn.f32 	%f127, %f118, %f119, %f113;
	fma.rn.f32 	%f128, %f118, %f120, %f114;
	fma.rn.f32 	%f129, %f118, %f121, %f115;
	fma.rn.f32 	%f130, %f118, %f122, %f116;
	ld.shared.f32 	%f131, [%r56+28];
	ld.shared.f32 	%f132, [%r56+60];
	ld.shared.f32 	%f133, [%r59+1792];
	ld.shared.f32 	%f134, [%r59+1796];
	ld.shared.f32 	%f135, [%r59+1800];
	ld.shared.f32 	%f136, [%r59+1804];
	fma.rn.f32 	%f148, %f131, %f133, %f123;
	fma.rn.f32 	%f147, %f131, %f134, %f124;
	fma.rn.f32 	%f149, %f131, %f135, %f125;
	fma.rn.f32 	%f150, %f131, %f136, %f126;
	fma.rn.f32 	%f151, %f132, %f133, %f127;
	fma.rn.f32 	%f152, %f132, %f134, %f128;
	fma.rn.f32 	%f153, %f132, %f135, %f129;
	fma.rn.f32 	%f154, %f132, %f136, %f130;
	bar.sync 	0;
	add.s32 	%r72, %r72, 8;
	setp.lt.s32 	%p16, %r72, %r37;
	@%p16 bra 	$L__BB1_2;
$L__BB1_11:
	ld.param.u64 	%rd25, [_Z22gemm_smem_tiled_kernelILi32ELi8ELi64EEvPKfS1_Pfiii_param_2];
	cvta.to.global.u64 	%rd3, %rd25;
	mov.u32 	%r60, %ctaid.y;
	shl.b32 	%r61, %r60, 5;
	mov.u32 	%r62, %tid.y;
	shl.b32 	%r63, %r62, 1;
	add.s32 	%r31, %r61, %r63;
	setp.ge.s32 	%p17, %r31, %r35;
	@%p17 bra 	$L__BB1_20;
	mul.lo.s32 	%r32, %r31, %r36;
	setp.ge.s32 	%p18, %r5, %r36;
	@%p18 bra 	$L__BB1_14;
	add.s32 	%r64, %r5, %r32;
	mul.wide.s32 	%rd13, %r64, 4;
	add.s64 	%rd14, %rd3, %rd13;
	st.global.f32 	[%rd14], %f148;
$L__BB1_14:
	add.s32 	%r65, %r5, 1;
	setp.ge.s32 	%p19, %r65, %r36;
	cvt.s64.s32 	%rd15, %r32;
	cvt.s64.s32 	%rd16, %r5;
	add.s64 	%rd17, %rd16, %rd15;
	shl.b64 	%rd18, %rd17, 2;
	add.s64 	%rd4, %rd3, %rd18;
	@%p19 bra 	$L__BB1_16;
	st.global.f32 	[%rd4+4], %f147;
$L__BB1_16:
	add.s32 	%r66, %r5, 2;
	setp.ge.s32 	%p20, %r66, %r36;
	@%p20 bra 	$L__BB1_18;
	st.global.f32 	[%rd4+8], %f149;
$L__BB1_18:
	add.s32 	%r67, %r5, 3;
	setp.ge.s32 	%p21, %r67, %r36;
	@%p21 bra 	$L__BB1_20;
	st.global.f32 	[%rd4+12], %f150;
$L__BB1_20:
	add.s32 	%r33, %r31, 1;
	setp.ge.s32 	%p22, %r33, %r35;
	@%p22 bra 	$L__BB1_29;
	mul.lo.s32 	%r34, %r33, %r36;
	setp.ge.s32 	%p23, %r5, %r36;
	@%p23 bra 	$L__BB1_23;
	add.s32 	%r68, %r5, %r34;
	mul.wide.s32 	%rd19, %r68, 4;
	add.s64 	%rd20, %rd3, %rd19;
	st.global.f32 	[%rd20], %f151;
$L__BB1_23:
	add.s32 	%r69, %r5, 1;
	setp.ge.s32 	%p24, %r69, %r36;
	cvt.s64.s32 	%rd21, %r34;
	cvt.s64.s32 	%rd22, %r5;
	add.s64 	%rd23, %rd22, %rd21;
	shl.b64 	%rd24, %rd23, 2;
	add.s64 	%rd5, %rd3, %rd24;
	@%p24 bra 	$L__BB1_25;
	st.global.f32 	[%rd5+4], %f152;
$L__BB1_25:
	add.s32 	%r70, %r5, 2;
	setp.ge.s32 	%p25, %r70, %r36;
	@%p25 bra 	$L__BB1_27;
	st.global.f32 	[%rd5+8], %f153;
$L__BB1_27:
	add.s32 	%r71, %r5, 3;
	setp.ge.s32 	%p26, %r71, %r36;
	@%p26 bra 	$L__BB1_29;
	st.global.f32 	[%rd5+12], %f154;
$L__BB1_29:
	ret;
$L__BB1_30:
	setp.gt.u32 	%p3, %r4, 7;
	add.s32 	%r9, %r73, %r1;
	@%p3 bra 	$L__BB1_35;
	shl.b32 	%r42, %r73, 5;
	shl.b32 	%r43, %r4, 2;
	mov.u32 	%r44, _ZZ22gemm_smem_tiled_kernelILi32ELi8ELi64EEvPKfS1_PfiiiE2As;
	add.s32 	%r45, %r44, %r43;
	add.s32 	%r76, %r45, %r42;
	add.s32 	%r74, %r4, %r72;
	mad.lo.s32 	%r75, %r9, %r37, %r74;
	mov.u32 	%r77, %r4;
$L__BB1_32:
	setp.ge.s32 	%p4, %r9, %r35;
	setp.ge.s32 	%p5, %r74, %r37;
	mov.f32 	%f145, 0f00000000;
	or.pred  	%p6, %p4, %p5;
	@%p6 bra 	$L__BB1_34;
	mul.wide.u32 	%rd9, %r75, 4;
	add.s64 	%rd10, %rd2, %rd9;
	ld.global.nc.f32 	%f145, [%rd10];
$L__BB1_34:
	st.shared.f32 	[%r76], %f145;
	add.s32 	%r77, %r77, %r6;
	shl.b32 	%r46, %r6, 2;
	add.s32 	%r76, %r76, %r46;
	add.s32 	%r75, %r75, %r6;
	add.s32 	%r74, %r74, %r6;
	setp.lt.u32 	%p7, %r77, 8;
	@%p7 bra 	$L__BB1_32;
$L__BB1_35:
	mov.u32 	%r47, %ntid.y;
	add.s32 	%r73, %r73, %r47;
	setp.lt.u32 	%p8, %r73, 32;
	@%p8 bra 	$L__BB1_30;
	bra.uni 	$L__BB1_3;

}
	// .globl	_Z22gemm_smem_tiled_kernelILi32ELi8ELi128EEvPKfS1_Pfiii
.visible .entry _Z22gemm_smem_tiled_kernelILi32ELi8ELi128EEvPKfS1_Pfiii(
	.param .u64 .ptr .align 1 _Z22gemm_smem_tiled_kernelILi32ELi8ELi128EEvPKfS1_Pfiii_param_0,
	.param .u64 .ptr .align 1 _Z22gemm_smem_tiled_kernelILi32ELi8ELi128EEvPKfS1_Pfiii_param_1,
	.param .u64 .ptr .align 1 _Z22gemm_smem_tiled_kernelILi32ELi8ELi128EEvPKfS1_Pfiii_param_2,
	.param .u32 _Z22gemm_smem_tiled_kernelILi32ELi8ELi128EEvPKfS1_Pfiii_param_3,
	.param .u32 _Z22gemm_smem_tiled_kernelILi32ELi8ELi128EEvPKfS1_Pfiii_param_4,
	.param .u32 _Z22gemm_smem_tiled_kernelILi32ELi8ELi128EEvPKfS1_Pfiii_param_5
)
{
	.reg .pred 	%p<35>;
	.reg .b32 	%r<84>;
	.reg .b32 	%f<283>;
	.reg .b64 	%rd<25>;
	// demoted variable
	.shared .align 4 .b8 _ZZ22gemm_smem_tiled_kernelILi32ELi8ELi128EEvPKfS1_PfiiiE2As[1024];
	// demoted variable
	.shared .align 4 .b8 _ZZ22gemm_smem_tiled_kernelILi32ELi8ELi128EEvPKfS1_PfiiiE2Bs[4096];
	ld.param.u64 	%rd6, [_Z22gemm_smem_tiled_kernelILi32ELi8ELi128EEvPKfS1_Pfiii_param_0];
	ld.param.u64 	%rd7, [_Z22gemm_smem_tiled_kernelILi32ELi8ELi128EEvPKfS1_Pfiii_param_1];
	ld.param.u64 	%rd8, [_Z22gemm_smem_tiled_kernelILi32ELi8ELi128EEvPKfS1_Pfiii_param_2];
	ld.param.u32 	%r38, [_Z22gemm_smem_tiled_kernelILi32ELi8ELi128EEvPKfS1_Pfiii_param_3];
	ld.param.u32 	%r39, [_Z22gemm_smem_tiled_kernelILi32ELi8ELi128EEvPKfS1_Pfiii_param_4];
	ld.param.u32 	%r40, [_Z22gemm_smem_tiled_kernelILi32ELi8ELi128EEvPKfS1_Pfiii_param_5];
	cvta.to.global.u64 	%rd1, %rd8;
	mov.u32 	%r41, %ctaid.y;
	shl.b32 	%r1, %r41, 5;
	mov.u32 	%r42, %ctaid.x;
	shl.b32 	%r2, %r42, 7;
	mov.u32 	%r3, %tid.y;
	shl.b32 	%r43, %r3, 1;
	add.s32 	%r4, %r1, %r43;
	mov.u32 	%r5, %tid.x;
	shl.b32 	%r44, %r5, 3;
	add.s32 	%r6, %r2, %r44;
	setp.lt.s32 	%p1, %r40, 1;
	mov.f32 	%f267, 0f00000000;
	mov.f32 	%f268, %f267;
	mov.f32 	%f269, %f267;
	mov.f32 	%f270, %f267;
	mov.f32 	%f271, %f267;
	mov.f32 	%f272, %f267;
	mov.f32 	%f273, %f267;
	mov.f32 	%f274, %f267;
	mov.f32 	%f275, %f267;
	mov.f32 	%f276, %f267;
	mov.f32 	%f277, %f267;
	mov.f32 	%f278, %f267;
	mov.f32 	%f279, %f267;
	mov.f32 	%f280, %f267;
	mov.f32 	%f281, %f267;
	mov.f32 	%f282, %f267;
	@%p1 bra 	$L__BB2_11;
	mov.u32 	%r7, %ntid.x;
	mov.u32 	%r8, %ntid.y;
	shl.b32 	%r46, %r5, 2;
	mov.u32 	%r47, _ZZ22gemm_smem_tiled_kernelILi32ELi8ELi128EEvPKfS1_PfiiiE2As;
	add.s32 	%r9, %r47, %r46;
	shl.b32 	%r10, %r7, 2;
	cvta.to.global.u64 	%rd2, %rd7;
	cvta.to.global.u64 	%rd3, %rd6;
	mov.b32 	%r76, 0;
	mov.f32 	%f267, 0f00000000;
$L__BB2_2:
	setp.gt.u32 	%p2, %r3, 31;
	mov.u32 	%r77, %r3;
	@%p2 bra 	$L__BB2_3;
	bra.uni 	$L__BB2_46;
$L__BB2_3:
	setp.gt.u32 	%p9, %r3, 7;
	mov.u32 	%r82, %r3;
	@%p9 bra 	$L__BB2_10;
$L__BB2_4:
	setp.gt.u32 	%p10, %r5, 127;
	add.s32 	%r27, %r82, %r76;
	@%p10 bra 	$L__BB2_9;
	mul.lo.s32 	%r28, %r27, %r39;
	shl.b32 	%r49, %r82, 9;
	mov.u32 	%r50, _ZZ22gemm_smem_tiled_kernelILi32ELi8ELi128EEvPKfS1_PfiiiE2Bs;
	add.s32 	%r29, %r50, %r49;
	mov.u32 	%r83, %r5;
$L__BB2_6:
	setp.ge.s32 	%p11, %r27, %r40;
	add.s32 	%r31, %r83, %r2;
	setp.ge.s32 	%p12, %r31, %r39;
	mov.f32 	%f266, 0f00000000;
	or.pred  	%p13, %p11, %p12;
	@%p13 bra 	$L__BB2_8;
	add.s32 	%r51, %r31, %r28;
	mul.wide.s32 	%rd11, %r51, 4;
	add.s64 	%rd12, %rd2, %rd11;
	ld.global.nc.f32 	%f266, [%rd12];
$L__BB2_8:
	shl.b32 	%r52, %r83, 2;
	add.s32 	%r53, %r29, %r52;
	st.shared.f32 	[%r53], %f266;
	add.s32 	%r83, %r83, %r7;
	setp.lt.u32 	%p14, %r83, 128;
	@%p14 bra 	$L__BB2_6;
$L__BB2_9:
	add.s32 	%r82, %r82, %r8;
	setp.lt.u32 	%p15, %r82, 8;
	@%p15 bra 	$L__BB2_4;
$L__BB2_10:
	bar.sync 	0;
	shl.b32 	%r54, %r3, 6;
	mov.u32 	%r55, _ZZ22gemm_smem_tiled_kernelILi32ELi8ELi128EEvPKfS1_PfiiiE2As;
	add.s32 	%r56, %r55, %r54;
	ld.shared.f32 	%f57, [%r56];
	ld.shared.f32 	%f58, [%r56+32];
	shl.b32 	%r57, %r5, 5;
	mov.u32 	%r58, _ZZ22gemm_smem_tiled_kernelILi32ELi8ELi128EEvPKfS1_PfiiiE2Bs;
	add.s32 	%r59, %r58, %r57;
	ld.shared.f32 	%f59, [%r59];
	ld.shared.f32 	%f60, [%r59+4];
	ld.shared.f32 	%f61, [%r59+8];
	ld.shared.f32 	%f62, [%r59+12];
	ld.shared.f32 	%f63, [%r59+16];
	ld.shared.f32 	%f64, [%r59+20];
	ld.shared.f32 	%f65, [%r59+24];
	ld.shared.f32 	%f66, [%r59+28];
	fma.rn.f32 	%f67, %f57, %f59, %f272;
	fma.rn.f32 	%f68, %f57, %f60, %f271;
	fma.rn.f32 	%f69, %f57, %f61, %f270;
	fma.rn.f32 	%f70, %f57, %f62, %f269;
	fma.rn.f32 	%f71, %f57, %f63, %f268;
	fma.rn.f32 	%f72, %f57, %f64, %f267;
	fma.rn.f32 	%f73, %f57, %f65, %f273;
	fma.rn.f32 	%f74, %f57, %f66, %f274;
	fma.rn.f32 	%f75, %f58, %f59, %f275;
	fma.rn.f32 	%f76, %f58, %f60, %f276;
	fma.rn.f32 	%f77, %f58, %f61, %f277;
	fma.rn.f32 	%f78, %f58, %f62, %f278;
	fma.rn.f32 	%f79, %f58, %f63, %f279;
	fma.rn.f32 	%f80, %f58, %f64, %f280;
	fma.rn.f32 	%f81, %f58, %f65, %f281;
	fma.rn.f32 	%f82, %f58, %f66, %f282;
	ld.shared.f32 	%f83, [%r56+4];
	ld.shared.f32 	%f84, [%r56+36];
	ld.shared.f32 	%f85, [%r59+512];
	ld.shared.f32 	%f86, [%r59+516];
	ld.shared.f32 	%f87, [%r59+520];
	ld.shared.f32 	%f88, [%r59+524];
	ld.shared.f32 	%f89, [%r59+528];
	ld.shared.f32 	%f90, [%r59+532];
	ld.shared.f32 	%f91, [%r59+536];
	ld.shared.f32 	%f92, [%r59+540];
	fma.rn.f32 	%f93, %f83, %f85, %f67;
	fma.rn.f32 	%f94, %f83, %f86, %f68;
	fma.rn.f32 	%f95, %f83, %f87, %f69;
	fma.rn.f32 	%f96, %f83, %f88, %f70;
	fma.rn.f32 	%f97, %f83, %f89, %f71;
	fma.rn.f32 	%f98, %f83, %f90, %f72;
	fma.rn.f32 	%f99, %f83, %f91, %f73;
	fma.rn.f32 	%f100, %f83, %f92, %f74;
	fma.rn.f32 	%f101, %f84, %f85, %f75;
	fma.rn.f32 	%f102, %f84, %f86, %f76;
	fma.rn.f32 	%f103, %f84, %f87, %f77;
	fma.rn.f32 	%f104, %f84, %f88, %f78;
	fma.rn.f32 	%f105, %f84, %f89, %f79;
	fma.rn.f32 	%f106, %f84, %f90, %f80;
	fma.rn.f32 	%f107, %f84, %f91, %f81;
	fma.rn.f32 	%f108, %f84, %f92, %f82;
	ld.shared.f32 	%f109, [%r56+8];
	ld.shared.f32 	%f110, [%r56+40];
	ld.shared.f32 	%f111, [%r59+1024];
	ld.shared.f32 	%f112, [%r59+1028];
	ld.shared.f32 	%f113, [%r59+1032];
	ld.shared.f32 	%f114, [%r59+1036];
	ld.shared.f32 	%f115, [%r59+1040];
	ld.shared.f32 	%f116, [%r59+1044];
	ld.shared.f32 	%f117, [%r59+1048];
	ld.shared.f32 	%f118, [%r59+1052];
	fma.rn.f32 	%f119, %f109, %f111, %f93;
	fma.rn.f32 	%f120, %f109, %f112, %f94;
	fma.rn.f32 	%f121, %f109, %f113, %f95;
	fma.rn.f32 	%f122, %f109, %f114, %f96;
	fma.rn.f32 	%f123, %f109, %f115, %f97;
	fma.rn.f32 	%f124, %f109, %f116, %f98;
	fma.rn.f32 	%f125, %f109, %f117, %f99;
	fma.rn.f32 	%f126, %f109, %f118, %f100;
	fma.rn.f32 	%f127, %f110, %f111, %f101;
	fma.rn.f32 	%f128, %f110, %f112, %f102;
	fma.rn.f32 	%f129, %f110, %f113, %f103;
	fma.rn.f32 	%f130, %f110, %f114, %f104;
	fma.rn.f32 	%f131, %f110, %f115, %f105;
	fma.rn.f32 	%f132, %f110, %f116, %f106;
	fma.rn.f32 	%f133, %f110, %f117, %f107;
	fma.rn.f32 	%f134, %f110, %f118, %f108;
	ld.shared.f32 	%f135, [%r56+12];
	ld.shared.f32 	%f136, [%r56+44];
	ld.shared.f32 	%f137, [%r59+1536];
	ld.shared.f32 	%f138, [%r59+1540];
	ld.shared.f32 	%f139, [%r59+1544];
	ld.shared.f32 	%f140, [%r59+1548];
	ld.shared.f32 	%f141, [%r59+1552];
	ld.shared.f32 	%f142, [%r59+1556];
	ld.shared.f32 	%f143, [%r59+1560];
	ld.shared.f32 	%f144, [%r59+1564];
	fma.rn.f32 	%f145, %f135, %f137, %f119;
	fma.rn.f32 	%f146, %f135, %f138, %f120;
	fma.rn.f32 	%f147, %f135, %f139, %f121;
	fma.rn.f32 	%f148, %f135, %f140, %f122;
	fma.rn.f32 	%f149, %f135, %f141, %f123;
	fma.rn.f32 	%f150, %f135, %f142, %f124;
	fma.rn.f32 	%f151, %f135, %f143, %f125;
	fma.rn.f32 	%f152, %f135, %f144, %f126;
	fma.rn.f32 	%f153, %f136, %f137, %f127;
	fma.rn.f32 	%f154, %f136, %f138, %f128;
	fma.rn.f32 	%f155, %f136, %f139, %f129;
	fma.rn.f32 	%f156, %f136, %f140, %f130;
	fma.rn.f32 	%f157, %f136, %f141, %f131;
	fma.rn.f32 	%f158, %f136, %f142, %f132;
	fma.rn.f32 	%f159, %f136, %f143, %f133;
	fma.rn.f32 	%f160, %f136, %f144, %f134;
	ld.shared.f32 	%f161, [%r56+16];
	ld.shared.f32 	%f162, [%r56+48];
	ld.shared.f32 	%f163, [%r59+2048];
	ld.shared.f32 	%f164, [%r59+2052];
	ld.shared.f32 	%f165, [%r59+2056];
	ld.shared.f32 	%f166, [%r59+2060];
	ld.shared.f32 	%f167, [%r59+2064];
	ld.shared.f32 	%f168, [%r59+2068];
	ld.shared.f32 	%f169, [%r59+2072];
	ld.shared.f32 	%f170, [%r59+2076];
	fma.rn.f32 	%f171, %f161, %f163, %f145;
	fma.rn.f32 	%f172, %f161, %f164, %f146;
	fma.rn.f32 	%f173, %f161, %f165, %f147;
	fma.rn.f32 	%f174, %f161, %f166, %f148;
	fma.rn.f32 	%f175, %f161, %f167, %f149;
	fma.rn.f32 	%f176, %f161, %f168, %f150;
	fma.rn.f32 	%f177, %f161, %f169, %f151;
	fma.rn.f32 	%f178, %f161, %f170, %f152;
	fma.rn.f32 	%f179, %f162, %f163, %f153;
	fma.rn.f32 	%f180, %f162, %f164, %f154;
	fma.rn.f32 	%f181, %f162, %f165, %f155;
	fma.rn.f32 	%f182, %f162, %f166, %f156;
	fma.rn.f32 	%f183, %f162, %f167, %f157;
	fma.rn.f32 	%f184, %f162, %f168, %f158;
	fma.rn.f32 	%f185, %f162, %f169, %f159;
	fma.rn.f32 	%f186, %f162, %f170, %f160;
	ld.shared.f32 	%f187, [%r56+20];
	ld.shared.f32 	%f188, [%r56+52];
	ld.shared.f32 	%f189, [%r59+2560];
	ld.shared.f32 	%f190, [%r59+2564];
	ld.shared.f32 	%f191, [%r59+2568];
	ld.shared.f32 	%f192, [%r59+2572];
	ld.shared.f32 	%f193, [%r59+2576];
	ld.shared.f32 	%f194, [%r59+2580];
	ld.shared.f32 	%f195, [%r59+2584];
	ld.shared.f32 	%f196, [%r59+2588];
	fma.rn.f32 	%f197, %f187, %f189, %f171;
	fma.rn.f32 	%f198, %f187, %f190, %f172;
	fma.rn.f32 	%f199, %f187, %f191, %f173;
	fma.rn.f32 	%f200, %f187, %f192, %f174;
	fma.rn.f32 	%f201, %f187, %f193, %f175;
	fma.rn.f32 	%f202, %f187, %f194, %f176;
	fma.rn.f32 	%f203, %f187, %f195, %f177;
	fma.rn.f32 	%f204, %f187, %f196, %f178;
	fma.rn.f32 	%f205, %f188, %f189, %f179;
	fma.rn.f32 	%f206, %f188, %f190, %f180;
	fma.rn.f32 	%f207, %f188, %f191, %f181;
	fma.rn.f32 	%f208, %f188, %f192, %f182;
	fma.rn.f32 	%f209, %f188, %f193, %f183;
	fma.rn.f32 	%f210, %f188, %f194, %f184;
	fma.rn.f32 	%f211, %f188, %f195, %f185;
	fma.rn.f32 	%f212, %f188, %f196, %f186;
	ld.shared.f32 	%f213, [%r56+24];
	ld.shared.f32 	%f214, [%r56+56];
	ld.shared.f32 	%f215, [%r59+3072];
	ld.shared.f32 	%f216, [%r59+3076];
	ld.shared.f32 	%f217, [%r59+3080];
	ld.shared.f32 	%f218, [%r59+3084];
	ld.shared.f32 	%f219, [%r59+3088];
	ld.shared.f32 	%f220, [%r59+3092];
	ld.shared.f32 	%f221, [%r59+3096];
	ld.shared.f32 	%f222, [%r59+3100];
	fma.rn.f32 	%f223, %f213, %f215, %f197;
	fma.rn.f32 	%f224, %f213, %f216, %f198;
	fma.rn.f32 	%f225, %f213, %f217, %f199;
	fma.rn.f32 	%f226, %f213, %f218, %f200;
	fma.rn.f32 	%f227, %f213, %f219, %f201;
	fma.rn.f32 	%f228, %f213, %f220, %f202;
	fma.rn.f32 	%f229, %f213, %f221, %f203;
	fma.rn.f32 	%f230, %f213, %f222, %f204;
	fma.rn.f32 	%f231, %f214, %f215, %f205;
	fma.rn.f32 	%f232, %f214, %f216, %f206;
	fma.rn.f32 	%f233, %f214, %f217, %f207;
	fma.rn.f32 	%f234, %f214, %f218, %f208;
	fma.rn.f32 	%f235, %f214, %f219, %f209;
	fma.rn.f32 	%f236, %f214, %f220, %f210;
	fma.rn.f32 	%f237, %f214, %f221, %f211;
	fma.rn.f32 	%f238, %f214, %f222, %f212;
	ld.shared.f32 	%f239, [%r56+28];
	ld.shared.f32 	%f240, [%r56+60];
	ld.shared.f32 	%f241, [%r59+3584];
	ld.shared.f32 	%f242, [%r59+3588];
	ld.shared.f32 	%f243, [%r59+3592];
	ld.shared.f32 	%f244, [%r59+3596];
	ld.shared.f32 	%f245, [%r59+3600];
	ld.shared.f32 	%f246, [%r59+3604];
	ld.shared.f32 	%f247, [%r59+3608];
	ld.shared.f32 	%f248, [%r59+3612];
	fma.rn.f32 	%f272, %f239, %f241, %f223;
	fma.rn.f32 	%f271, %f239, %f242, %f224;
	fma.rn.f32 	%f270, %f239, %f243, %f225;
	fma.rn.f32 	%f269, %f239, %f244, %f226;
	fma.rn.f32 	%f268, %f239, %f245, %f227;
	fma.rn.f32 	%f267, %f239, %f246, %f228;
	fma.rn.f32 	%f273, %f239, %f247, %f229;
	fma.rn.f32 	%f274, %f239, %f248, %f230;
	fma.rn.f32 	%f275, %f240, %f241, %f231;
	fma.rn.f32 	%f276, %f240, %f242, %f232;
	fma.rn.f32 	%f277, %f240, %f243, %f233;
	fma.rn.f32 	%f278, %f240, %f244, %f234;
	fma.rn.f32 	%f279, %f240, %f245, %f235;
	fma.rn.f32 	%f280, %f240, %f246, %f236;
	fma.rn.f32 	%f281, %f240, %f247, %f237;
	fma.rn.f32 	%f282, %f240, %f248, %f238;
	bar.sync 	0;
	add.s32 	%r76, %r76, 8;
	setp.lt.s32 	%p16, %r76, %r40;
	@%p16 bra 	$L__BB2_2;
$L__BB2_11:
	setp.ge.s32 	%p17, %r4, %r38;
	@%p17 bra 	$L__BB2_28;
	mul.lo.s32 	%r35, %r4, %r39;
	setp.ge.s32 	%p18, %r6, %r39;
	@%p18 bra 	$L__BB2_14;
	add.s32 	%r60, %r6, %r35;
	mul.wide.s32 	%rd13, %r60, 4;
	add.s64 	%rd14, %rd1, %rd13;
	st.global.f32 	[%rd14], %f272;
$L__BB2_14:
	add.s32 	%r61, %r6, 1;
	setp.ge.s32 	%p19, %r61, %r39;
	cvt.s64.s32 	%rd15, %r35;
	cvt.s64.s32 	%rd16, %r6;
	add.s64 	%rd17, %rd16, %rd15;
	shl.b64 	%rd18, %rd17, 2;
	add.s64 	%rd4, %rd1, %rd18;
	@%p19 bra 	$L__BB2_16;
	st.global.f32 	[%rd4+4], %f271;
$L__BB2_16:
	add.s32 	%r62, %r6, 2;
	setp.ge.s32 	%p20, %r62, %r39;
	@%p20 bra 	$L__BB2_18;
	st.global.f32 	[%rd4+8], %f270;
$L__BB2_18:
	add.s32 	%r63, %r6, 3;
	setp.ge.s32 	%p21, %r63, %r39;
	@%p21 bra 	$L__BB2_20;
	st.global.f32 	[%rd4+12], %f269;
$L__BB2_20:
	add.s32 	%r64, %r6, 4;
	setp.ge.s32 	%p22, %r64, %r39;
	@%p22 bra 	$L__BB2_22;
	st.global.f32 	[%rd4+16], %f268;
$L__BB2_22:
	add.s32 	%r65, %r6, 5;
	setp.ge.s32 	%p23, %r65, %r39;
	@%p23 bra 	$L__BB2_24;
	st.global.f32 	[%rd4+20], %f267;
$L__BB2_24:
	add.s32 	%r66, %r6, 6;
	setp.ge.s32 	%p24, %r66, %r39;
	@%p24 bra 	$L__BB2_26;
	st.global.f32 	[%rd4+24], %f273;
$L__BB2_26:
	add.s32 	%r67, %r6, 7;
	setp.ge.s32 	%p25, %r67, %r39;
	@%p25 bra 	$L__BB2_28;
	st.global.f32 	[%rd4+28], %f274;
$L__BB2_28:
	add.s32 	%r36, %r4, 1;
	setp.ge.s32 	%p26, %r36, %r38;
	@%p26 bra 	$L__BB2_45;
	mul.lo.s32 	%r37, %r36, %r39;
	setp.ge.s32 	%p27, %r6, %r39;
	@%p27 bra 	$L__BB2_31;
	add.s32 	%r68, %r6, %r37;
	mul.wide.s32 	%rd19, %r68, 4;
	add.s64 	%rd20, %rd1, %rd19;
	st.global.f32 	[%rd20], %f275;
$L__BB2_31:
	add.s32 	%r69, %r6, 1;
	setp.ge.s32 	%p28, %r69, %r39;
	cvt.s64.s32 	%rd21, %r37;
	cvt.s64.s32 	%rd22, %r6;
	add.s64 	%rd23, %rd22, %rd21;
	shl.b64 	%rd24, %rd23, 2;
	add.s64 	%rd5, %rd1, %rd24;
	@%p28 bra 	$L__BB2_33;
	st.global.f32 	[%rd5+4], %f276;
$L__BB2_33:
	add.s32 	%r70, %r6, 2;
	setp.ge.s32 	%p29, %r70, %r39;
	@%p29 bra 	$L__BB2_35;
	st.global.f32 	[%rd5+8], %f277;
$L__BB2_35:
	add.s32 	%r71, %r6, 3;
	setp.ge.s32 	%p30, %r71, %r39;
	@%p30 bra 	$L__BB2_37;
	st.global.f32 	[%rd5+12], %f278;
$L__BB2_37:
	add.s32 	%r72, %r6, 4;
	setp.ge.s32 	%p31, %r72, %r39;
	@%p31 bra 	$L__BB2_39;
	st.global.f32 	[%rd5+16], %f279;
$L__BB2_39:
	add.s32 	%r73, %r6, 5;
	setp.ge.s32 	%p32, %r73, %r39;
	@%p32 bra 	$L__BB2_41;
	st.global.f32 	[%rd5+20], %f280;
$L__BB2_41:
	add.s32 	%r74, %r6, 6;
	setp.ge.s32 	%p33, %r74, %r39;
	@%p33 bra 	$L__BB2_43;
	st.global.f32 	[%rd5+24], %f281;
$L__BB2_43:
	add.s32 	%r75, %r6, 7;
	setp.ge.s32 	%p34, %r75, %r39;
	@%p34 bra 	$L__BB2_45;
	st.global.f32 	[%rd5+28], %f282;
$L__BB2_45:
	ret;
$L__BB2_46:
	setp.gt.u32 	%p3, %r5, 7;
	add.s32 	%r13, %r77, %r1;
	@%p3 bra 	$L__BB2_51;
	shl.b32 	%r48, %r77, 5;
	add.s32 	%r80, %r9, %r48;
	add.s32 	%r78, %r5, %r76;
	mad.lo.s32 	%r79, %r13, %r40, %r78;
	mov.u32 	%r81, %r5;
$L__BB2_48:
	setp.ge.s32 	%p4, %r13, %r38;
	setp.ge.s32 	%p5, %r78, %r40;
	mov.f32 	%f265, 0f00000000;
	or.pred  	%p6, %p4, %p5;
	@%p6 bra 	$L__BB2_50;
	mul.wide.u32 	%rd9, %r79, 4;
	add.s64 	%rd10, %rd3, %rd9;
	ld.global.nc.f32 	%f265, [%rd10];
$L__BB2_50:
	st.shared.f32 	[%r80], %f265;
	add.s32 	%r81, %r81, %r7;
	add.s32 	%r80, %r80, %r10;
	add.s32 	%r79, %r79, %r7;
	add.s32 	%r78, %r78, %r7;
	setp.lt.u32 	%p7, %r81, 8;
	@%p7 bra 	$L__BB2_48;
$L__BB2_51:
	add.s32 	%r77, %r77, %r8;
	setp.lt.u32 	%p8, %r77, 32;
	@%p8 bra 	$L__BB2_46;
	bra.uni 	$L__BB2_3;

}
	// .globl	_Z22gemm_smem_tiled_kernelILi32ELi16ELi32EEvPKfS1_Pfiii
.visible .entry _Z22gemm_smem_tiled_kernelILi32ELi16ELi32EEvPKfS1_Pfiii(
	.param .u64 .ptr .align 1 _Z22gemm_smem_tiled_kernelILi32ELi16ELi32EEvPKfS1_Pfiii_param_0,
	.param .u64 .ptr .align 1 _Z22gemm_smem_tiled_kernelILi32ELi16ELi32EEvPKfS1_Pfiii_param_1,
	.param .u64 .ptr .align 1 _Z22gemm_smem_tiled_kernelILi32ELi16ELi32EEvPKfS1_Pfiii_param_2,
	.param .u32 _Z22gemm_smem_tiled_kernelILi32ELi16ELi32EEvPKfS1_Pfiii_param_3,
	.param .u32 _Z22gemm_smem_tiled_kernelILi32ELi16ELi32EEvPKfS1_Pfiii_param_4,
	.param .u32 _Z22gemm_smem_tiled_kernelILi32ELi16ELi32EEvPKfS1_Pfiii_param_5
)
{
	.reg .pred 	%p<23>;
	.reg .b32 	%r<72>;
	.reg .b32 	%f<155>;
	.reg .b64 	%rd<26>;
	// demoted variable
	.shared .align 4 .b8 _ZZ22gemm_smem_tiled_kernelILi32ELi16ELi32EEvPKfS1_PfiiiE2As[2048];
	// demoted variable
	.shared .align 4 .b8 _ZZ22gemm_smem_tiled_kernelILi32ELi16ELi32EEvPKfS1_PfiiiE2Bs[2048];
	ld.param.u64 	%rd4, [_Z22gemm_smem_tiled_kernelILi32ELi16ELi32EEvPKfS1_Pfiii_param_0];
	ld.param.u64 	%rd5, [_Z22gemm_smem_tiled_kernelILi32ELi16ELi32EEvPKfS1_Pfiii_param_1];
	ld.param.u32 	%r37, [_Z22gemm_smem_tiled_kernelILi32ELi16ELi32EEvPKfS1_Pfiii_param_3];
	ld.param.u32 	%r38, [_Z22gemm_smem_tiled_kernelILi32ELi16ELi32EEvPKfS1_Pfiii_param_4];
	ld.param.u32 	%r39, [_Z22gemm_smem_tiled_kernelILi32ELi16ELi32EEvPKfS1_Pfiii_param_5];
	mov.u32 	%r40, %ctaid.y;
	shl.b32 	%r1, %r40, 5;
	mov.u32 	%r41, %ctaid.x;
	shl.b32 	%r2, %r41, 5;
	mov.u32 	%r3, %tid.y;
	shl.b32 	%r42, %r3, 1;
	add.s32 	%r4, %r1, %r42;
	mov.u32 	%r5, %tid.x;
	shl.b32 	%r43, %r5, 1;
	add.s32 	%r6, %r2, %r43;
	setp.lt.s32 	%p1, %r39, 1;
	mov.f32 	%f151, 0f00000000;
	mov.f32 	%f152, %f151;
	mov.f32 	%f153, %f151;
	mov.f32 	%f154, %f151;
	@%p1 bra 	$L__BB3_11;
	mov.u32 	%r7, %ntid.x;
	mov.u32 	%r8, %ntid.y;
	shl.b32 	%r9, %r7, 2;
	cvta.to.global.u64 	%rd1, %rd5;
	cvta.to.global.u64 	%rd2, %rd4;
	mov.b32 	%r64, 0;
	mov.f32 	%f151, 0f00000000;
$L__BB3_2:
	setp.gt.u32 	%p2, %r3, 31;
	mov.u32 	%r65, %r3;
	@%p2 bra 	$L__BB3_3;
	bra.uni 	$L__BB3_22;
$L__BB3_3:
	setp.gt.u32 	%p9, %r3, 15;
	mov.u32 	%r70, %r3;
	@%p9 bra 	$L__BB3_10;
$L__BB3_4:
	setp.gt.u32 	%p10, %r5, 31;
	add.s32 	%r26, %r70, %r64;
	@%p10 bra 	$L__BB3_9;
	mul.lo.s32 	%r27, %r26, %r38;
	shl.b32 	%r49, %r70, 7;
	mov.u32 	%r50, _ZZ22gemm_smem_tiled_kernelILi32ELi16ELi32EEvPKfS1_PfiiiE2Bs;
	add.s32 	%r28, %r50, %r49;
	mov.u32 	%r71, %r5;
$L__BB3_6:
	setp.ge.s32 	%p11, %r26, %r39;
	add.s32 	%r30, %r71, %r2;
	setp.ge.s32 	%p12, %r30, %r38;
	mov.f32 	%f150, 0f00000000;
	or.pred  	%p13, %p11, %p12;
	@%p13 bra 	$L__BB3_8;
	add.s32 	%r51, %r30, %r27;
	mul.wide.s32 	%rd9, %r51, 4;
	add.s64 	%rd10, %rd1, %rd9;
	ld.global.nc.f32 	%f150, [%rd10];
$L__BB3_8:
	shl.b32 	%r52, %r71, 2;
	add.s32 	%r53, %r28, %r52;
	st.shared.f32 	[%r53], %f150;
	add.s32 	%r71, %r71, %r7;
	setp.lt.u32 	%p14, %r71, 32;
	@%p14 bra 	$L__BB3_6;
$L__BB3_9:
	add.s32 	%r70, %r70, %r8;
	setp.lt.u32 	%p15, %r70, 16;
	@%p15 bra 	$L__BB3_4;
$L__BB3_10:
	bar.sync 	0;
	shl.b32 	%r54, %r3, 7;
	mov.u32 	%r55, _ZZ22gemm_smem_tiled_kernelILi32ELi16ELi32EEvPKfS1_PfiiiE2As;
	add.s32 	%r56, %r55, %r54;
	ld.shared.f32 	%f21, [%r56];
	ld.shared.f32 	%f22, [%r56+64];
	shl.b32 	%r57, %r5, 3;
	mov.u32 	%r58, _ZZ22gemm_smem_tiled_kernelILi32ELi16ELi32EEvPKfS1_PfiiiE2Bs;
	add.s32 	%r59, %r58, %r57;
	ld.shared.f32 	%f23, [%r59];
	ld.shared.f32 	%f24, [%r59+4];
	fma.rn.f32 	%f25, %f21, %f23, %f151;
	fma.rn.f32 	%f26, %f21, %f24, %f152;
	fma.rn.f32 	%f27, %f22, %f23, %f153;
	fma.rn.f32 	%f28, %f22, %f24, %f154;
	ld.shared.f32 	%f29, [%r56+4];
	ld.shared.f32 	%f30, [%r56+68];
	ld.shared.f32 	%f31, [%r59+128];
	ld.shared.f32 	%f32, [%r59+132];
	fma.rn.f32 	%f33, %f29, %f31, %f25;
	fma.rn.f32 	%f34, %f29, %f32, %f26;
	fma.rn.f32 	%f35, %f30, %f31, %f27;
	fma.rn.f32 	%f36, %f30, %f32, %f28;
	ld.shared.f32 	%f37, [%r56+8];
	ld.shared.f32 	%f38, [%r56+72];
	ld.shared.f32 	%f39, [%r59+256];
	ld.shared.f32 	%f40, [%r59+260];
	fma.rn.f32 	%f41, %f37, %f39, %f33;
	fma.rn.f32 	%f42, %f37, %f40, %f34;
	fma.rn.f32 	%f43, %f38, %f39, %f35;
	fma.rn.f32 	%f44, %f38, %f40, %f36;
	ld.shared.f32 	%f45, [%r56+12];
	ld.shared.f32 	%f46, [%r56+76];
	ld.shared.f32 	%f47, [%r59+384];
	ld.shared.f32 	%f48, [%r59+388];
	fma.rn.f32 	%f49, %f45, %f47, %f41;
	fma.rn.f32 	%f50, %f45, %f48, %f42;
	fma.rn.f32 	%f51, %f46, %f47, %f43;
	fma.rn.f32 	%f52, %f46, %f48, %f44;
	ld.shared.f32 	%f53, [%r56+16];
	ld.shared.f32 	%f54, [%r56+80];
	ld.shared.f32 	%f55, [%r59+512];
	ld.shared.f32 	%f56, [%r59+516];
	fma.rn.f32 	%f57, %f53, %f55, %f49;
	fma.rn.f32 	%f58, %f53, %f56, %f50;
	fma.rn.f32 	%f59, %f54, %f55, %f51;
	fma.rn.f32 	%f60, %f54, %f56, %f52;
	ld.shared.f32 	%f61, [%r56+20];
	ld.shared.f32 	%f62, [%r56+84];
	ld.shared.f32 	%f63, [%r59+640];
	ld.shared.f32 	%f64, [%r59+644];
	fma.rn.f32 	%f65, %f61, %f63, %f57;
	fma.rn.f32 	%f66, %f61, %f64, %f58;
	fma.rn.f32 	%f67, %f62, %f63, %f59;
	fma.rn.f32 	%f68, %f62, %f64, %f60;
	ld.shared.f32 	%f69, [%r56+24];
	ld.shared.f32 	%f70, [%r56+88];
	ld.shared.f32 	%f71, [%r59+768];
	ld.shared.f32 	%f72, [%r59+772];
	fma.rn.f32 	%f73, %f69, %f71, %f65;
	fma.rn.f32 	%f74, %f69, %f72, %f66;
	fma.rn.f32 	%f75, %f70, %f71, %f67;
	fma.rn.f32 	%f76, %f70, %f72, %f68;
	ld.shared.f32 	%f77, [%r56+28];
	ld.shared.f32 	%f78, [%r56+92];
	ld.shared.f32 	%f79, [%r59+896];
	ld.shared.f32 	%f80, [%r59+900];
	fma.rn.f32 	%f81, %f77, %f79, %f73;
	fma.rn.f32 	%f82, %f77, %f80, %f74;
	fma.rn.f32 	%f83, %f78, %f79, %f75;
	fma.rn.f32 	%f84, %f78, %f80, %f76;
	ld.shared.f32 	%f85, [%r56+32];
	ld.shared.f32 	%f86, [%r56+96];
	ld.shared.f32 	%f87, [%r59+1024];
	ld.shared.f32 	%f88, [%r59+1028];
	fma.rn.f32 	%f89, %f85, %f87, %f81;
	fma.rn.f32 	%f90, %f85, %f88, %f82;
	fma.rn.f32 	%f91, %f86, %f87, %f83;
	fma.rn.f32 	%f92, %f86, %f88, %f84;
	ld.shared.f32 	%f93, [%r56+36];
	ld.shared.f32 	%f94, [%r56+100];
	ld.shared.f32 	%f95, [%r59+1152];
	ld.shared.f32 	%f96, [%r59+1156];
	fma.rn.f32 	%f97, %f93, %f95, %f89;
	fma.rn.f32 	%f98, %f93, %f96, %f90;
	fma.rn.f32 	%f99, %f94, %f95, %f91;
	fma.rn.f32 	%f100, %f94, %f96, %f92;
	ld.shared.f32 	%f101, [%r56+40];
	ld.shared.f32 	%f102, [%r56+104];
	ld.shared.f32 	%f103, [%r59+1280];
	ld.shared.f32 	%f104, [%r59+1284];
	fma.rn.f32 	%f105, %f101, %f103, %f97;
	fma.rn.f32 	%f106, %f101, %f104, %f98;
	fma.rn.f32 	%f107, %f102, %f103, %f99;
	fma.rn.f32 	%f108, %f102, %f104, %f100;
	ld.shared.f32 	%f109, [%r56+44];
	ld.shared.f32 	%f110, [%r56+108];
	ld.shared.f32 	%f111, [%r59+1408];
	ld.shared.f32 	%f112, [%r59+1412];
	fma.rn.f32 	%f113, %f109, %f111, %f105;
	fma.rn.f32 	%f114, %f109, %f112, %f106;
	fma.rn.f32 	%f115, %f110, %f111, %f107;
	fma.rn.f32 	%f116, %f110, %f112, %f108;
	ld.shared.f32 	%f117, [%r56+48];
	ld.shared.f32 	%f118, [%r56+112];
	ld.shared.f32 	%f119, [%r59+1536];
	ld.shared.f32 	%f120, [%r59+1540];
	fma.rn.f32 	%f121, %f117, %f119, %f113;
	fma.rn.f32 	%f122, %f117, %f120, %f114;
	fma.rn.f32 	%f123, %f118, %f119, %f115;
	fma.rn.f32 	%f124, %f118, %f120, %f116;
	ld.shared.f32 	%f125, [%r56+52];
	ld.shared.f32 	%f126, [%r56+116];
	ld.shared.f32 	%f127, [%r59+1664];
	ld.shared.f32 	%f128, [%r59+1668];
	fma.rn.f32 	%f129, %f125, %f127, %f121;
	fma.rn.f32 	%f130, %f125, %f128, %f122;
	fma.rn.f32 	%f131, %f126, %f127, %f123;
	fma.rn.f32 	%f132, %f126, %f128, %f124;
	ld.shared.f32 	%f133, [%r56+56];
	ld.shared.f32 	%f134, [%r56+120];
	ld.shared.f32 	%f135, [%r59+1792];
	ld.shared.f32 	%f136, [%r59+1796];
	fma.rn.f32 	%f137, %f133, %f135, %f129;
	fma.rn.f32 	%f138, %f133, %f136, %f130;
	fma.rn.f32 	%f139, %f134, %f135, %f131;
	fma.rn.f32 	%f140, %f134, %f136, %f132;
	ld.shared.f32 	%f141, [%r56+60];
	ld.shared.f32 	%f142, [%r56+124];
	ld.shared.f32 	%f143, [%r59+1920];
	ld.shared.f32 	%f144, [%r59+1924];
	fma.rn.f32 	%f151, %f141, %f143, %f137;
	fma.rn.f32 	%f152, %f141, %f144, %f138;
	fma.rn.f32 	%f153, %f142, %f143, %f139;
	fma.rn.f32 	%f154, %f142, %f144, %f140;
	bar.sync 	0;
	add.s32 	%r64, %r64, 16;
	setp.lt.s32 	%p16, %r64, %r39;
	@%p16 bra 	$L__BB3_2;
$L__BB3_11:
	ld.param.u64 	%rd25, [_Z22gemm_smem_tiled_kernelILi32ELi16ELi32EEvPKfS1_Pfiii_param_2];
	cvta.to.global.u64 	%rd3, %rd25;
	setp.ge.s32 	%p17, %r4, %r37;
	@%p17 bra 	$L__BB3_16;
	mul.lo.s32 	%r34, %r4, %r38;
	setp.ge.s32 	%p18, %r6, %r38;
	@%p18 bra 	$L__BB3_14;
	add.s32 	%r60, %r6, %r34;
	mul.wide.s32 	%rd11, %r60, 4;
	add.s64 	%rd12, %rd3, %rd11;
	st.global.f32 	[%rd12], %f151;
$L__BB3_14:
	add.s32 	%r61, %r6, 1;
	setp.ge.s32 	%p19, %r61, %r38;
	@%p19 bra 	$L__BB3_16;
	cvt.s64.s32 	%rd13, %r34;
	cvt.s64.s32 	%rd14, %r6;
	add.s64 	%rd15, %rd14, %rd13;
	shl.b64 	%rd16, %rd15, 2;
	add.s64 	%rd17, %rd3, %rd16;
	st.global.f32 	[%rd17+4], %f152;
$L__BB3_16:
	add.s32 	%r35, %r4, 1;
	setp.ge.s32 	%p20, %r35, %r37;
	@%p20 bra 	$L__BB3_21;
	mul.lo.s32 	%r36, %r35, %r38;
	setp.ge.s32 	%p21, %r6, %r38;
	@%p21 bra 	$L__BB3_19;
	add.s32 	%r62, %r6, %r36;
	mul.wide.s32 	%rd18, %r62, 4;
	add.s64 	%rd19, %rd3, %rd18;
	st.global.f32 	[%rd19], %f153;
$L__BB3_19:
	add.s32 	%r63, %r6, 1;
	setp.ge.s32 	%p22, %r63, %r38;
	@%p22 bra 	$L__BB3_21;
	cvt.s64.s32 	%rd20, %r36;
	cvt.s64.s32 	%rd21, %r6;
	add.s64 	%rd22, %rd21, %rd20;
	shl.b64 	%rd23, %rd22, 2;
	add.s64 	%rd24, %rd3, %rd23;
	st.global.f32 	[%rd24+4], %f154;
$L__BB3_21:
	ret;
$L__BB3_22:
	setp.gt.u32 	%p3, %r5, 15;
	add.s32 	%r12, %r65, %r1;
	@%p3 bra 	$L__BB3_27;
	shl.b32 	%r45, %r65, 6;
	shl.b32 	%r46, %r5, 2;
	mov.u32 	%r47, _ZZ22gemm_smem_tiled_kernelILi32ELi16ELi32EEvPKfS1_PfiiiE2As;
	add.s32 	%r48, %r47, %r46;
	add.s32 	%r68, %r48, %r45;
	add.s32 	%r66, %r5, %r64;
	mad.lo.s32 	%r67, %r12, %r39, %r66;
	mov.u32 	%r69, %r5;
$L__BB3_24:
	setp.ge.s32 	%p4, %r12, %r37;
	setp.ge.s32 	%p5, %r66, %r39;
	mov.f32 	%f149, 0f00000000;
	or.pred  	%p6, %p4, %p5;
	@%p6 bra 	$L__BB3_26;
	mul.wide.u32 	%rd7, %r67, 4;
	add.s64 	%rd8, %rd2, %rd7;
	ld.global.nc.f32 	%f149, [%rd8];
$L__BB3_26:
	st.shared.f32 	[%r68], %f149;
	add.s32 	%r69, %r69, %r7;
	add.s32 	%r68, %r68, %r9;
	add.s32 	%r67, %r67, %r7;
	add.s32 	%r66, %r66, %r7;
	setp.lt.u32 	%p7, %r69, 16;
	@%p7 bra 	$L__BB3_24;
$L__BB3_27:
	add.s32 	%r65, %r65, %r8;
	setp.lt.u32 	%p8, %r65, 32;
	@%p8 bra 	$L__BB3_22;
	bra.uni 	$L__BB3_3;

}
	// .globl	_Z22gemm_smem_tiled_kernelILi32ELi16ELi64EEvPKfS1_Pfiii
.visible .entry _Z22gemm_smem_tiled_kernelILi32ELi16ELi64EEvPKfS1_Pfiii(
	.param .u64 .ptr .align 1 _Z22gemm_smem_tiled_kernelILi32ELi16ELi64EEvPKfS1_Pfiii_param_0,
	.param .u64 .ptr .align 1 _Z22gemm_smem_tiled_kernelILi32ELi16ELi64EEvPKfS1_Pfiii_param_1,
	.param .u64 .ptr .align 1 _Z22gemm_smem_tiled_kernelILi32ELi16ELi64EEvPKfS1_Pfiii_param_2,
	.param .u32 _Z22gemm_smem_tiled_kernelILi32ELi16ELi64EEvPKfS1_Pfiii_param_3,
	.param .u32 _Z22gemm_smem_tiled_kernelILi32ELi16ELi64EEvPKfS1_Pfiii_param_4,
	.param .u32 _Z22gemm_smem_tiled_kernelILi32ELi16ELi64EEvPKfS1_Pfiii_param_5
)
{
	.reg .pred 	%p<27>;
	.reg .b32 	%r<80>;
	.reg .b32 	%f<267>;
	.reg .b64 	%rd<26>;
	// demoted variable
	.shared .align 4 .b8 _ZZ22gemm_smem_tiled_kernelILi32ELi16ELi64EEvPKfS1_PfiiiE2As[2048];
	// demoted variable
	.shared .align 4 .b8 _ZZ22gemm_smem_tiled_kernelILi32ELi16ELi64EEvPKfS1_PfiiiE2Bs[4096];
	ld.param.u64 	%rd6, [_Z22gemm_smem_tiled_kernelILi32ELi16ELi64EEvPKfS1_Pfiii_param_0];
	ld.param.u64 	%rd7, [_Z22gemm_smem_tiled_kernelILi32ELi16ELi64EEvPKfS1_Pfiii_param_1];
	ld.param.u32 	%r35, [_Z22gemm_smem_tiled_kernelILi32ELi16ELi64EEvPKfS1_Pfiii_param_3];
	ld.param.u32 	%r36, [_Z22gemm_smem_tiled_kernelILi32ELi16ELi64EEvPKfS1_Pfiii_param_4];
	ld.param.u32 	%r37, [_Z22gemm_smem_tiled_kernelILi32ELi16ELi64EEvPKfS1_Pfiii_param_5];
	mov.u32 	%r38, %ctaid.y;
	shl.b32 	%r1, %r38, 5;
	mov.u32 	%r39, %ctaid.x;
	shl.b32 	%r2, %r39, 6;
	mov.u32 	%r3, %tid.y;
	mov.u32 	%r4, %tid.x;
	shl.b32 	%r40, %r4, 2;
	add.s32 	%r5, %r2, %r40;
	setp.lt.s32 	%p1, %r37, 1;
	mov.f32 	%f259, 0f00000000;
	mov.f32 	%f260, %f259;
	mov.f32 	%f261, %f259;
	mov.f32 	%f262, %f259;
	mov.f32 	%f263, %f259;
	mov.f32 	%f264, %f259;
	mov.f32 	%f265, %f259;
	mov.f32 	%f266, %f259;
	@%p1 bra 	$L__BB4_11;
	mov.u32 	%r6, %ntid.x;
	cvta.to.global.u64 	%rd1, %rd7;
	cvta.to.global.u64 	%rd2, %rd6;
	mov.b32 	%r72, 0;
	mov.f32 	%f259, 0f00000000;
$L__BB4_2:
	setp.gt.u32 	%p2, %r3, 31;
	mov.u32 	%r73, %r3;
	@%p2 bra 	$L__BB4_3;
	bra.uni 	$L__BB4_30;
$L__BB4_3:
	setp.gt.u32 	%p9, %r3, 15;
	mov.u32 	%r78, %r3;
	@%p9 bra 	$L__BB4_10;
$L__BB4_4:
	setp.gt.u32 	%p10, %r4, 63;
	add.s32 	%r23, %r78, %r72;
	@%p10 bra 	$L__BB4_9;
	mul.lo.s32 	%r24, %r23, %r36;
	shl.b32 	%r48, %r78, 8;
	mov.u32 	%r49, _ZZ22gemm_smem_tiled_kernelILi32ELi16ELi64EEvPKfS1_PfiiiE2Bs;
	add.s32 	%r25, %r49, %r48;
	mov.u32 	%r79, %r4;
$L__BB4_6:
	setp.ge.s32 	%p11, %r23, %r37;
	add.s32 	%r27, %r79, %r2;
	setp.ge.s32 	%p12, %r27, %r36;
	mov.f32 	%f258, 0f00000000;
	or.pred  	%p13, %p11, %p12;
	@%p13 bra 	$L__BB4_8;
	add.s32 	%r50, %r27, %r24;
	mul.wide.s32 	%rd11, %r50, 4;
	add.s64 	%rd12, %rd1, %rd11;
	ld.global.nc.f32 	%f258, [%rd12];
$L__BB4_8:
	shl.b32 	%r51, %r79, 2;
	add.s32 	%r52, %r25, %r51;
	st.shared.f32 	[%r52], %f258;
	add.s32 	%r79, %r79, %r6;
	setp.lt.u32 	%p14, %r79, 64;
	@%p14 bra 	$L__BB4_6;
$L__BB4_9:
	mov.u32 	%r53, %ntid.y;
	add.s32 	%r78, %r78, %r53;
	setp.lt.u32 	%p15, %r78, 16;
	@%p15 bra 	$L__BB4_4;
$L__BB4_10:
	bar.sync 	0;
	shl.b32 	%r54, %r3, 7;
	mov.u32 	%r55, _ZZ22gemm_smem_tiled_kernelILi32ELi16ELi64EEvPKfS1_PfiiiE2As;
	add.s32 	%r56, %r55, %r54;
	ld.shared.f32 	%f33, [%r56];
	ld.shared.f32 	%f34, [%r56+64];
	shl.b32 	%r57, %r4, 4;
	mov.u32 	%r58, _ZZ22gemm_smem_tiled_kernelILi32ELi16ELi64EEvPKfS1_PfiiiE2Bs;
	add.s32 	%r59, %r58, %r57;
	ld.shared.f32 	%f35, [%r59];
	ld.shared.f32 	%f36, [%r59+4];
	ld.shared.f32 	%f37, [%r59+8];
	ld.shared.f32 	%f38, [%r59+12];
	fma.rn.f32 	%f39, %f33, %f35, %f260;
	fma.rn.f32 	%f40, %f33, %f36, %f259;
	fma.rn.f32 	%f41, %f33, %f37, %f261;
	fma.rn.f32 	%f42, %f33, %f38, %f262;
	fma.rn.f32 	%f43, %f34, %f35, %f263;
	fma.rn.f32 	%f44, %f34, %f36, %f264;
	fma.rn.f32 	%f45, %f34, %f37, %f265;
	fma.rn.f32 	%f46, %f34, %f38, %f266;
	ld.shared.f32 	%f47, [%r56+4];
	ld.shared.f32 	%f48, [%r56+68];
	ld.shared.f32 	%f49, [%r59+256];
	ld.shared.f32 	%f50, [%r59+260];
	ld.shared.f32 	%f51, [%r59+264];
	ld.shared.f32 	%f52, [%r59+268];
	fma.rn.f32 	%f53, %f47, %f49, %f39;
	fma.rn.f32 	%f54, %f47, %f50, %f40;
	fma.rn.f32 	%f55, %f47, %f51, %f41;
	fma.rn.f32 	%f56, %f47, %f52, %f42;
	fma.rn.f32 	%f57, %f48, %f49, %f43;
	fma.rn.f32 	%f58, %f48, %f50, %f44;
	fma.rn.f32 	%f59, %f48, %f51, %f45;
	fma.rn.f32 	%f60, %f48, %f52, %f46;
	ld.shared.f32 	%f61, [%r56+8];
	ld.shared.f32 	%f62, [%r56+72];
	ld.shared.f32 	%f63, [%r59+512];
	ld.shared.f32 	%f64, [%r59+516];
	ld.shared.f32 	%f65, [%r59+520];
	ld.shared.f32 	%f66, [%r59+524];
	fma.rn.f32 	%f67, %f61, %f63, %f53;
	fma.rn.f32 	%f68, %f61, %f64, %f54;
	fma.rn.f32 	%f69, %f61, %f65, %f55;
	fma.rn.f32 	%f70, %f61, %f66, %f56;
	fma.rn.f32 	%f71, %f62, %f63, %f57;
	fma.rn.f32 	%f72, %f62, %f64, %f58;
	fma.rn.f32 	%f73, %f62, %f65, %f59;
	fma.rn.f32 	%f74, %f62, %f66, %f60;
	ld.shared.f32 	%f75, [%r56+12];
	ld.shared.f32 	%f76, [%r56+76];
	ld.shared.f32 	%f77, [%r59+768];
	ld.shared.f32 	%f78, [%r59+772];
	ld.shared.f32 	%f79, [%r59+776];
	ld.shared.f32 	%f80, [%r59+780];
	fma.rn.f32 	%f81, %f75, %f77, %f67;
	fma.rn.f32 	%f82, %f75, %f78, %f68;
	fma.rn.f32 	%f83, %f75, %f79, %f69;
	fma.rn.f32 	%f84, %f75, %f80, %f70;
	fma.rn.f32 	%f85, %f76, %f77, %f71;
	fma.rn.f32 	%f86, %f76, %f78, %f72;
	fma.rn.f32 	%f87, %f76, %f79, %f73;
	fma.rn.f32 	%f88, %f76, %f80, %f74;
	ld.shared.f32 	%f89, [%r56+16];
	ld.shared.f32 	%f90, [%r56+80];
	ld.shared.f32 	%f91, [%r59+1024];
	ld.shared.f32 	%f92, [%r59+1028];
	ld.shared.f32 	%f93, [%r59+1032];
	ld.shared.f32 	%f94, [%r59+1036];
	fma.rn.f32 	%f95, %f89, %f91, %f81;
	fma.rn.f32 	%f96, %f89, %f92, %f82;
	fma.rn.f32 	%f97, %f89, %f93, %f83;
	fma.rn.f32 	%f98, %f89, %f94, %f84;
	fma.rn.f32 	%f99, %f90, %f91, %f85;
	fma.rn.f32 	%f100, %f90, %f92, %f86;
	fma.rn.f32 	%f101, %f90, %f93, %f87;
	fma.rn.f32 	%f102, %f90, %f94, %f88;
	ld.shared.f32 	%f103, [%r56+20];
	ld.shared.f32 	%f104, [%r56+84];
	ld.shared.f32 	%f105, [%r59+1280];
	ld.shared.f32 	%f106, [%r59+1284];
	ld.shared.f32 	%f107, [%r59+1288];
	ld.shared.f32 	%f108, [%r59+1292];
	fma.rn.f32 	%f109, %f103, %f105, %f95;
	fma.rn.f32 	%f110, %f103, %f106, %f96;
	fma.rn.f32 	%f111, %f103, %f107, %f97;
	fma.rn.f32 	%f112, %f103, %f108, %f98;
	fma.rn.f32 	%f113, %f104, %f105, %f99;
	fma.rn.f32 	%f114, %f104, %f106, %f100;
	fma.rn.f32 	%f115, %f104, %f107, %f101;
	fma.rn.f32 	%f116, %f104, %f108, %f102;
	ld.shared.f32 	%f117, [%r56+24];
	ld.shared.f32 	%f118, [%r56+88];
	ld.shared.f32 	%f119, [%r59+1536];
	ld.shared.f32 	%f120, [%r59+1540];
	ld.shared.f32 	%f121, [%r59+1544];
	ld.shared.f32 	%f122, [%r59+1548];
	fma.rn.f32 	%f123, %f117, %f119, %f109;
	fma.rn.f32 	%f124, %f117, %f120, %f110;
	fma.rn.f32 	%f125, %f117, %f121, %f111;
	fma.rn.f32 	%f126, %f117, %f122, %f112;
	fma.rn.f32 	%f127, %f118, %f119, %f113;
	fma.rn.f32 	%f128, %f118, %f120, %f114;
	fma.rn.f32 	%f129, %f118, %f121, %f115;
	fma.rn.f32 	%f130, %f118, %f122, %f116;
	ld.shared.f32 	%f131, [%r56+28];
	ld.shared.f32 	%f132, [%r56+92];
	ld.shared.f32 	%f133, [%r59+1792];
	ld.shared.f32 	%f134, [%r59+1796];
	ld.shared.f32 	%f135, [%r59+1800];
	ld.shared.f32 	%f136, [%r59+1804];
	fma.rn.f32 	%f137, %f131, %f133, %f123;
	fma.rn.f32 	%f138, %f131, %f134, %f124;
	fma.rn.f32 	%f139, %f131, %f135, %f125;
	fma.rn.f32 	%f140, %f131, %f136, %f126;
	fma.rn.f32 	%f141, %f132, %f133, %f127;
	fma.rn.f32 	%f142, %f132, %f134, %f128;
	fma.rn.f32 	%f143, %f132, %f135, %f129;
	fma.rn.f32 	%f144, %f132, %f136, %f130;
	ld.shared.f32 	%f145, [%r56+32];
	ld.shared.f32 	%f146, [%r56+96];
	ld.shared.f32 	%f147, [%r59+2048];
	ld.shared.f32 	%f148, [%r59+2052];
	ld.shared.f32 	%f149, [%r59+2056];
	ld.shared.f32 	%f150, [%r59+2060];
	fma.rn.f32 	%f151, %f145, %f147, %f137;
	fma.rn.f32 	%f152, %f145, %f148, %f138;
	fma.rn.f32 	%f153, %f145, %f149, %f139;
	fma.rn.f32 	%f154, %f145, %f150, %f140;
	fma.rn.f32 	%f155, %f146, %f147, %f141;
	fma.rn.f32 	%f156, %f146, %f148, %f142;
	fma.rn.f32 	%f157, %f146, %f149, %f143;
	fma.rn.f32 	%f158, %f146, %f150, %f144;
	ld.shared.f32 	%f159, [%r56+36];
	ld.shared.f32 	%f160, [%r56+100];
	ld.shared.f32 	%f161, [%r59+2304];
	ld.shared.f32 	%f162, [%r59+2308];
	ld.shared.f32 	%f163, [%r59+2312];
	ld.shared.f32 	%f164, [%r59+2316];
	fma.rn.f32 	%f165, %f159, %f161, %f151;
	fma.rn.f32 	%f166, %f159, %f162, %f152;
	fma.rn.f32 	%f167, %f159, %f163, %f153;
	fma.rn.f32 	%f168, %f159, %f164, %f154;
	fma.rn.f32 	%f169, %f160, %f161, %f155;
	fma.rn.f32 	%f170, %f160, %f162, %f156;
	fma.rn.f32 	%f171, %f160, %f163, %f157;
	fma.rn.f32 	%f172, %f160, %f164, %f158;
	ld.shared.f32 	%f173, [%r56+40];
	ld.shared.f32 	%f174, [%r56+104];
	ld.shared.f32 	%f175, [%r59+2560];
	ld.shared.f32 	%f176, [%r59+2564];
	ld.shared.f32 	%f177, [%r59+2568];
	ld.shared.f32 	%f178, [%r59+2572];
	fma.rn.f32 	%f179, %f173, %f175, %f165;
	fma.rn.f32 	%f180, %f173, %f176, %f166;
	fma.rn.f32 	%f181, %f173, %f177, %f167;
	fma.rn.f32 	%f182, %f173, %f178, %f168;
	fma.rn.f32 	%f183, %f174, %f175, %f169;
	fma.rn.f32 	%f184, %f174, %f176, %f170;
	fma.rn.f32 	%f185, %f174, %f177, %f171;
	fma.rn.f32 	%f186, %f174, %f178, %f172;
	ld.shared.f32 	%f187, [%r56+44];
	ld.shared.f32 	%f188, [%r56+108];
	ld.shared.f32 	%f189, [%r59+2816];
	ld.shared.f32 	%f190, [%r59+2820];
	ld.shared.f32 	%f191, [%r59+2824];
	ld.shared.f32 	%f192, [%r59+2828];
	fma.rn.f32 	%f193, %f187, %f189, %f179;
	fma.rn.f32 	%f194, %f187, %f190, %f180;
	fma.rn.f32 	%f195, %f187, %f191, %f181;
	fma.rn.f32 	%f196, %f187, %f192, %f182;
	fma.rn.f32 	%f197, %f188, %f189, %f183;
	fma.rn.f32 	%f198, %f188, %f190, %f184;
	fma.rn.f32 	%f199, %f188, %f191, %f185;
	fma.rn.f32 	%f200, %f188, %f192, %f186;
	ld.shared.f32 	%f201, [%r56+48];
	ld.shared.f32 	%f202, [%r56+112];
	ld.shared.f32 	%f203, [%r59+3072];
	ld.shared.f32 	%f204, [%r59+3076];
	ld.shared.f32 	%f205, [%r59+3080];
	ld.shared.f32 	%f206, [%r59+3084];
	fma.rn.f32 	%f207, %f201, %f203, %f193;
	fma.rn.f32 	%f208, %f201, %f204, %f194;
	fma.rn.f32 	%f209, %f201, %f205, %f195;
	fma.rn.f32 	%f210, %f201, %f206, %f196;
	fma.rn.f32 	%f211, %f202, %f203, %f197;
	fma.rn.f32 	%f212, %f202, %f204, %f198;
	fma.rn.f32 	%f213, %f202, %f205, %f199;
	fma.rn.f32 	%f214, %f202, %f206, %f200;
	ld.shared.f32 	%f215, [%r56+52];
	ld.shared.f32 	%f216, [%r56+116];
	ld.shared.f32 	%f217, [%r59+3328];
	ld.shared.f32 	%f218, [%r59+3332];
	ld.shared.f32 	%f219, [%r59+3336];
	ld.shared.f32 	%f220, [%r59+3340];
	fma.rn.f32 	%f221, %f215, %f217, %f207;
	fma.rn.f32 	%f222, %f215, %f218, %f208;
	fma.rn.f32 	%f223, %f215, %f219, %f209;
	fma.rn.f32 	%f224, %f215, %f220, %f210;
	fma.rn.f32 	%f225, %f216, %f217, %f211;
	fma.rn.f32 	%f226, %f216, %f218, %f212;
	fma.rn.f32 	%f227, %f216, %f219, %f213;
	fma.rn.f32 	%f228, %f216, %f220, %f214;
	ld.shared.f32 	%f229, [%r56+56];
	ld.shared.f32 	%f230, [%r56+120];
	ld.shared.f32 	%f231, [%r59+3584];
	ld.shared.f32 	%f232, [%r59+3588];
	ld.shared.f32 	%f233, [%r59+3592];
	ld.shared.f32 	%f234, [%r59+3596];
	fma.rn.f32 	%f235, %f229, %f231, %f221;
	fma.rn.f32 	%f236, %f229, %f232, %f222;
	fma.rn.f32 	%f237, %f229, %f233, %f223;
	fma.rn.f32 	%f238, %f229, %f234, %f224;
	fma.rn.f32 	%f239, %f230, %f231, %f225;
	fma.rn.f32 	%f240, %f230, %f232, %f226;
	fma.rn.f32 	%f241, %f230, %f233, %f227;
	fma.rn.f32 	%f242, %f230, %f234, %f228;
	ld.shared.f32 	%f243, [%r56+60];
	ld.shared.f32 	%f244, [%r56+124];
	ld.shared.f32 	%f245, [%r59+3840];
	ld.shared.f32 	%f246, [%r59+3844];
	ld.shared.f32 	%f247, [%r59+3848];
	ld.shared.f32 	%f248, [%r59+3852];
	fma.rn.f32 	%f260, %f243, %f245, %f235;
	fma.rn.f32 	%f259, %f243, %f246, %f236;
	fma.rn.f32 	%f261, %f243, %f247, %f237;
	fma.rn.f32 	%f262, %f243, %f248, %f238;
	fma.rn.f32 	%f263, %f244, %f245, %f239;
	fma.rn.f32 	%f264, %f244, %f246, %f240;
	fma.rn.f32 	%f265, %f244, %f247, %f241;
	fma.rn.f32 	%f266, %f244, %f248, %f242;
	bar.sync 	0;
	add.s32 	%r72, %r72, 16;
	setp.lt.s32 	%p16, %r72, %r37;
	@%p16 bra 	$L__BB4_2;
$L__BB4_11:
	ld.param.u64 	%rd25, [_Z22gemm_smem_tiled_kernelILi32ELi16ELi64EEvPKfS1_Pfiii_param_2];
	cvta.to.global.u64 	%rd3, %rd25;
	mov.u32 	%r60, %ctaid.y;
	shl.b32 	%r61, %r60, 5;
	mov.u32 	%r62, %tid.y;
	shl.b32 	%r63, %r62, 1;
	add.s32 	%r31, %r61, %r63;
	setp.ge.s32 	%p17, %r31, %r35;
	@%p17 bra 	$L__BB4_20;
	mul.lo.s32 	%r32, %r31, %r36;
	setp.ge.s32 	%p18, %r5, %r36;
	@%p18 bra 	$L__BB4_14;
	add.s32 	%r64, %r5, %r32;
	mul.wide.s32 	%rd13, %r64, 4;
	add.s64 	%rd14, %rd3, %rd13;
	st.global.f32 	[%rd14], %f260;
$L__BB4_14:
	add.s32 	%r65, %r5, 1;
	setp.ge.s32 	%p19, %r65, %r36;
	cvt.s64.s32 	%rd15, %r32;
	cvt.s64.s32 	%rd16, %r5;
	add.s64 	%rd17, %rd16, %rd15;
	shl.b64 	%rd18, %rd17, 2;
	add.s64 	%rd4, %rd3, %rd18;
	@%p19 bra 	$L__BB4_16;
	st.global.f32 	[%rd4+4], %f259;
$L__BB4_16:
	add.s32 	%r66, %r5, 2;
	setp.ge.s32 	%p20, %r66, %r36;
	@%p20 bra 	$L__BB4_18;
	st.global.f32 	[%rd4+8], %f261;
$L__BB4_18:
	add.s32 	%r67, %r5, 3;
	setp.ge.s32 	%p21, %r67, %r36;
	@%p21 bra 	$L__BB4_20;
	st.global.f32 	[%rd4+12], %f262;
$L__BB4_20:
	add.s32 	%r33, %r31, 1;
	setp.ge.s32 	%p22, %r33, %r35;
	@%p22 bra 	$L__BB4_29;
	mul.lo.s32 	%r34, %r33, %r36;
	setp.ge.s32 	%p23, %r5, %r36;
	@%p23 bra 	$L__BB4_23;
	add.s32 	%r68, %r5, %r34;
	mul.wide.s32 	%rd19, %r68, 4;
	add.s64 	%rd20, %rd3, %rd19;
	st.global.f32 	[%rd20], %f263;
$L__BB4_23:
	add.s32 	%r69, %r5, 1;
	setp.ge.s32 	%p24, %r69, %r36;
	cvt.s64.s32 	%rd21, %r34;
	cvt.s64.s32 	%rd22, %r5;
	add.s64 	%rd23, %rd22, %rd21;
	shl.b64 	%rd24, %rd23, 2;
	add.s64 	%rd5, %rd3, %rd24;
	@%p24 bra 	$L__BB4_25;
	st.global.f32 	[%rd5+4], %f264;
$L__BB4_25:
	add.s32 	%r70, %r5, 2;
	setp.ge.s32 	%p25, %r70, %r36;
	@%p25 bra 	$L__BB4_27;
	st.global.f32 	[%rd5+8], %f265;
$L__BB4_27:
	add.s32 	%r71, %r5, 3;
	setp.ge.s32 	%p26, %r71, %r36;
	@%p26 bra 	$L__BB4_29;
	st.global.f32 	[%rd5+12], %f266;
$L__BB4_29:
	ret;
$L__BB4_30:
	setp.gt.u32 	%p3, %r4, 15;
	add.s32 	%r9, %r73, %r1;
	@%p3 bra 	$L__BB4_35;
	shl.b32 	%r42, %r73, 6;
	shl.b32 	%r43, %r4, 2;
	mov.u32 	%r44, _ZZ22gemm_smem_tiled_kernelILi32ELi16ELi64EEvPKfS1_PfiiiE2As;
	add.s32 	%r45, %r44, %r43;
	add.s32 	%r76, %r45, %r42;
	add.s32 	%r74, %r4, %r72;
	mad.lo.s32 	%r75, %r9, %r37, %r74;
	mov.u32 	%r77, %r4;
$L__BB4_32:
	setp.ge.s32 	%p4, %r9, %r35;
	setp.ge.s32 	%p5, %r74, %r37;
	mov.f32 	%f257, 0f00000000;
	or.pred  	%p6, %p4, %p5;
	@%p6 bra 	$L__BB4_34;
	mul.wide.u32 	%rd9, %r75, 4;
	add.s64 	%rd10, %rd2, %rd9;
	ld.global.nc.f32 	%f257, [%rd10];
$L__BB4_34:
	st.shared.f32 	[%r76], %f257;
	add.s32 	%r77, %r77, %r6;
	shl.b32 	%r46, %r6, 2;
	add.s32 	%r76, %r76, %r46;
	add.s32 	%r75, %r75, %r6;
	add.s32 	%r74, %r74, %r6;
	setp.lt.u32 	%p7, %r77, 16;
	@%p7 bra 	$L__BB4_32;
$L__BB4_35:
	mov.u32 	%r47, %ntid.y;
	add.s32 	%r73, %r73, %r47;
	setp.lt.u32 	%p8, %r73, 32;
	@%p8 bra 	$L__BB4_30;
	bra.uni 	$L__BB4_3;

}
	// .globl	_Z22gemm_smem_tiled_kernelILi32ELi16ELi128EEvPKfS1_Pfiii
.visible .entry _Z22gemm_smem_tiled_kernelILi32ELi16ELi128EEvPKfS1_Pfiii(
	.param .u64 .ptr .align 1 _Z22gemm_smem_tiled_kernelILi32ELi16ELi128EEvPKfS1_Pfiii_param_0,
	.param .u64 .ptr .align 1 _Z22gemm_smem_tiled_kernelILi32ELi16ELi128EEvPKfS1_Pfiii_param_1,
	.param .u64 .ptr .align 1 _Z22gemm_smem_tiled_kernelILi32ELi16ELi128EEvPKfS1_Pfiii_param_2,
	.param .u32 _Z22gemm_smem_tiled_kernelILi32ELi16ELi128EEvPKfS1_Pfiii_param_3,
	.param .u32 _Z22gemm_smem_tiled_kernelILi32ELi16ELi128EEvPKfS1_Pfiii_param_4,
	.param .u32 _Z22gemm_smem_tiled_kernelILi32ELi16ELi128EEvPKfS1_Pfiii_param_5
)
{
	.reg .pred 	%p<35>;
	.reg .b32 	%r<84>;
	.reg .b32 	%f<491>;
	.reg .b64 	%rd<25>;
	// demoted variable
	.shared .align 4 .b8 _ZZ22gemm_smem_tiled_kernelILi32ELi16ELi128EEvPKfS1_PfiiiE2As[2048];
	// demoted variable
	.shared .align 4 .b8 _ZZ22gemm_smem_tiled_kernelILi32ELi16ELi128EEvPKfS1_PfiiiE2Bs[8192];
	ld.param.u64 	%rd6, [_Z22gemm_smem_tiled_kernelILi32ELi16ELi128EEvPKfS1_Pfiii_param_0];
	ld.param.u64 	%rd7, [_Z22gemm_smem_tiled_kernelILi32ELi16ELi128EEvPKfS1_Pfiii_param_1];
	ld.param.u64 	%rd8, [_Z22gemm_smem_tiled_kernelILi32ELi16ELi128EEvPKfS1_Pfiii_param_2];
	ld.param.u32 	%r38, [_Z22gemm_smem_tiled_kernelILi32ELi16ELi128EEvPKfS1_Pfiii_param_3];
	ld.param.u32 	%r39, [_Z22gemm_smem_tiled_kernelILi32ELi16ELi128EEvPKfS1_Pfiii_param_4];
	ld.param.u32 	%r40, [_Z22gemm_smem_tiled_kernelILi32ELi16ELi128EEvPKfS1_Pfiii_param_5];
	cvta.to.global.u64 	%rd1, %rd8;
	mov.u32 	%r41, %ctaid.y;
	shl.b32 	%r1, %r41, 5;
	mov.u32 	%r42, %ctaid.x;
	shl.b32 	%r2, %r42, 7;
	mov.u32 	%r3, %tid.y;
	shl.b32 	%r43, %r3, 1;
	add.s32 	%r4, %r1, %r43;
	mov.u32 	%r5, %tid.x;
	shl.b32 	%r44, %r5, 3;
	add.s32 	%r6, %r2, %r44;
	setp.lt.s32 	%p1, %r40, 1;
	mov.f32 	%f475, 0f00000000;
	mov.f32 	%f476, %f475;
	mov.f32 	%f477, %f475;
	mov.f32 	%f478, %f475;
	mov.f32 	%f479, %f475;
	mov.f32 	%f480, %f475;
	mov.f32 	%f481, %f475;
	mov.f32 	%f482, %f475;
	mov.f32 	%f483, %f475;
	mov.f32 	%f484, %f475;
	mov.f32 	%f485, %f475;
	mov.f32 	%f486, %f475;
	mov.f32 	%f487, %f475;
	mov.f32 	%f488, %f475;
	mov.f32 	%f489, %f475;
	mov.f32 	%f490, %f475;
	@%p1 bra 	$L__BB5_11;
	mov.u32 	%r7, %ntid.x;
	mov.u32 	%r8, %ntid.y;
	shl.b32 	%r46, %r5, 2;
	mov.u32 	%r47, _ZZ22gemm_smem_tiled_kernelILi32ELi16ELi128EEvPKfS1_PfiiiE2As;
	add.s32 	%r9, %r47, %r46;
	shl.b32 	%r10, %r7, 2;
	cvta.to.global.u64 	%rd2, %rd7;
	cvta.to.global.u64 	%rd3, %rd6;
	mov.b32 	%r76, 0;
	mov.f32 	%f475, 0f00000000;
$L__BB5_2:
	setp.gt.u32 	%p2, %r3, 31;
	mov.u32 	%r77, %r3;
	@%p2 bra 	$L__BB5_3;
	bra.uni 	$L__BB5_46;
$L__BB5_3:
	setp.gt.u32 	%p9, %r3, 15;
	mov.u32 	%r82, %r3;
	@%p9 bra 	$L__BB5_10;
$L__BB5_4:
	setp.gt.u32 	%p10, %r5, 127;
	add.s32 	%r27, %r82, %r76;
	@%p10 bra 	$L__BB5_9;
	mul.lo.s32 	%r28, %r27, %r39;
	shl.b32 	%r49, %r82, 9;
	mov.u32 	%r50, _ZZ22gemm_smem_tiled_kernelILi32ELi16ELi128EEvPKfS1_PfiiiE2Bs;
	add.s32 	%r29, %r50, %r49;
	mov.u32 	%r83, %r5;
$L__BB5_6:
	setp.ge.s32 	%p11, %r27, %r40;
	add.s32 	%r31, %r83, %r2;
	setp.ge.s32 	%p12, %r31, %r39;
	mov.f32 	%f474, 0f00000000;
	or.pred  	%p13, %p11, %p12;
	@%p13 bra 	$L__BB5_8;
	add.s32 	%r51, %r31, %r28;
	mul.wide.s32 	%rd11, %r51, 4;
	add.s64 	%rd12, %rd2, %rd11;
	ld.global.nc.f32 	%f474, [%rd12];
$L__BB5_8:
	shl.b32 	%r52, %r83, 2;
	add.s32 	%r53, %r29, %r52;
	st.shared.f32 	[%r53], %f474;
	add.s32 	%r83, %r83, %r7;
	setp.lt.u32 	%p14, %r83, 128;
	@%p14 bra 	$L__BB5_6;
$L__BB5_9:
	add.s32 	%r82, %r82, %r8;
	setp.lt.u32 	%p15, %r82, 16;
	@%p15 bra 	$L__BB5_4;
$L__BB5_10:
	bar.sync 	0;
	shl.b32 	%r54, %r3, 7;
	mov.u32 	%r55, _ZZ22gemm_smem_tiled_kernelILi32ELi16ELi128EEvPKfS1_PfiiiE2As;
	add.s32 	%r56, %r55, %r54;
	ld.shared.f32 	%f57, [%r56];
	ld.shared.f32 	%f58, [%r56+64];
	shl.b32 	%r57, %r5, 5;
	mov.u32 	%r58, _ZZ22gemm_smem_tiled_kernelILi32ELi16ELi128EEvPKfS1_PfiiiE2Bs;
	add.s32 	%r59, %r58, %r57;
	ld.shared.f32 	%f59, [%r59];
	ld.shared.f32 	%f60, [%r59+4];
	ld.shared.f32 	%f61, [%r59+8];
	ld.shared.f32 	%f62, [%r59+12];
	ld.shared.f32 	%f63, [%r59+16];
	ld.shared.f32 	%f64, [%r59+20];
	ld.shared.f32 	%f65, [%r59+24];
	ld.shared.f32 	%f66, [%r59+28];
	fma.rn.f32 	%f67, %f57, %f59, %f480;
	fma.rn.f32 	%f68, %f57, %f60, %f479;
	fma.rn.f32 	%f69, %f57, %f61, %f478;
	fma.rn.f32 	%f70, %f57, %f62, %f477;
	fma.rn.f32 	%f71, %f57, %f63, %f476;
	fma.rn.f32 	%f72, %f57, %f64, %f475;
	fma.rn.f32 	%f73, %f57, %f65, %f481;
	fma.rn.f32 	%f74, %f57, %f66, %f482;
	fma.rn.f32 	%f75, %f58, %f59, %f483;
	fma.rn.f32 	%f76, %f58, %f60, %f484;
	fma.rn.f32 	%f77, %f58, %f61, %f485;
	fma.rn.f32 	%f78, %f58, %f62, %f486;
	fma.rn.f32 	%f79, %f58, %f63, %f487;
	fma.rn.f32 	%f80, %f58, %f64, %f488;
	fma.rn.f32 	%f81, %f58, %f65, %f489;
	fma.rn.f32 	%f82, %f58, %f66, %f490;
	ld.shared.f32 	%f83, [%r56+4];
	ld.shared.f32 	%f84, [%r56+68];
	ld.shared.f32 	%f85, [%r59+512];
	ld.shared.f32 	%f86, [%r59+516];
	ld.shared.f32 	%f87, [%r59+520];
	ld.shared.f32 	%f88, [%r59+524];
	ld.shared.f32 	%f89, [%r59+528];
	ld.shared.f32 	%f90, [%r59+532];
	ld.shared.f32 	%f91, [%r59+536];
	ld.shared.f32 	%f92, [%r59+540];
	fma.rn.f32 	%f93, %f83, %f85, %f67;
	fma.rn.f32 	%f94, %f83, %f86, %f68;
	fma.rn.f32 	%f95, %f83, %f87, %f69;
	fma.rn.f32 	%f96, %f83, %f88, %f70;
	fma.rn.f32 	%f97, %f83, %f89, %f71;
	fma.rn.f32 	%f98, %f83, %f90, %f72;
	fma.rn.f32 	%f99, %f83, %f91, %f73;
	fma.rn.f32 	%f100, %f83, %f92, %f74;
	fma.rn.f32 	%f101, %f84, %f85, %f75;
	fma.rn.f32 	%f102, %f84, %f86, %f76;
	fma.rn.f32 	%f103, %f84, %f87, %f77;
	fma.rn.f32 	%f104, %f84, %f88, %f78;
	fma.rn.f32 	%f105, %f84, %f89, %f79;
	fma.rn.f32 	%f106, %f84, %f90, %f80;
	fma.rn.f32 	%f107, %f84, %f91, %f81;
	fma.rn.f32 	%f108, %f84, %f92, %f82;
	ld.shared.f32 	%f109, [%r56+8];
	ld.shared.f32 	%f110, [%r56+72];
	ld.shared.f32 	%f111, [%r59+1024];
	ld.shared.f32 	%f112, [%r59+1028];
	ld.shared.f32 	%f113, [%r59+1032];
	ld.shared.f32 	%f114, [%r59+1036];
	ld.shared.f32 	%f115, [%r59+1040];
	ld.shared.f32 	%f116, [%r59+1044];
	ld.shared.f32 	%f117, [%r59+1048];
	ld.shared.f32 	%f118, [%r59+1052];
	fma.rn.f32 	%f119, %f109, %f111, %f93;
	fma.rn.f32 	%f120, %f109, %f112, %f94;
	fma.rn.f32 	%f121, %f109, %f113, %f95;
	fma.rn.f32 	%f122, %f109, %f114, %f96;
	fma.rn.f32 	%f123, %f109, %f115, %f97;
	fma.rn.f32 	%f124, %f109, %f116, %f98;
	fma.rn.f32 	%f125, %f109, %f117, %f99;
	fma.rn.f32 	%f126, %f109, %f118, %f100;
	fma.rn.f32 	%f127, %f110, %f111, %f101;
	fma.rn.f32 	%f128, %f110, %f112, %f102;
	fma.rn.f32 	%f129, %f110, %f113, %f103;
	fma.rn.f32 	%f130, %f110, %f114, %f104;
	fma.rn.f32 	%f131, %f110, %f115, %f105;
	fma.rn.f32 	%f132, %f110, %f116, %f106;
	fma.rn.f32 	%f133, %f110, %f117, %f107;
	fma.rn.f32 	%f134, %f110, %f118, %f108;
	ld.shared.f32 	%f135, [%r56+12];
	ld.shared.f32 	%f136, [%r56+76];
	ld.shared.f32 	%f137, [%r59+1536];
	ld.shared.f32 	%f138, [%r59+1540];
	ld.shared.f32 	%f139, [%r59+1544];
	ld.shared.f32 	%f140, [%r59+1548];
	ld.shared.f32 	%f141, [%r59+1552];
	ld.shared.f32 	%f142, [%r59+1556];
	ld.shared.f32 	%f143, [%r59+1560];
	ld.shared.f32 	%f144, [%r59+1564];
	fma.rn.f32 	%f145, %f135, %f137, %f119;
	fma.rn.f32 	%f146, %f135, %f138, %f120;
	fma.rn.f32 	%f147, %f135, %f139, %f121;
	fma.rn.f32 	%f148, %f135, %f140, %f122;
	fma.rn.f32 	%f149, %f135, %f141, %f123;
	fma.rn.f32 	%f150, %f135, %f142, %f124;
	fma.rn.f32 	%f151, %f135, %f143, %f125;
	fma.rn.f32 	%f152, %f135, %f144, %f126;
	fma.rn.f32 	%f153, %f136, %f137, %f127;
	fma.rn.f32 	%f154, %f136, %f138, %f128;
	fma.rn.f32 	%f155, %f136, %f139, %f129;
	fma.rn.f32 	%f156, %f136, %f140, %f130;
	fma.rn.f32 	%f157, %f136, %f141, %f131;
	fma.rn.f32 	%f158, %f136, %f142, %f132;
	fma.rn.f32 	%f159, %f136, %f143, %f133;
	fma.rn.f32 	%f160, %f136, %f144, %f134;
	ld.shared.f32 	%f161, [%r56+16];
	ld.shared.f32 	%f162, [%r56+80];
	ld.shared.f32 	%f163, [%r59+2048];
	ld.shared.f32 	%f164, [%r59+2052];
	ld.shared.f32 	%f165, [%r59+2056];
	ld.shared.f32 	%f166, [%r59+2060];
	ld.shared.f32 	%f167, [%r59+2064];
	ld.shared.f32 	%f168, [%r59+2068];
	ld.shared.f32 	%f169, [%r59+2072];
	ld.shared.f32 	%f170, [%r59+2076];
	fma.rn.f32 	%f171, %f161, %f163, %f145;
	fma.rn.f32 	%f172, %f161, %f164, %f146;
	fma.rn.f32 	%f173, %f161, %f165, %f147;
	fma.rn.f32 	%f174, %f161, %f166, %f148;
	fma.rn.f32 	%f175, %f161, %f167, %f149;
	fma.rn.f32 	%f176, %f161, %f168, %f150;
	fma.rn.f32 	%f177, %f161, %f169, %f151;
	fma.rn.f32 	%f178, %f161, %f170, %f152;
	fma.rn.f32 	%f179, %f162, %f163, %f153;
	fma.rn.f32 	%f180, %f162, %f164, %f154;
	fma.rn.f32 	%f181, %f162, %f165, %f155;
	fma.rn.f32 	%f182, %f162, %f166, %f156;
	fma.rn.f32 	%f183, %f162, %f167, %f157;
	fma.rn.f32 	%f184, %f162, %f168, %f158;
	fma.rn.f32 	%f185, %f162, %f169, %f159;
	fma.rn.f32 	%f186, %f162, %f170, %f160;
	ld.shared.f32 	%f187, [%r56+20];
	ld.shared.f32 	%f188, [%r56+84];
	ld.shared.f32 	%f189, [%r59+2560];
	ld.shared.f32 	%f190, [%r59+2564];
	ld.shared.f32 	%f191, [%r59+2568];
	ld.shared.f32 	%f192, [%r59+2572];
	ld.shared.f32 	%f193, [%r59+2576];
	ld.shared.f32 	%f194, [%r59+2580];
	ld.shared.f32 	%f195, [%r59+2584];
	ld.shared.f32 	%f196, [%r59+2588];
	fma.rn.f32 	%f197, %f187, %f189, %f171;
	fma.rn.f32 	%f198, %f187, %f190, %f172;
	fma.rn.f32 	%f199, %f187, %f191, %f173;
	fma.rn.f32 	%f200, %f187, %f192, %f174;
	fma.rn.f32 	%f201, %f187, %f193, %f175;
	fma.rn.f32 	%f202, %f187, %f194, %f176;
	fma.rn.f32 	%f203, %f187, %f195, %f177;
	fma.rn.f32 	%f204, %f187, %f196, %f178;
	fma.rn.f32 	%f205, %f188, %f189, %f179;
	fma.rn.f32 	%f206, %f188, %f190, %f180;
	fma.rn.f32 	%f207, %f188, %f191, %f181;
	fma.rn.f32 	%f208, %f188, %f192, %f182;
	fma.rn.f32 	%f209, %f188, %f193, %f183;
	fma.rn.f32 	%f210, %f188, %f194, %f184;
	fma.rn.f32 	%f211, %f188, %f195, %f185;
	fma.rn.f32 	%f212, %f188, %f196, %f186;
	ld.shared.f32 	%f213, [%r56+24];
	ld.shared.f32 	%f214, [%r56+88];
	ld.shared.f32 	%f215, [%r59+3072];
	ld.shared.f32 	%f216, [%r59+3076];
	ld.shared.f32 	%f217, [%r59+3080];
	ld.shared.f32 	%f218, [%r59+3084];
	ld.shared.f32 	%f219, [%r59+3088];
	ld.shared.f32 	%f220, [%r59+3092];
	ld.shared.f32 	%f221, [%r59+3096];
	ld.shared.f32 	%f222, [%r59+3100];
	fma.rn.f32 	%f223, %f213, %f215, %f197;
	fma.rn.f32 	%f224, %f213, %f216, %f198;
	fma.rn.f32 	%f225, %f213, %f217, %f199;
	fma.rn.f32 	%f226, %f213, %f218, %f200;
	fma.rn.f32 	%f227, %f213, %f219, %f201;
	fma.rn.f32 	%f228, %f213, %f220, %f202;
	fma.rn.f32 	%f229, %f213, %f221, %f203;
	fma.rn.f32 	%f230, %f213, %f222, %f204;
	fma.rn.f32 	%f231, %f214, %f215, %f205;
	fma.rn.f32 	%f232, %f214, %f216, %f206;
	fma.rn.f32 	%f233, %f214, %f217, %f207;
	fma.rn.f32 	%f234, %f214, %f218, %f208;
	fma.rn.f32 	%f235, %f214, %f219, %f209;
	fma.rn.f32 	%f236, %f214, %f220, %f210;
	fma.rn.f32 	%f237, %f214, %f221, %f211;
	fma.rn.f32 	%f238, %f214, %f222, %f212;
	ld.shared.f32 	%f239, [%r56+28];
	ld.shared.f32 	%f240, [%r56+92];
	ld.shared.f32 	%f241, [%r59+3584];
	ld.shared.f32 	%f242, [%r59+3588];
	ld.shared.f32 	%f243, [%r59+3592];
	ld.shared.f32 	%f244, [%r59+3596];
	ld.shared.f32 	%f245, [%r59+3600];
	ld.shared.f32 	%f246, [%r59+3604];
	ld.shared.f32 	%f247, [%r59+3608];
	ld.shared.f32 	%f248, [%r59+3612];
	fma.rn.f32 	%f249, %f239, %f241, %f223;
	fma.rn.f32 	%f250, %f239, %f242, %f224;
	fma.rn.f32 	%f251, %f239, %f243, %f225;
	fma.rn.f32 	%f252, %f239, %f244, %f226;
	fma.rn.f32 	%f253, %f239, %f245, %f227;
	fma.rn.f32 	%f254, %f239, %f246, %f228;
	fma.rn.f32 	%f255, %f239, %f247, %f229;
	fma.rn.f32 	%f256, %f239, %f248, %f230;
	fma.rn.f32 	%f257, %f240, %f241, %f231;
	fma.rn.f32 	%f258, %f240, %f242, %f232;
	fma.rn.f32 	%f259, %f240, %f243, %f233;
	fma.rn.f32 	%f260, %f240, %f244, %f234;
	fma.rn.f32 	%f261, %f240, %f245, %f235;
	fma.rn.f32 	%f262, %f240, %f246, %f236;
	fma.rn.f32 	%f263, %f240, %f247, %f237;
	fma.rn.f32 	%f264, %f240, %f248, %f238;
	ld.shared.f32 	%f265, [%r56+32];
	ld.shared.f32 	%f266, [%r56+96];
	ld.shared.f32 	%f267, [%r59+4096];
	ld.shared.f32 	%f268, [%r59+4100];
	ld.shared.f32 	%f269, [%r59+4104];
	ld.shared.f32 	%f270, [%r59+4108];
	ld.shared.f32 	%f271, [%r59+4112];
	ld.shared.f32 	%f272, [%r59+4116];
	ld.shared.f32 	%f273, [%r59+4120];
	ld.shared.f32 	%f274, [%r59+4124];
	fma.rn.f32 	%f275, %f265, %f267, %f249;
	fma.rn.f32 	%f276, %f265, %f268, %f250;
	fma.rn.f32 	%f277, %f265, %f269, %f251;
	fma.rn.f32 	%f278, %f265, %f270, %f252;
	fma.rn.f32 	%f279, %f265, %f271, %f253;
	fma.rn.f32 	%f280, %f265, %f272, %f254;
	fma.rn.f32 	%f281, %f265, %f273, %f255;
	fma.rn.f32 	%f282, %f265, %f274, %f256;
	fma.rn.f32 	%f283, %f266, %f267, %f257;
	fma.rn.f32 	%f284, %f266, %f268, %f258;
	fma.rn.f32 	%f285, %f266, %f269, %f259;
	fma.rn.f32 	%f286, %f266, %f270, %f260;
	fma.rn.f32 	%f287, %f266, %f271, %f261;
	fma.rn.f32 	%f288, %f266, %f272, %f262;
	fma.rn.f32 	%f289, %f266, %f273, %f263;
	fma.rn.f32 	%f290, %f266, %f274, %f264;
	ld.shared.f32 	%f291, [%r56+36];
	ld.shared.f32 	%f292, [%r56+100];
	ld.shared.f32 	%f293, [%r59+4608];
	ld.shared.f32 	%f294, [%r59+4612];
	ld.shared.f32 	%f295, [%r59+4616];
	ld.shared.f32 	%f296, [%r59+4620];
	ld.shared.f32 	%f297, [%r59+4624];
	ld.shared.f32 	%f298, [%r59+4628];
	ld.shared.f32 	%f299, [%r59+4632];
	ld.shared.f32 	%f300, [%r59+4636];
	fma.rn.f32 	%f301, %f291, %f293, %f275;
	fma.rn.f32 	%f302, %f291, %f294, %f276;
	fma.rn.f32 	%f303, %f291, %f295, %f277;
	fma.rn.f32 	%f304, %f291, %f296, %f278;
	fma.rn.f32 	%f305, %f291, %f297, %f279;
	fma.rn.f32 	%f306, %f291, %f298, %f280;
	fma.rn.f32 	%f307, %f291, %f299, %f281;
	fma.rn.f32 	%f308, %f291, %f300, %f282;
	fma.rn.f32 	%f309, %f292, %f293, %f283;
	fma.rn.f32 	%f310, %f292, %f294, %f284;
	fma.rn.f32 	%f311, %f292, %f295, %f285;
	fma.rn.f32 	%f312, %f292, %f296, %f286;
	fma.rn.f32 	%f313, %f292, %f297, %f287;
	fma.rn.f32 	%f314, %f292, %f298, %f288;
	fma.rn.f32 	%f315, %f292, %f299, %f289;
	fma.rn.f32 	%f316, %f292, %f300, %f290;
	ld.shared.f32 	%f317, [%r56+40];
	ld.shared.f32 	%f318, [%r56+104];
	ld.shared.f32 	%f319, [%r59+5120];
	ld.shared.f32 	%f320, [%r59+5124];
	ld.shared.f32 	%f321, [%r59+5128];
	ld.shared.f32 	%f322, [%r59+5132];
	ld.shared.f32 	%f323, [%r59+5136];
	ld.shared.f32 	%f324, [%r59+5140];
	ld.shared.f32 	%f325, [%r59+5144];
	ld.shared.f32 	%f326, [%r59+5148];
	fma.rn.f32 	%f327, %f317, %f319, %f301;
	fma.rn.f32 	%f328, %f317, %f320, %f302;
	fma.rn.f32 	%f329, %f317, %f321, %f303;
	fma.rn.f32 	%f330, %f317, %f322, %f304;
	fma.rn.f32 	%f331, %f317, %f323, %f305;
	fma.rn.f32 	%f332, %f317, %f324, %f306;
	fma.rn.f32 	%f333, %f317, %f325, %f307;
	fma.rn.f32 	%f334, %f317, %f326, %f308;
	fma.rn.f32 	%f335, %f318, %f319, %f309;
	fma.rn.f32 	%f336, %f318, %f320, %f310;
	fma.rn.f32 	%f337, %f318, %f321, %f311;
	fma.rn.f32 	%f338, %f318, %f322, %f312;
	fma.rn.f32 	%f339, %f318, %f323, %f313;
	fma.rn.f32 	%f340, %f318, %f324, %f314;
	fma.rn.f32 	%f341, %f318, %f325, %f315;
	fma.rn.f32 	%f342, %f318, %f326, %f316;
	ld.shared.f32 	%f343, [%r56+44];
	ld.shared.f32 	%f344, [%r56+108];
	ld.shared.f32 	%f345, [%r59+5632];
	ld.shared.f32 	%f346, [%r59+5636];
	ld.shared.f32 	%f347, [%r59+5640];
	ld.shared.f32 	%f348, [%r59+5644];
	ld.shared.f32 	%f349, [%r59+5648];
	ld.shared.f32 	%f350, [%r59+5652];
	ld.shared.f32 	%f351, [%r59+5656];
	ld.shared.f32 	%f352, [%r59+5660];
	fma.rn.f32 	%f353, %f343, %f345, %f327;
	fma.rn.f32 	%f354, %f343, %f346, %f328;
	fma.rn.f32 	%f355, %f343, %f347, %f329;
	fma.rn.f32 	%f356, %f343, %f348, %f330;
	fma.rn.f32 	%f357, %f343, %f349, %f331;
	fma.rn.f32 	%f358, %f343, %f350, %f332;
	fma.rn.f32 	%f359, %f343, %f351, %f333;
	fma.rn.f32 	%f360, %f343, %f352, %f334;
	fma.rn.f32 	%f361, %f344, %f345, %f335;
	fma.rn.f32 	%f362, %f344, %f346, %f336;
	fma.rn.f32 	%f363, %f344, %f347, %f337;
	fma.rn.f32 	%f364, %f344, %f348, %f338;
	fma.rn.f32 	%f365, %f344, %f349, %f339;
	fma.rn.f32 	%f366, %f344, %f350, %f340;
	fma.rn.f32 	%f367, %f344, %f351, %f341;
	fma.rn.f32 	%f368, %f344, %f352, %f342;
	ld.shared.f32 	%f369, [%r56+48];
	ld.shared.f32 	%f370, [%r56+112];
	ld.shared.f32 	%f371, [%r59+6144];
	ld.shared.f32 	%f372, [%r59+6148];
	ld.shared.f32 	%f373, [%r59+6152];
	ld.shared.f32 	%f374, [%r59+6156];
	ld.shared.f32 	%f375, [%r59+6160];
	ld.shared.f32 	%f376, [%r59+6164];
	ld.shared.f32 	%f377, [%r59+6168];
	ld.shared.f32 	%f378, [%r59+6172];
	fma.rn.f32 	%f379, %f369, %f371, %f353;
	fma.rn.f32 	%f380, %f369, %f372, %f354;
	fma.rn.f32 	%f381, %f369, %f373, %f355;
	fma.rn.f32 	%f382, %f369, %f374, %f356;
	fma.rn.f32 	%f383, %f369, %f375, %f357;
	fma.rn.f32 	%f384, %f369, %f376, %f358;
	fma.rn.f32 	%f385, %f369, %f377, %f359;
	fma.rn.f32 	%f386, %f369, %f378, %f360;
	fma.rn.f32 	%f387, %f370, %f371, %f361;
	fma.rn.f32 	%f388, %f370, %f372, %f362;
	fma.rn.f32 	%f389, %f370, %f373, %f363;
	fma.rn.f32 	%f390, %f370, %f374, %f364;
	fma.rn.f32 	%f391, %f370, %f375, %f365;
	fma.rn.f32 	%f392, %f370, %f376, %f366;
	fma.rn.f32 	%f393, %f370, %f377, %f367;
	fma.rn.f32 	%f394, %f370, %f378, %f368;
	ld.shared.f32 	%f395, [%r56+52];
	ld.shared.f32 	%f396, [%r56+116];
	ld.shared.f32 	%f397, [%r59+6656];
	ld.shared.f32 	%f398, [%r59+6660];
	ld.shared.f32 	%f399, [%r59+6664];
	ld.shared.f32 	%f400, [%r59+6668];
	ld.shared.f32 	%f401, [%r59+6672];
	ld.shared.f32 	%f402, [%r59+6676];
	ld.shared.f32 	%f403, [%r59+6680];
	ld.shared.f32 	%f404, [%r59+6684];
	fma.rn.f32 	%f405, %f395, %f397, %f379;
	fma.rn.f32 	%f406, %f395, %f398, %f380;
	fma.rn.f32 	%f407, %f395, %f399, %f381;
	fma.rn.f32 	%f408, %f395, %f400, %f382;
	fma.rn.f32 	%f409, %f395, %f401, %f383;
	fma.rn.f32 	%f410, %f395, %f402, %f384;
	fma.rn.f32 	%f411, %f395, %f403, %f385;
	fma.rn.f32 	%f412, %f395, %f404, %f386;
	fma.rn.f32 	%f413, %f396, %f397, %f387;
	fma.rn.f32 	%f414, %f396, %f398, %f388;
	fma.rn.f32 	%f415, %f396, %f399, %f389;
	fma.rn.f32 	%f416, %f396, %f400, %f390;
	fma.rn.f32 	%f417, %f396, %f401, %f391;
	fma.rn.f32 	%f418, %f396, %f402, %f392;
	fma.rn.f32 	%f419, %f396, %f403, %f393;
	fma.rn.f32 	%f420, %f396, %f404, %f394;
	ld.shared.f32 	%f421, [%r56+56];
	ld.shared.f32 	%f422, [%r56+120];
	ld.shared.f32 	%f423, [%r59+7168];
	ld.shared.f32 	%f424, [%r59+7172];
	ld.shared.f32 	%f425, [%r59+7176];
	ld.shared.f32 	%f426, [%r59+7180];
	ld.shared.f32 	%f427, [%r59+7184];
	ld.shared.f32 	%f428, [%r59+7188];
	ld.shared.f32 	%f429, [%r59+7192];
	ld.shared.f32 	%f430, [%r59+7196];
	fma.rn.f32 	%f431, %f421, %f423, %f405;
	fma.rn.f32 	%f432, %f421, %f424, %f406;
	fma.rn.f32 	%f433, %f421, %f425, %f407;
	fma.rn.f32 	%f434, %f421, %f426, %f408;
	fma.rn.f32 	%f435, %f421, %f427, %f409;
	fma.rn.f32 	%f436, %f421, %f428, %f410;
	fma.rn.f32 	%f437, %f421, %f429, %f411;
	fma.rn.f32 	%f438, %f421, %f430, %f412;
	fma.rn.f32 	%f439, %f422, %f423, %f413;
	fma.rn.f32 	%f440, %f422, %f424, %f414;
	fma.rn.f32 	%f441, %f422, %f425, %f415;
	fma.rn.f32 	%f442, %f422, %f426, %f416;
	fma.rn.f32 	%f443, %f422, %f427, %f417;
	fma.rn.f32 	%f444, %f422, %f428, %f418;
	fma.rn.f32 	%f445, %f422, %f429, %f419;
	fma.rn.f32 	%f446, %f422, %f430, %f420;
	ld.shared.f32 	%f447, [%r56+60];
	ld.shared.f32 	%f448, [%r56+124];
	ld.shared.f32 	%f449, [%r59+7680];
	ld.shared.f32 	%f450, [%r59+7684];
	ld.shared.f32 	%f451, [%r59+7688];
	ld.shared.f32 	%f452, [%r59+7692];
	ld.shared.f32 	%f453, [%r59+7696];
	ld.shared.f32 	%f454, [%r59+7700];
	ld.shared.f32 	%f455, [%r59+7704];
	ld.shared.f32 	%f456, [%r59+7708];
	fma.rn.f32 	%f480, %f447, %f449, %f431;
	fma.rn.f32 	%f479, %f447, %f450, %f432;
	fma.rn.f32 	%f478, %f447, %f451, %f433;
	fma.rn.f32 	%f477, %f447, %f452, %f434;
	fma.rn.f32 	%f476, %f447, %f453, %f435;
	fma.rn.f32 	%f475, %f447, %f454, %f436;
	fma.rn.f32 	%f481, %f447, %f455, %f437;
	fma.rn.f32 	%f482, %f447, %f456, %f438;
	fma.rn.f32 	%f483, %f448, %f449, %f439;
	fma.rn.f32 	%f484, %f448, %f450, %f440;
	fma.rn.f32 	%f485, %f448, %f451, %f441;
	fma.rn.f32 	%f486, %f448, %f452, %f442;
	fma.rn.f32 	%f487, %f448, %f453, %f443;
	fma.rn.f32 	%f488, %f448, %f454, %f444;
	fma.rn.f32 	%f489, %f448, %f455, %f445;
	fma.rn.f32 	%f490, %f448, %f456, %f446;
	bar.sync 	0;
	add.s32 	%r76, %r76, 16;
	setp.lt.s32 	%p16, %r76, %r40;
	@%p16 bra 	$L__BB5_2;
$L__BB5_11:
	setp.ge.s32 	%p17, %r4, %r38;
	@%p17 bra 	$L__BB5_28;
	mul.lo.s32 	%r35, %r4, %r39;
	setp.ge.s32 	%p18, %r6, %r39;
	@%p18 bra 	$L__BB5_14;
	add.s32 	%r60, %r6, %r35;
	mul.wide.s32 	%rd13, %r60, 4;
	add.s64 	%rd14, %rd1, %rd13;
	st.global.f32 	[%rd14], %f480;
$L__BB5_14:
	add.s32 	%r61, %r6, 1;
	setp.ge.s32 	%p19, %r61, %r39;
	cvt.s64.s32 	%rd15, %r35;
	cvt.s64.s32 	%rd16, %r6;
	add.s64 	%rd17, %rd16, %rd15;
	shl.b64 	%rd18, %rd17, 2;
	add.s64 	%rd4, %rd1, %rd18;
	@%p19 bra 	$L__BB5_16;
	st.global.f32 	[%rd4+4], %f479;
$L__BB5_16:
	add.s32 	%r62, %r6, 2;
	setp.ge.s32 	%p20, %r62, %r39;
	@%p20 bra 	$L__BB5_18;
	st.global.f32 	[%rd4+8], %f478;
$L__BB5_18:
	add.s32 	%r63, %r6, 3;
	setp.ge.s32 	%p21, %r63, %r39;
	@%p21 bra 	$L__BB5_20;
	st.global.f32 	[%rd4+12], %f477;
$L__BB5_20:
	add.s32 	%r64, %r6, 4;
	setp.ge.s32 	%p22, %r64, %r39;
	@%p22 bra 	$L__BB5_22;
	st.global.f32 	[%rd4+16], %f476;
$L__BB5_22:
	add.s32 	%r65, %r6, 5;
	setp.ge.s32 	%p23, %r65, %r39;
	@%p23 bra 	$L__BB5_24;
	st.global.f32 	[%rd4+20], %f475;
$L__BB5_24:
	add.s32 	%r66, %r6, 6;
	setp.ge.s32 	%p24, %r66, %r39;
	@%p24 bra 	$L__BB5_26;
	st.global.f32 	[%rd4+24], %f481;
$L__BB5_26:
	add.s32 	%r67, %r6, 7;
	setp.ge.s32 	%p25, %r67, %r39;
	@%p25 bra 	$L__BB5_28;
	st.global.f32 	[%rd4+28], %f482;
$L__BB5_28:
	add.s32 	%r36, %r4, 1;
	setp.ge.s32 	%p26, %r36, %r38;
	@%p26 bra 	$L__BB5_45;
	mul.lo.s32 	%r37, %r36, %r39;
	setp.ge.s32 	%p27, %r6, %r39;
	@%p27 bra 	$L__BB5_31;
	add.s32 	%r68, %r6, %r37;
	mul.wide.s32 	%rd19, %r68, 4;
	add.s64 	%rd20, %rd1, %rd19;
	st.global.f32 	[%rd20], %f483;
$L__BB5_31:
	add.s32 	%r69, %r6, 1;
	setp.ge.s32 	%p28, %r69, %r39;
	cvt.s64.s32 	%rd21, %r37;
	cvt.s64.s32 	%rd22, %r6;
	add.s64 	%rd23, %rd22, %rd21;
	shl.b64 	%rd24, %rd23, 2;
	add.s64 	%rd5, %rd1, %rd24;
	@%p28 bra 	$L__BB5_33;
	st.global.f32 	[%rd5+4], %f484;
$L__BB5_33:
	add.s32 	%r70, %r6, 2;
	setp.ge.s32 	%p29, %r70, %r39;
	@%p29 bra 	$L__BB5_35;
	st.global.f32 	[%rd5+8], %f485;
$L__BB5_35:
	add.s32 	%r71, %r6, 3;
	setp.ge.s32 	%p30, %r71, %r39;
	@%p30 bra 	$L__BB5_37;
	st.global.f32 	[%rd5+12], %f486;
$L__BB5_37:
	add.s32 	%r72, %r6, 4;
	setp.ge.s32 	%p31, %r72, %r39;
	@%p31 bra 	$L__BB5_39;
	st.global.f32 	[%rd5+16], %f487;
$L__BB5_39:
	add.s32 	%r73, %r6, 5;
	setp.ge.s32 	%p32, %r73, %r39;
	@%p32 bra 	$L__BB5_41;
	st.global.f32 	[%rd5+20], %f488;
$L__BB5_41:
	add.s32 	%r74, %r6, 6;
	setp.ge.s32 	%p33, %r74, %r39;
	@%p33 bra 	$L__BB5_43;
	st.global.f32 	[%rd5+24], %f489;
$L__BB5_43:
	add.s32 	%r75, %r6, 7;
	setp.ge.s32 	%p34, %r75, %r39;
	@%p34 bra 	$L__BB5_45;
	st.global.f32 	[%rd5+28], %f490;
$L__BB5_45:
	ret;
$L__BB5_46:
	setp.gt.u32 	%p3, %r5, 15;
	add.s32 	%r13, %r77, %r1;
	@%p3 bra 	$L__BB5_51;
	shl.b32 	%r48, %r77, 6;
	add.s32 	%r80, %r9, %r48;
	add.s32 	%r78, %r5, %r76;
	mad.lo.s32 	%r79, %r13, %r40, %r78;
	mov.u32 	%r81, %r5;
$L__BB5_48:
	setp.ge.s32 	%p4, %r13, %r38;
	setp.ge.s32 	%p5, %r78, %r40;
	mov.f32 	%f473, 0f00000000;
	or.pred  	%p6, %p4, %p5;
	@%p6 bra 	$L__BB5_50;
	mul.wide.u32 	%rd9, %r79, 4;
	add.s64 	%rd10, %rd3, %rd9;
	ld.global.nc.f32 	%f473, [%rd10];
$L__BB5_50:
	st.shared.f32 	[%r80], %f473;
	add.s32 	%r81, %r81, %r7;
	add.s32 	%r80, %r80, %r10;
	add.s32 	%r79, %r79, %r7;
	add.s32 	%r78, %r78, %r7;
	setp.lt.u32 	%p7, %r81, 16;
	@%p7 bra 	$L__BB5_48;
$L__BB5_51:
	add.s32 	%r77, %r77, %r8;
	setp.lt.u32 	%p8, %r77, 32;
	@%p8 bra 	$L__BB5_46;
	bra.uni 	$L__BB5_3;

}
	// .globl	_Z22gemm_smem_tiled_kernelILi32ELi32ELi32EEvPKfS1_Pfiii
.visible .entry _Z22gemm_smem_tiled_kernelILi32ELi32ELi32EEvPKfS1_Pfiii(
	.param .u64 .ptr .align 1 _Z22gemm_smem_tiled_kernelILi32ELi32ELi32EEvPKfS1_Pfiii_param_0,
	.param .u64 .ptr .align 1 _Z22gemm_smem_tiled_kernelILi32ELi32ELi32EEvPKfS1_Pfiii_param_1,
	.param .u64 .ptr .align 1 _Z22gemm_smem_tiled_kernelILi32ELi32ELi32EEvPKfS1_Pfiii_param_2,
	.param .u32 _Z22gemm_smem_tiled_kernelILi32ELi32ELi32EEvPKfS1_Pfiii_param_3,
	.param .u32 _Z22gemm_smem_tiled_kernelILi32ELi32ELi32EEvPKfS1_Pfiii_param_4,
	.param .u32 _Z22gemm_smem_tiled_kernelILi32ELi32ELi32EEvPKfS1_Pfiii_param_5
)
{
	.reg .pred 	%p<22>;
	.reg .b32 	%r<72>;
	.reg .b32 	%f<283>;
	.reg .b64 	%rd<26>;
	// demoted variable
	.shared .align 4 .b8 _ZZ22gemm_smem_tiled_kernelILi32ELi32ELi32EEvPKfS1_PfiiiE2As[4096];
	// demoted variable
	.shared .align 4 .b8 _ZZ22gemm_smem_tiled_kernelILi32ELi32ELi32EEvPKfS1_PfiiiE2Bs[4096];
	ld.param.u64 	%rd4, [_Z22gemm_smem_tiled_kernelILi32ELi32ELi32EEvPKfS1_Pfiii_param_0];
	ld.param.u64 	%rd5, [_Z22gemm_smem_tiled_kernelILi32ELi32ELi32EEvPKfS1_Pfiii_param_1];
	ld.param.u32 	%r37, [_Z22gemm_smem_tiled_kernelILi32ELi32ELi32EEvPKfS1_Pfiii_param_3];
	ld.param.u32 	%r38, [_Z22gemm_smem_tiled_kernelILi32ELi32ELi32EEvPKfS1_Pfiii_param_4];
	ld.param.u32 	%r39, [_Z22gemm_smem_tiled_kernelILi32ELi32ELi32EEvPKfS1_Pfiii_param_5];
	mov.u32 	%r40, %ctaid.y;
	shl.b32 	%r1, %r40, 5;
	mov.u32 	%r41, %ctaid.x;
	shl.b32 	%r2, %r41, 5;
	mov.u32 	%r3, %tid.y;
	shl.b32 	%r42, %r3, 1;
	add.s32 	%r4, %r1, %r42;
	mov.u32 	%r5, %tid.x;
	shl.b32 	%r43, %r5, 1;
	add.s32 	%r6, %r2, %r43;
	setp.lt.s32 	%p1, %r39, 1;
	mov.f32 	%f279, 0f00000000;
	mov.f32 	%f280, %f279;
	mov.f32 	%f281, %f279;
	mov.f32 	%f282, %f279;
	@%p1 bra 	$L__BB6_18;
	mov.u32 	%r7, %ntid.x;
	mov.u32 	%r8, %ntid.y;
	shl.b32 	%r9, %r7, 2;
	cvta.to.global.u64 	%rd1, %rd5;
	cvta.to.global.u64 	%rd2, %rd4;
	mov.b32 	%r64, 0;
	mov.f32 	%f279, 0f00000000;
$L__BB6_2:
	setp.gt.u32 	%p2, %r3, 31;
	@%p2 bra 	$L__BB6_17;
	mov.u32 	%r65, %r3;
$L__BB6_4:
	setp.gt.u32 	%p3, %r5, 31;
	add.s32 	%r12, %r65, %r1;
	@%p3 bra 	$L__BB6_9;
	shl.b32 	%r45, %r65, 7;
	shl.b32 	%r46, %r5, 2;
	mov.u32 	%r47, _ZZ22gemm_smem_tiled_kernelILi32ELi32ELi32EEvPKfS1_PfiiiE2As;
	add.s32 	%r48, %r47, %r46;
	add.s32 	%r68, %r48, %r45;
	add.s32 	%r66, %r5, %r64;
	mad.lo.s32 	%r67, %r12, %r39, %r66;
	mov.u32 	%r69, %r5;
$L__BB6_6:
	setp.ge.s32 	%p4, %r12, %r37;
	setp.ge.s32 	%p5, %r66, %r39;
	mov.f32 	%f277, 0f00000000;
	or.pred  	%p6, %p4, %p5;
	@%p6 bra 	$L__BB6_8;
	mul.wide.u32 	%rd7, %r67, 4;
	add.s64 	%rd8, %rd2, %rd7;
	ld.global.nc.f32 	%f277, [%rd8];
$L__BB6_8:
	st.shared.f32 	[%r68], %f277;
	add.s32 	%r69, %r69, %r7;
	add.s32 	%r68, %r68, %r9;
	add.s32 	%r67, %r67, %r7;
	add.s32 	%r66, %r66, %r7;
	setp.lt.u32 	%p7, %r69, 32;
	@%p7 bra 	$L__BB6_6;
$L__BB6_9:
	add.s32 	%r65, %r65, %r8;
	setp.lt.u32 	%p8, %r65, 32;
	@%p8 bra 	$L__BB6_4;
	mov.u32 	%r70, %r3;
$L__BB6_11:
	setp.gt.u32 	%p9, %r5, 31;
	add.s32 	%r26, %r70, %r64;
	@%p9 bra 	$L__BB6_16;
	mul.lo.s32 	%r27, %r26, %r38;
	shl.b32 	%r49, %r70, 7;
	mov.u32 	%r50, _ZZ22gemm_smem_tiled_kernelILi32ELi32ELi32EEvPKfS1_PfiiiE2Bs;
	add.s32 	%r28, %r50, %r49;
	mov.u32 	%r71, %r5;
$L__BB6_13:
	setp.ge.s32 	%p10, %r26, %r39;
	add.s32 	%r30, %r71, %r2;
	setp.ge.s32 	%p11, %r30, %r38;
	mov.f32 	%f278, 0f00000000;
	or.pred  	%p12, %p10, %p11;
	@%p12 bra 	$L__BB6_15;
	add.s32 	%r51, %r30, %r27;
	mul.wide.s32 	%rd9, %r51, 4;
	add.s64 	%rd10, %rd1, %rd9;
	ld.global.nc.f32 	%f278, [%rd10];
$L__BB6_15:
	shl.b32 	%r52, %r71, 2;
	add.s32 	%r53, %r28, %r52;
	st.shared.f32 	[%r53], %f278;
	add.s32 	%r71, %r71, %r7;
	setp.lt.u32 	%p13, %r71, 32;
	@%p13 bra 	$L__BB6_13;
$L__BB6_16:
	add.s32 	%r70, %r70, %r8;
	setp.lt.u32 	%p14, %r70, 32;
	@%p14 bra 	$L__BB6_11;
$L__BB6_17:
	bar.sync 	0;
	shl.b32 	%r54, %r3, 8;
	mov.u32 	%r55, _ZZ22gemm_smem_tiled_kernelILi32ELi32ELi32EEvPKfS1_PfiiiE2As;
	add.s32 	%r56, %r55, %r54;
	ld.shared.f32 	%f21, [%r56];
	ld.shared.f32 	%f22, [%r56+128];
	shl.b32 	%r57, %r5, 3;
	mov.u32 	%r58, _ZZ22gemm_smem_tiled_kernelILi32ELi32ELi32EEvPKfS1_PfiiiE2Bs;
	add.s32 	%r59, %r58, %r57;
	ld.shared.f32 	%f23, [%r59];
	ld.shared.f32 	%f24, [%r59+4];
	fma.rn.f32 	%f25, %f21, %f23, %f279;
	fma.rn.f32 	%f26, %f21, %f24, %f280;
	fma.rn.f32 	%f27, %f22, %f23, %f281;
	fma.rn.f32 	%f28, %f22, %f24, %f282;
	ld.shared.f32 	%f29, [%r56+4];
	ld.shared.f32 	%f30, [%r56+132];
	ld.shared.f32 	%f31, [%r59+128];
	ld.shared.f32 	%f32, [%r59+132];
	fma.rn.f32 	%f33, %f29, %f31, %f25;
	fma.rn.f32 	%f34, %f29, %f32, %f26;
	fma.rn.f32 	%f35, %f30, %f31, %f27;
	fma.rn.f32 	%f36, %f30, %f32, %f28;
	ld.shared.f32 	%f37, [%r56+8];
	ld.shared.f32 	%f38, [%r56+136];
	ld.shared.f32 	%f39, [%r59+256];
	ld.shared.f32 	%f40, [%r59+260];
	fma.rn.f32 	%f41, %f37, %f39, %f33;
	fma.rn.f32 	%f42, %f37, %f40, %f34;
	fma.rn.f32 	%f43, %f38, %f39, %f35;
	fma.rn.f32 	%f44, %f38, %f40, %f36;
	ld.shared.f32 	%f45, [%r56+12];
	ld.shared.f32 	%f46, [%r56+140];
	ld.shared.f32 	%f47, [%r59+384];
	ld.shared.f32 	%f48, [%r59+388];
	fma.rn.f32 	%f49, %f45, %f47, %f41;
	fma.rn.f32 	%f50, %f45, %f48, %f42;
	fma.rn.f32 	%f51, %f46, %f47, %f43;
	fma.rn.f32 	%f52, %f46, %f48, %f44;
	ld.shared.f32 	%f53, [%r56+16];
	ld.shared.f32 	%f54, [%r56+144];
	ld.shared.f32 	%f55, [%r59+512];
	ld.shared.f32 	%f56, [%r59+516];
	fma.rn.f32 	%f57, %f53, %f55, %f49;
	fma.rn.f32 	%f58, %f53, %f56, %f50;
	fma.rn.f32 	%f59, %f54, %f55, %f51;
	fma.rn.f32 	%f60, %f54, %f56, %f52;
	ld.shared.f32 	%f61, [%r56+20];
	ld.shared.f32 	%f62, [%r56+148];
	ld.shared.f32 	%f63, [%r59+640];
	ld.shared.f32 	%f64, [%r59+644];
	fma.rn.f32 	%f65, %f61, %f63, %f57;
	fma.rn.f32 	%f66, %f61, %f64, %f58;
	fma.rn.f32 	%f67, %f62, %f63, %f59;
	fma.rn.f32 	%f68, %f62, %f64, %f60;
	ld.shared.f32 	%f69, [%r56+24];
	ld.shared.f32 	%f70, [%r56+152];
	ld.shared.f32 	%f71, [%r59+768];
	ld.shared.f32 	%f72, [%r59+772];
	fma.rn.f32 	%f73, %f69, %f71, %f65;
	fma.rn.f32 	%f74, %f69, %f72, %f66;
	fma.rn.f32 	%f75, %f70, %f71, %f67;
	fma.rn.f32 	%f76, %f70, %f72, %f68;
	ld.shared.f32 	%f77, [%r56+28];
	ld.shared.f32 	%f78, [%r56+156];
	ld.shared.f32 	%f79, [%r59+896];
	ld.shared.f32 	%f80, [%r59+900];
	fma.rn.f32 	%f81, %f77, %f79, %f73;
	fma.rn.f32 	%f82, %f77, %f80, %f74;
	fma.rn.f32 	%f83, %f78, %f79, %f75;
	fma.rn.f32 	%f84, %f78, %f80, %f76;
	ld.shared.f32 	%f85, [%r56+32];
	ld.shared.f32 	%f86, [%r56+160];
	ld.shared.f32 	%f87, [%r59+1024];
	ld.shared.f32 	%f88, [%r59+1028];
	fma.rn.f32 	%f89, %f85, %f87, %f81;
	fma.rn.f32 	%f90, %f85, %f88, %f82;
	fma.rn.f32 	%f91, %f86, %f87, %f83;
	fma.rn.f32 	%f92, %f86, %f88, %f84;
	ld.shared.f32 	%f93, [%r56+36];
	ld.shared.f32 	%f94, [%r56+164];
	ld.shared.f32 	%f95, [%r59+1152];
	ld.shared.f32 	%f96, [%r59+1156];
	fma.rn.f32 	%f97, %f93, %f95, %f89;
	fma.rn.f32 	%f98, %f93, %f96, %f90;
	fma.rn.f32 	%f99, %f94, %f95, %f91;
	fma.rn.f32 	%f100, %f94, %f96, %f92;
	ld.shared.f32 	%f101, [%r56+40];
	ld.shared.f32 	%f102, [%r56+168];
	ld.shared.f32 	%f103, [%r59+1280];
	ld.shared.f32 	%f104, [%r59+1284];
	fma.rn.f32 	%f105, %f101, %f103, %f97;
	fma.rn.f32 	%f106, %f101, %f104, %f98;
	fma.rn.f32 	%f107, %f102, %f103, %f99;
	fma.rn.f32 	%f108, %f102, %f104, %f100;
	ld.shared.f32 	%f109, [%r56+44];
	ld.shared.f32 	%f110, [%r56+172];
	ld.shared.f32 	%f111, [%r59+1408];
	ld.shared.f32 	%f112, [%r59+1412];
	fma.rn.f32 	%f113, %f109, %f111, %f105;
	fma.rn.f32 	%f114, %f109, %f112, %f106;
	fma.rn.f32 	%f115, %f110, %f111, %f107;
	fma.rn.f32 	%f116, %f110, %f112, %f108;
	ld.shared.f32 	%f117, [%r56+48];
	ld.shared.f32 	%f118, [%r56+176];
	ld.shared.f32 	%f119, [%r59+1536];
	ld.shared.f32 	%f120, [%r59+1540];
	fma.rn.f32 	%f121, %f117, %f119, %f113;
	fma.rn.f32 	%f122, %f117, %f120, %f114;
	fma.rn.f32 	%f123, %f118, %f119, %f115;
	fma.rn.f32 	%f124, %f118, %f120, %f116;
	ld.shared.f32 	%f125, [%r56+52];
	ld.shared.f32 	%f126, [%r56+180];
	ld.shared.f32 	%f127, [%r59+1664];
	ld.shared.f32 	%f128, [%r59+1668];
	fma.rn.f32 	%f129, %f125, %f127, %f121;
	fma.rn.f32 	%f130, %f125, %f128, %f122;
	fma.rn.f32 	%f131, %f126, %f127, %f123;
	fma.rn.f32 	%f132, %f126, %f128, %f124;
	ld.shared.f32 	%f133, [%r56+56];
	ld.shared.f32 	%f134, [%r56+184];
	ld.shared.f32 	%f135, [%r59+1792];
	ld.shared.f32 	%f136, [%r59+1796];
	fma.rn.f32 	%f137, %f133, %f135, %f129;
	fma.rn.f32 	%f138, %f133, %f136, %f130;
	fma.rn.f32 	%f139, %f134, %f135, %f131;
	fma.rn.f32 	%f140, %f134, %f136, %f132;
	ld.shared.f32 	%f141, [%r56+60];
	ld.shared.f32 	%f142, [%r56+188];
	ld.shared.f32 	%f143, [%r59+1920];
	ld.shared.f32 	%f144, [%r59+1924];
	fma.rn.f32 	%f145, %f141, %f143, %f137;
	fma.rn.f32 	%f146, %f141, %f144, %f138;
	fma.rn.f32 	%f147, %f142, %f143, %f139;
	fma.rn.f32 	%f148, %f142, %f144, %f140;
	ld.shared.f32 	%f149, [%r56+64];
	ld.shared.f32 	%f150, [%r56+192];
	ld.shared.f32 	%f151, [%r59+2048];
	ld.shared.f32 	%f152, [%r59+2052];
	fma.rn.f32 	%f153, %f149, %f151, %f145;
	fma.rn.f32 	%f154, %f149, %f152, %f146;
	fma.rn.f32 	%f155, %f150, %f151, %f147;
	fma.rn.f32 	%f156, %f150, %f152, %f148;
	ld.shared.f32 	%f157, [%r56+68];
	ld.shared.f32 	%f158, [%r56+196];
	ld.shared.f32 	%f159, [%r59+2176];
	ld.shared.f32 	%f160, [%r59+2180];
	fma.rn.f32 	%f161, %f157, %f159, %f153;
	fma.rn.f32 	%f162, %f157, %f160, %f154;
	fma.rn.f32 	%f163, %f158, %f159, %f155;
	fma.rn.f32 	%f164, %f158, %f160, %f156;
	ld.shared.f32 	%f165, [%r56+72];
	ld.shared.f32 	%f166, [%r56+200];
	ld.shared.f32 	%f167, [%r59+2304];
	ld.shared.f32 	%f168, [%r59+2308];
	fma.rn.f32 	%f169, %f165, %f167, %f161;
	fma.rn.f32 	%f170, %f165, %f168, %f162;
	fma.rn.f32 	%f171, %f166, %f167, %f163;
	fma.rn.f32 	%f172, %f166, %f168, %f164;
	ld.shared.f32 	%f173, [%r56+76];
	ld.shared.f32 	%f174, [%r56+204];
	ld.shared.f32 	%f175, [%r59+2432];
	ld.shared.f32 	%f176, [%r59+2436];
	fma.rn.f32 	%f177, %f173, %f175, %f169;
	fma.rn.f32 	%f178, %f173, %f176, %f170;
	fma.rn.f32 	%f179, %f174, %f175, %f171;
	fma.rn.f32 	%f180, %f174, %f176, %f172;
	ld.shared.f32 	%f181, [%r56+80];
	ld.shared.f32 	%f182, [%r56+208];
	ld.shared.f32 	%f183, [%r59+2560];
	ld.shared.f32 	%f184, [%r59+2564];
	fma.rn.f32 	%f185, %f181, %f183, %f177;
	fma.rn.f32 	%f186, %f181, %f184, %f178;
	fma.rn.f32 	%f187, %f182, %f183, %f179;
	fma.rn.f32 	%f188, %f182, %f184, %f180;
	ld.shared.f32 	%f189, [%r56+84];
	ld.shared.f32 	%f190, [%r56+212];
	ld.shared.f32 	%f191, [%r59+2688];
	ld.shared.f32 	%f192, [%r59+2692];
	fma.rn.f32 	%f193, %f189, %f191, %f185;
	fma.rn.f32 	%f194, %f189, %f192, %f186;
	fma.rn.f32 	%f195, %f190, %f191, %f187;
	fma.rn.f32 	%f196, %f190, %f192, %f188;
	ld.shared.f32 	%f197, [%r56+88];
	ld.shared.f32 	%f198, [%r56+216];
	ld.shared.f32 	%f199, [%r59+2816];
	ld.shared.f32 	%f200, [%r59+2820];
	fma.rn.f32 	%f201, %f197, %f199, %f193;
	fma.rn.f32 	%f202, %f197, %f200, %f194;
	fma.rn.f32 	%f203, %f198, %f199, %f195;
	fma.rn.f32 	%f204, %f198, %f200, %f196;
	ld.shared.f32 	%f205, [%r56+92];
	ld.shared.f32 	%f206, [%r56+220];
	ld.shared.f32 	%f207, [%r59+2944];
	ld.shared.f32 	%f208, [%r59+2948];
	fma.rn.f32 	%f209, %f205, %f207, %f201;
	fma.rn.f32 	%f210, %f205, %f208, %f202;
	fma.rn.f32 	%f211, %f206, %f207, %f203;
	fma.rn.f32 	%f212, %f206, %f208, %f204;
	ld.shared.f32 	%f213, [%r56+96];
	ld.shared.f32 	%f214, [%r56+224];
	ld.shared.f32 	%f215, [%r59+3072];
	ld.shared.f32 	%f216, [%r59+3076];
	fma.rn.f32 	%f217, %f213, %f215, %f209;
	fma.rn.f32 	%f218, %f213, %f216, %f210;
	fma.rn.f32 	%f219, %f214, %f215, %f211;
	fma.rn.f32 	%f220, %f214, %f216, %f212;
	ld.shared.f32 	%f221, [%r56+100];
	ld.shared.f32 	%f222, [%r56+228];
	ld.shared.f32 	%f223, [%r59+3200];
	ld.shared.f32 	%f224, [%r59+3204];
	fma.rn.f32 	%f225, %f221, %f223, %f217;
	fma.rn.f32 	%f226, %f221, %f224, %f218;
	fma.rn.f32 	%f227, %f222, %f223, %f219;
	fma.rn.f32 	%f228, %f222, %f224, %f220;
	ld.shared.f32 	%f229, [%r56+104];
	ld.shared.f32 	%f230, [%r56+232];
	ld.shared.f32 	%f231, [%r59+3328];
	ld.shared.f32 	%f232, [%r59+3332];
	fma.rn.f32 	%f233, %f229, %f231, %f225;
	fma.rn.f32 	%f234, %f229, %f232, %f226;
	fma.rn.f32 	%f235, %f230, %f231, %f227;
	fma.rn.f32 	%f236, %f230, %f232, %f228;
	ld.shared.f32 	%f237, [%r56+108];
	ld.shared.f32 	%f238, [%r56+236];
	ld.shared.f32 	%f239, [%r59+3456];
	ld.shared.f32 	%f240, [%r59+3460];
	fma.rn.f32 	%f241, %f237, %f239, %f233;
	fma.rn.f32 	%f242, %f237, %f240, %f234;
	fma.rn.f32 	%f243, %f238, %f239, %f235;
	fma.rn.f32 	%f244, %f238, %f240, %f236;
	ld.shared.f32 	%f245, [%r56+112];
	ld.shared.f32 	%f246, [%r56+240];
	ld.shared.f32 	%f247, [%r59+3584];
	ld.shared.f32 	%f248, [%r59+3588];
	fma.rn.f32 	%f249, %f245, %f247, %f241;
	fma.rn.f32 	%f250, %f245, %f248, %f242;
	fma.rn.f32 	%f251, %f246, %f247, %f243;
	fma.rn.f32 	%f252, %f246, %f248, %f244;
	ld.shared.f32 	%f253, [%r56+116];
	ld.shared.f32 	%f254, [%r56+244];
	ld.shared.f32 	%f255, [%r59+3712];
	ld.shared.f32 	%f256, [%r59+3716];
	fma.rn.f32 	%f257, %f253, %f255, %f249;
	fma.rn.f32 	%f258, %f253, %f256, %f250;
	fma.rn.f32 	%f259, %f254, %f255, %f251;
	fma.rn.f32 	%f260, %f254, %f256, %f252;
	ld.shared.f32 	%f261, [%r56+120];
	ld.shared.f32 	%f262, [%r56+248];
	ld.shared.f32 	%f263, [%r59+3840];
	ld.shared.f32 	%f264, [%r59+3844];
	fma.rn.f32 	%f265, %f261, %f263, %f257;
	fma.rn.f32 	%f266, %f261, %f264, %f258;
	fma.rn.f32 	%f267, %f262, %f263, %f259;
	fma.rn.f32 	%f268, %f262, %f264, %f260;
	ld.shared.f32 	%f269, [%r56+124];
	ld.shared.f32 	%f270, [%r56+252];
	ld.shared.f32 	%f271, [%r59+3968];
	ld.shared.f32 	%f272, [%r59+3972];
	fma.rn.f32 	%f279, %f269, %f271, %f265;
	fma.rn.f32 	%f280, %f269, %f272, %f266;
	fma.rn.f32 	%f281, %f270, %f271, %f267;
	fma.rn.f32 	%f282, %f270, %f272, %f268;
	bar.sync 	0;
	add.s32 	%r64, %r64, 32;
	setp.lt.s32 	%p15, %r64, %r39;
	@%p15 bra 	$L__BB6_2;
$L__BB6_18:
	ld.param.u64 	%rd25, [_Z22gemm_smem_tiled_kernelILi32ELi32ELi32EEvPKfS1_Pfiii_param_2];
	cvta.to.global.u64 	%rd3, %rd25;
	setp.ge.s32 	%p16, %r4, %r37;
	@%p16 bra 	$L__BB6_23;
	mul.lo.s32 	%r34, %r4, %r38;
	setp.ge.s32 	%p17, %r6, %r38;
	@%p17 bra 	$L__BB6_21;
	add.s32 	%r60, %r6, %r34;
	mul.wide.s32 	%rd11, %r60, 4;
	add.s64 	%rd12, %rd3, %rd11;
	st.global.f32 	[%rd12], %f279;
$L__BB6_21:
	add.s32 	%r61, %r6, 1;
	setp.ge.s32 	%p18, %r61, %r38;
	@%p18 bra 	$L__BB6_23;
	cvt.s64.s32 	%rd13, %r34;
	cvt.s64.s32 	%rd14, %r6;
	add.s64 	%rd15, %rd14, %rd13;
	shl.b64 	%rd16, %rd15, 2;
	add.s64 	%rd17, %rd3, %rd16;
	st.global.f32 	[%rd17+4], %f280;
$L__BB6_23:
	add.s32 	%r35, %r4, 1;
	setp.ge.s32 	%p19, %r35, %r37;
	@%p19 bra 	$L__BB6_28;
	mul.lo.s32 	%r36, %r35, %r38;
	setp.ge.s32 	%p20, %r6, %r38;
	@%p20 bra 	$L__BB6_26;
	add.s32 	%r62, %r6, %r36;
	mul.wide.s32 	%rd18, %r62, 4;
	add.s64 	%rd19, %rd3, %rd18;
	st.global.f32 	[%rd19], %f281;
$L__BB6_26:
	add.s32 	%r63, %r6, 1;
	setp.ge.s32 	%p21, %r63, %r38;
	@%p21 bra 	$L__BB6_28;
	cvt.s64.s32 	%rd20, %r36;
	cvt.s64.s32 	%rd21, %r6;
	add.s64 	%rd22, %rd21, %rd20;
	shl.b64 	%rd23, %rd22, 2;
	add.s64 	%rd24, %rd3, %rd23;
	st.global.f32 	[%rd24+4], %f282;
$L__BB6_28:
	ret;

}
	// .globl	_Z22gemm_smem_tiled_kernelILi32ELi32ELi64EEvPKfS1_Pfiii
.visible .entry _Z22gemm_smem_tiled_kernelILi32ELi32ELi64EEvPKfS1_Pfiii(
	.param .u64 .ptr .align 1 _Z22gemm_smem_tiled_kernelILi32ELi32ELi64EEvPKfS1_Pfiii_param_0,
	.param .u64 .ptr .align 1 _Z22gemm_smem_tiled_kernelILi32ELi32ELi64EEvPKfS1_Pfiii_param_1,
	.param .u64 .ptr .align 1 _Z22gemm_smem_tiled_kernelILi32ELi32ELi64EEvPKfS1_Pfiii_param_2,
	.param .u32 _Z22gemm_smem_tiled_kernelILi32ELi32ELi64EEvPKfS1_Pfiii_param_3,
	.param .u32 _Z22gemm_smem_tiled_kernelILi32ELi32ELi64EEvPKfS1_Pfiii_param_4,
	.param .u32 _Z22gemm_smem_tiled_kernelILi32ELi32ELi64EEvPKfS1_Pfiii_param_5
)
{
	.reg .pred 	%p<26>;
	.reg .b32 	%r<80>;
	.reg .b32 	%f<491>;
	.reg .b64 	%rd<26>;
	// demoted variable
	.shared .align 4 .b8 _ZZ22gemm_smem_tiled_kernelILi32ELi32ELi64EEvPKfS1_PfiiiE2As[4096];
	// demoted variable
	.shared .align 4 .b8 _ZZ22gemm_smem_tiled_kernelILi32ELi32ELi64EEvPKfS1_PfiiiE2Bs[8192];
	ld.param.u64 	%rd6, [_Z22gemm_smem_tiled_kernelILi32ELi32ELi64EEvPKfS1_Pfiii_param_0];
	ld.param.u64 	%rd7, [_Z22gemm_smem_tiled_kernelILi32ELi32ELi64EEvPKfS1_Pfiii_param_1];
	ld.param.u32 	%r35, [_Z22gemm_smem_tiled_kernelILi32ELi32ELi64EEvPKfS1_Pfiii_param_3];
	ld.param.u32 	%r36, [_Z22gemm_smem_tiled_kernelILi32ELi32ELi64EEvPKfS1_Pfiii_param_4];
	ld.param.u32 	%r37, [_Z22gemm_smem_tiled_kernelILi32ELi32ELi64EEvPKfS1_Pfiii_param_5];
	mov.u32 	%r38, %ctaid.y;
	shl.b32 	%r1, %r38, 5;
	mov.u32 	%r39, %ctaid.x;
	shl.b32 	%r2, %r39, 6;
	mov.u32 	%r3, %tid.y;
	mov.u32 	%r4, %tid.x;
	shl.b32 	%r40, %r4, 2;
	add.s32 	%r5, %r2, %r40;
	setp.lt.s32 	%p1, %r37, 1;
	mov.f32 	%f483, 0f00000000;
	mov.f32 	%f484, %f483;
	mov.f32 	%f485, %f483;
	mov.f32 	%f486, %f483;
	mov.f32 	%f487, %f483;
	mov.f32 	%f488, %f483;
	mov.f32 	%f489, %f483;
	mov.f32 	%f490, %f483;
	@%p1 bra 	$L__BB7_18;
	mov.u32 	%r6, %ntid.x;
	cvta.to.global.u64 	%rd1, %rd7;
	cvta.to.global.u64 	%rd2, %rd6;
	mov.b32 	%r72, 0;
	mov.f32 	%f483, 0f00000000;
$L__BB7_2:
	setp.gt.u32 	%p2, %r3, 31;
	@%p2 bra 	$L__BB7_17;
	mov.u32 	%r73, %r3;
$L__BB7_4:
	setp.gt.u32 	%p3, %r4, 31;
	add.s32 	%r9, %r73, %r1;
	@%p3 bra 	$L__BB7_9;
	shl.b32 	%r42, %r73, 7;
	shl.b32 	%r43, %r4, 2;
	mov.u32 	%r44, _ZZ22gemm_smem_tiled_kernelILi32ELi32ELi64EEvPKfS1_PfiiiE2As;
	add.s32 	%r45, %r44, %r43;
	add.s32 	%r76, %r45, %r42;
	add.s32 	%r74, %r4, %r72;
	mad.lo.s32 	%r75, %r9, %r37, %r74;
	mov.u32 	%r77, %r4;
$L__BB7_6:
	setp.ge.s32 	%p4, %r9, %r35;
	setp.ge.s32 	%p5, %r74, %r37;
	mov.f32 	%f481, 0f00000000;
	or.pred  	%p6, %p4, %p5;
	@%p6 bra 	$L__BB7_8;
	mul.wide.u32 	%rd9, %r75, 4;
	add.s64 	%rd10, %rd2, %rd9;
	ld.global.nc.f32 	%f481, [%rd10];
$L__BB7_8:
	st.shared.f32 	[%r76], %f481;
	add.s32 	%r77, %r77, %r6;
	shl.b32 	%r46, %r6, 2;
	add.s32 	%r76, %r76, %r46;
	add.s32 	%r75, %r75, %r6;
	add.s32 	%r74, %r74, %r6;
	setp.lt.u32 	%p7, %r77, 32;
	@%p7 bra 	$L__BB7_6;
$L__BB7_9:
	mov.u32 	%r47, %ntid.y;
	add.s32 	%r73, %r73, %r47;
	setp.lt.u32 	%p8, %r73, 32;
	@%p8 bra 	$L__BB7_4;
	mov.u32 	%r78, %r3;
$L__BB7_11:
	setp.gt.u32 	%p9, %r4, 63;
	add.s32 	%r23, %r78, %r72;
	@%p9 bra 	$L__BB7_16;
	mul.lo.s32 	%r24, %r23, %r36;
	shl.b32 	%r48, %r78, 8;
	mov.u32 	%r49, _ZZ22gemm_smem_tiled_kernelILi32ELi32ELi64EEvPKfS1_PfiiiE2Bs;
	add.s32 	%r25, %r49, %r48;
	mov.u32 	%r79, %r4;
$L__BB7_13:
	setp.ge.s32 	%p10, %r23, %r37;
	add.s32 	%r27, %r79, %r2;
	setp.ge.s32 	%p11, %r27, %r36;
	mov.f32 	%f482, 0f00000000;
	or.pred  	%p12, %p10, %p11;
	@%p12 bra 	$L__BB7_15;
	add.s32 	%r50, %r27, %r24;
	mul.wide.s32 	%rd11, %r50, 4;
	add.s64 	%rd12, %rd1, %rd11;
	ld.global.nc.f32 	%f482, [%rd12];
$L__BB7_15:
	shl.b32 	%r51, %r79, 2;
	add.s32 	%r52, %r25, %r51;
	st.shared.f32 	[%r52], %f482;
	add.s32 	%r79, %r79, %r6;
	setp.lt.u32 	%p13, %r79, 64;
	@%p13 bra 	$L__BB7_13;
$L__BB7_16:
	add.s32 	%r78, %r78, %r47;
	setp.lt.u32 	%p14, %r78, 32;
	@%p14 bra 	$L__BB7_11;
$L__BB7_17:
	bar.sync 	0;
	shl.b32 	%r54, %r3, 8;
	mov.u32 	%r55, _ZZ22gemm_smem_tiled_kernelILi32ELi32ELi64EEvPKfS1_PfiiiE2As;
	add.s32 	%r56, %r55, %r54;
	ld.shared.f32 	%f33, [%r56];
	ld.shared.f32 	%f34, [%r56+128];
	shl.b32 	%r57, %r4, 4;
	mov.u32 	%r58, _ZZ22gemm_smem_tiled_kernelILi32ELi32ELi64EEvPKfS1_PfiiiE2Bs;
	add.s32 	%r59, %r58, %r57;
	ld.shared.f32 	%f35, [%r59];
	ld.shared.f32 	%f36, [%r59+4];
	ld.shared.f32 	%f37, [%r59+8];
	ld.shared.f32 	%f38, [%r59+12];
	fma.rn.f32 	%f39, %f33, %f35, %f484;
	fma.rn.f32 	%f40, %f33, %f36, %f483;
	fma.rn.f32 	%f41, %f33, %f37, %f485;
	fma.rn.f32 	%f42, %f33, %f38, %f486;
	fma.rn.f32 	%f43, %f34, %f35, %f487;
	fma.rn.f32 	%f44, %f34, %f36, %f488;
	fma.rn.f32 	%f45, %f34, %f37, %f489;
	fma.rn.f32 	%f46, %f34, %f38, %f490;
	ld.shared.f32 	%f47, [%r56+4];
	ld.shared.f32 	%f48, [%r56+132];
	ld.shared.f32 	%f49, [%r59+256];
	ld.shared.f32 	%f50, [%r59+260];
	ld.shared.f32 	%f51, [%r59+264];
	ld.shared.f32 	%f52, [%r59+268];
	fma.rn.f32 	%f53, %f47, %f49, %f39;
	fma.rn.f32 	%f54, %f47, %f50, %f40;
	fma.rn.f32 	%f55, %f47, %f51, %f41;
	fma.rn.f32 	%f56, %f47, %f52, %f42;
	fma.rn.f32 	%f57, %f48, %f49, %f43;
	fma.rn.f32 	%f58, %f48, %f50, %f44;
	fma.rn.f32 	%f59, %f48, %f51, %f45;
	fma.rn.f32 	%f60, %f48, %f52, %f46;
	ld.shared.f32 	%f61, [%r56+8];
	ld.shared.f32 	%f62, [%r56+136];
	ld.shared.f32 	%f63, [%r59+512];
	ld.shared.f32 	%f64, [%r59+516];
	ld.shared.f32 	%f65, [%r59+520];
	ld.shared.f32 	%f66, [%r59+524];
	fma.rn.f32 	%f67, %f61, %f63, %f53;
	fma.rn.f32 	%f68, %f61, %f64, %f54;
	fma.rn.f32 	%f69, %f61, %f65, %f55;
	fma.rn.f32 	%f70, %f61, %f66, %f56;
	fma.rn.f32 	%f71, %f62, %f63, %f57;
	fma.rn.f32 	%f72, %f62, %f64, %f58;
	fma.rn.f32 	%f73, %f62, %f65, %f59;
	fma.rn.f32 	%f74, %f62, %f66, %f60;
	ld.shared.f32 	%f75, [%r56+12];
	ld.shared.f32 	%f76, [%r56+140];
	ld.shared.f32 	%f77, [%r59+768];
	ld.shared.f32 	%f78, [%r59+772];
	ld.shared.f32 	%f79, [%r59+776];
	ld.shared.f32 	%f80, [%r59+780];
	fma.rn.f32 	%f81, %f75, %f77, %f67;
	fma.rn.f32 	%f82, %f75, %f78, %f68;
	fma.rn.f32 	%f83, %f75, %f79, %f69;
	fma.rn.f32 	%f84, %f75, %f80, %f70;
	fma.rn.f32 	%f85, %f76, %f77, %f71;
	fma.rn.f32 	%f86, %f76, %f78, %f72;
	fma.rn.f32 	%f87, %f76, %f79, %f73;
	fma.rn.f32 	%f88, %f76, %f80, %f74;
	ld.shared.f32 	%f89, [%r56+16];
	ld.shared.f32 	%f90, [%r56+144];
	ld.shared.f32 	%f91, [%r59+1024];
	ld.shared.f32 	%f92, [%r59+1028];
	ld.shared.f32 	%f93, [%r59+1032];
	ld.shared.f32 	%f94, [%r59+1036];
	fma.rn.f32 	%f95, %f89, %f91, %f81;
	fma.rn.f32 	%f96, %f89, %f92, %f82;
	fma.rn.f32 	%f97, %f89, %f93, %f83;
	fma.rn.f32 	%f98, %f89, %f94, %f84;
	fma.rn.f32 	%f99, %f90, %f91, %f85;
	fma.rn.f32 	%f100, %f90, %f92, %f86;
	fma.rn.f32 	%f101, %f90, %f93, %f87;
	fma.rn.f32 	%f102, %f90, %f94, %f88;
	ld.shared.f32 	%f103, [%r56+20];
	ld.shared.f32 	%f104, [%r56+148];
	ld.shared.f32 	%f105, [%r59+1280];
	ld.shared.f32 	%f106, [%r59+1284];
	ld.shared.f32 	%f107, [%r59+1288];
	ld.shared.f32 	%f108, [%r59+1292];
	fma.rn.f32 	%f109, %f103, %f105, %f95;
	fma.rn.f32 	%f110, %f103, %f106, %f96;
	fma.rn.f32 	%f111, %f103, %f107, %f97;
	fma.rn.f32 	%f112, %f103, %f108, %f98;
	fma.rn.f32 	%f113, %f104, %f105, %f99;
	fma.rn.f32 	%f114, %f104, %f106, %f100;
	fma.rn.f32 	%f115, %f104, %f107, %f101;
	fma.rn.f32 	%f116, %f104, %f108, %f102;
	ld.shared.f32 	%f117, [%r56+24];
	ld.shared.f32 	%f118, [%r56+152];
	ld.shared.f32 	%f119, [%r59+1536];
	ld.shared.f32 	%f120, [%r59+1540];
	ld.shared.f32 	%f121, [%r59+1544];
	ld.shared.f32 	%f122, [%r59+1548];
	fma.rn.f32 	%f123, %f117, %f119, %f109;
	fma.rn.f32 	%f124, %f117, %f120, %f110;
	fma.rn.f32 	%f125, %f117, %f121, %f111;
	fma.rn.f32 	%f126, %f117, %f122, %f112;
	fma.rn.f32 	%f127, %f118, %f119, %f113;
	fma.rn.f32 	%f128, %f118, %f120, %f114;
	fma.rn.f32 	%f129, %f118, %f121, %f115;
	fma.rn.f32 	%f130, %f118, %f122, %f116;
	ld.shared.f32 	%f131, [%r56+28];
	ld.shared.f32 	%f132, [%r56+156];
	ld.shared.f32 	%f133, [%r59+1792];
	ld.shared.f32 	%f134, [%r59+1796];
	ld.shared.f32 	%f135, [%r59+1800];
	ld.shared.f32 	%f136, [%r59+1804];
	fma.rn.f32 	%f137, %f131, %f133, %f123;
	fma.rn.f32 	%f138, %f131, %f134, %f124;
	fma.rn.f32 	%f139, %f131, %f135, %f125;
	fma.rn.f32 	%f140, %f131, %f136, %f126;
	fma.rn.f32 	%f141, %f132, %f133, %f127;
	fma.rn.f32 	%f142, %f132, %f134, %f128;
	fma.rn.f32 	%f143, %f132, %f135, %f129;
	fma.rn.f32 	%f144, %f132, %f136, %f130;
	ld.shared.f32 	%f145, [%r56+32];
	ld.shared.f32 	%f146, [%r56+160];
	ld.shared.f32 	%f147, [%r59+2048];
	ld.shared.f32 	%f148, [%r59+2052];
	ld.shared.f32 	%f149, [%r59+2056];
	ld.shared.f32 	%f150, [%r59+2060];
	fma.rn.f32 	%f151, %f145, %f147, %f137;
	fma.rn.f32 	%f152, %f145, %f148, %f138;
	fma.rn.f32 	%f153, %f145, %f149, %f139;
	fma.rn.f32 	%f154, %f145, %f150, %f140;
	fma.rn.f32 	%f155, %f146, %f147, %f141;
	fma.rn.f32 	%f156, %f146, %f148, %f142;
	fma.rn.f32 	%f157, %f146, %f149, %f143;
	fma.rn.f32 	%f158, %f146, %f150, %f144;
	ld.shared.f32 	%f159, [%r56+36];
	ld.shared.f32 	%f160, [%r56+164];
	ld.shared.f32 	%f161, [%r59+2304];
	ld.shared.f32 	%f162, [%r59+2308];
	ld.shared.f32 	%f163, [%r59+2312];
	ld.shared.f32 	%f164, [%r59+2316];
	fma.rn.f32 	%f165, %f159, %f161, %f151;
	fma.rn.f32 	%f166, %f159, %f162, %f152;
	fma.rn.f32 	%f167, %f159, %f163, %f153;
	fma.rn.f32 	%f168, %f159, %f164, %f154;
	fma.rn.f32 	%f169, %f160, %f161, %f155;
	fma.rn.f32 	%f170, %f160, %f162, %f156;
	fma.rn.f32 	%f171, %f160, %f163, %f157;
	fma.rn.f32 	%f172, %f160, %f164, %f158;
	ld.shared.f32 	%f173, [%r56+40];
	ld.shared.f32 	%f174, [%r56+168];
	ld.shared.f32 	%f175, [%r59+2560];
	ld.shared.f32 	%f176, [%r59+2564];
	ld.shared.f32 	%f177, [%r59+2568];
	ld.shared.f32 	%f178, [%r59+2572];
	fma.rn.f32 	%f179, %f173, %f175, %f165;
	fma.rn.f32 	%f180, %f173, %f176, %f166;
	fma.rn.f32 	%f181, %f173, %f177, %f167;
	fma.rn.f32 	%f182, %f173, %f178, %f168;
	fma.rn.f32 	%f183, %f174, %f175, %f169;
	fma.rn.f32 	%f184, %f174, %f176, %f170;
	fma.rn.f32 	%f185, %f174, %f177, %f171;
	fma.rn.f32 	%f186, %f174, %f178, %f172;
	ld.shared.f32 	%f187, [%r56+44];
	ld.shared.f32 	%f188, [%r56+172];
	ld.shared.f32 	%f189, [%r59+2816];
	ld.shared.f32 	%f190, [%r59+2820];
	ld.shared.f32 	%f191, [%r59+2824];
	ld.shared.f32 	%f192, [%r59+2828];
	fma.rn.f32 	%f193, %f187, %f189, %f179;
	fma.rn.f32 	%f194, %f187, %f190, %f180;
	fma.rn.f32 	%f195, %f187, %f191, %f181;
	fma.rn.f32 	%f196, %f187, %f192, %f182;
	fma.rn.f32 	%f197, %f188, %f189, %f183;
	fma.rn.f32 	%f198, %f188, %f190, %f184;
	fma.rn.f32 	%f199, %f188, %f191, %f185;
	fma.rn.f32 	%f200, %f188, %f192, %f186;
	ld.shared.f32 	%f201, [%r56+48];
	ld.shared.f32 	%f202, [%r56+176];
	ld.shared.f32 	%f203, [%r59+3072];
	ld.shared.f32 	%f204, [%r59+3076];
	ld.shared.f32 	%f205, [%r59+3080];
	ld.shared.f32 	%f206, [%r59+3084];
	fma.rn.f32 	%f207, %f201, %f203, %f193;
	fma.rn.f32 	%f208, %f201, %f204, %f194;
	fma.rn.f32 	%f209, %f201, %f205, %f195;
	fma.rn.f32 	%f210, %f201, %f206, %f196;
	fma.rn.f32 	%f211, %f202, %f203, %f197;
	fma.rn.f32 	%f212, %f202, %f204, %f198;
	fma.rn.f32 	%f213, %f202, %f205, %f199;
	fma.rn.f32 	%f214, %f202, %f206, %f200;
	ld.shared.f32 	%f215, [%r56+52];
	ld.shared.f32 	%f216, [%r56+180];
	ld.shared.f32 	%f217, [%r59+3328];
	ld.shared.f32 	%f218, [%r59+3332];
	ld.shared.f32 	%f219, [%r59+3336];
	ld.shared.f32 	%f220, [%r59+3340];
	fma.rn.f32 	%f221, %f215, %f217, %f207;
	fma.rn.f32 	%f222, %f215, %f218, %f208;
	fma.rn.f32 	%f223, %f215, %f219, %f209;
	fma.rn.f32 	%f224, %f215, %f220, %f210;
	fma.rn.f32 	%f225, %f216, %f217, %f211;
	fma.rn.f32 	%f226, %f216, %f218, %f212;
	fma.rn.f32 	%f227, %f216, %f219, %f213;
	fma.rn.f32 	%f228, %f216, %f220, %f214;
	ld.shared.f32 	%f229, [%r56+56];
	ld.shared.f32 	%f230, [%r56+184];
	ld.shared.f32 	%f231, [%r59+3584];
	ld.shared.f32 	%f232, [%r59+3588];
	ld.shared.f32 	%f233, [%r59+3592];
	ld.shared.f32 	%f234, [%r59+3596];
	fma.rn.f32 	%f235, %f229, %f231, %f221;
	fma.rn.f32 	%f236, %f229, %f232, %f222;
	fma.rn.f32 	%f237, %f229, %f233, %f223;
	fma.rn.f32 	%f238, %f229, %f234, %f224;
	fma.rn.f32 	%f239, %f230, %f231, %f225;
	fma.rn.f32 	%f240, %f230, %f232, %f226;
	fma.rn.f32 	%f241, %f230, %f233, %f227;
	fma.rn.f32 	%f242, %f230, %f234, %f228;
	ld.shared.f32 	%f243, [%r56+60];
	ld.shared.f32 	%f244, [%r56+188];
	ld.shared.f32 	%f245, [%r59+3840];
	ld.shared.f32 	%f246, [%r59+3844];
	ld.shared.f32 	%f247, [%r59+3848];
	ld.shared.f32 	%f248, [%r59+3852];
	fma.rn.f32 	%f249, %f243, %f245, %f235;
	fma.rn.f32 	%f250, %f243, %f246, %f236;
	fma.rn.f32 	%f251, %f243, %f247, %f237;
	fma.rn.f32 	%f252, %f243, %f248, %f238;
	fma.rn.f32 	%f253, %f244, %f245, %f239;
	fma.rn.f32 	%f254, %f244, %f246, %f240;
	fma.rn.f32 	%f255, %f244, %f247, %f241;
	fma.rn.f32 	%f256, %f244, %f248, %f242;
	ld.shared.f32 	%f257, [%r56+64];
	ld.shared.f32 	%f258, [%r56+192];
	ld.shared.f32 	%f259, [%r59+4096];
	ld.shared.f32 	%f260, [%r59+4100];
	ld.shared.f32 	%f261, [%r59+4104];
	ld.shared.f32 	%f262, [%r59+4108];
	fma.rn.f32 	%f263, %f257, %f259, %f249;
	fma.rn.f32 	%f264, %f257, %f260, %f250;
	fma.rn.f32 	%f265, %f257, %f261, %f251;
	fma.rn.f32 	%f266, %f257, %f262, %f252;
	fma.rn.f32 	%f267, %f258, %f259, %f253;
	fma.rn.f32 	%f268, %f258, %f260, %f254;
	fma.rn.f32 	%f269, %f258, %f261, %f255;
	fma.rn.f32 	%f270, %f258, %f262, %f256;
	ld.shared.f32 	%f271, [%r56+68];
	ld.shared.f32 	%f272, [%r56+196];
	ld.shared.f32 	%f273, [%r59+4352];
	ld.shared.f32 	%f274, [%r59+4356];
	ld.shared.f32 	%f275, [%r59+4360];
	ld.shared.f32 	%f276, [%r59+4364];
	fma.rn.f32 	%f277, %f271, %f273, %f263;
	fma.rn.f32 	%f278, %f271, %f274, %f264;
	fma.rn.f32 	%f279, %f271, %f275, %f265;
	fma.rn.f32 	%f280, %f271, %f276, %f266;
	fma.rn.f32 	%f281, %f272, %f273, %f267;
	fma.rn.f32 	%f282, %f272, %f274, %f268;
	fma.rn.f32 	%f283, %f272, %f275, %f269;
	fma.rn.f32 	%f284, %f272, %f276, %f270;
	ld.shared.f32 	%f285, [%r56+72];
	ld.shared.f32 	%f286, [%r56+200];
	ld.shared.f32 	%f287, [%r59+4608];
	ld.shared.f32 	%f288, [%r59+4612];
	ld.shared.f32 	%f289, [%r59+4616];
	ld.shared.f32 	%f290, [%r59+4620];
	fma.rn.f32 	%f291, %f285, %f287, %f277;
	fma.rn.f32 	%f292, %f285, %f288, %f278;
	fma.rn.f32 	%f293, %f285, %f289, %f279;
	fma.rn.f32 	%f294, %f285, %f290, %f280;
	fma.rn.f32 	%f295, %f286, %f287, %f281;
	fma.rn.f32 	%f296, %f286, %f288, %f282;
	fma.rn.f32 	%f297, %f286, %f289, %f283;
	fma.rn.f32 	%f298, %f286, %f290, %f284;
	ld.shared.f32 	%f299, [%r56+76];
	ld.shared.f32 	%f300, [%r56+204];
	ld.shared.f32 	%f301, [%r59+4864];
	ld.shared.f32 	%f302, [%r59+4868];
	ld.shared.f32 	%f303, [%r59+4872];
	ld.shared.f32 	%f304, [%r59+4876];
	fma.rn.f32 	%f305, %f299, %f301, %f291;
	fma.rn.f32 	%f306, %f299, %f302, %f292;
	fma.rn.f32 	%f307, %f299, %f303, %f293;
	fma.rn.f32 	%f308, %f299, %f304, %f294;
	fma.rn.f32 	%f309, %f300, %f301, %f295;
	fma.rn.f32 	%f310, %f300, %f302, %f296;
	fma.rn.f32 	%f311, %f300, %f303, %f297;
	fma.rn.f32 	%f312, %f300, %f304, %f298;
	ld.shared.f32 	%f313, [%r56+80];
	ld.shared.f32 	%f314, [%r56+208];
	ld.shared.f32 	%f315, [%r59+5120];
	ld.shared.f32 	%f316, [%r59+5124];
	ld.shared.f32 	%f317, [%r59+5128];
	ld.shared.f32 	%f318, [%r59+5132];
	fma.rn.f32 	%f319, %f313, %f315, %f305;
	fma.rn.f32 	%f320, %f313, %f316, %f306;
	fma.rn.f32 	%f321, %f313, %f317, %f307;
	fma.rn.f32 	%f322, %f313, %f318, %f308;
	fma.rn.f32 	%f323, %f314, %f315, %f309;
	fma.rn.f32 	%f324, %f314, %f316, %f310;
	fma.rn.f32 	%f325, %f314, %f317, %f311;
	fma.rn.f32 	%f326, %f314, %f318, %f312;
	ld.shared.f32 	%f327, [%r56+84];
	ld.shared.f32 	%f328, [%r56+212];
	ld.shared.f32 	%f329, [%r59+5376];
	ld.shared.f32 	%f330, [%r59+5380];
	ld.shared.f32 	%f331, [%r59+5384];
	ld.shared.f32 	%f332, [%r59+5388];
	fma.rn.f32 	%f333, %f327, %f329, %f319;
	fma.rn.f32 	%f334, %f327, %f330, %f320;
	fma.rn.f32 	%f335, %f327, %f331, %f321;
	fma.rn.f32 	%f336, %f327, %f332, %f322;
	fma.rn.f32 	%f337, %f328, %f329, %f323;
	fma.rn.f32 	%f338, %f328, %f330, %f324;
	fma.rn.f32 	%f339, %f328, %f331, %f325;
	fma.rn.f32 	%f340, %f328, %f332, %f326;
	ld.shared.f32 	%f341, [%r56+88];
	ld.shared.f32 	%f342, [%r56+216];
	ld.shared.f32 	%f343, [%r59+5632];
	ld.shared.f32 	%f344, [%r59+5636];
	ld.shared.f32 	%f345, [%r59+5640];
	ld.shared.f32 	%f346, [%r59+5644];
	fma.rn.f32 	%f347, %f341, %f343, %f333;
	fma.rn.f32 	%f348, %f341, %f344, %f334;
	fma.rn.f32 	%f349, %f341, %f345, %f335;
	fma.rn.f32 	%f350, %f341, %f346, %f336;
	fma.rn.f32 	%f351, %f342, %f343, %f337;
	fma.rn.f32 	%f352, %f342, %f344, %f338;
	fma.rn.f32 	%f353, %f342, %f345, %f339;
	fma.rn.f32 	%f354, %f342, %f346, %f340;
	ld.shared.f32 	%f355, [%r56+92];
	ld.shared.f32 	%f356, [%r56+220];
	ld.shared.f32 	%f357, [%r59+5888];
	ld.shared.f32 	%f358, [%r59+5892];
	ld.shared.f32 	%f359, [%r59+5896];
	ld.shared.f32 	%f360, [%r59+5900];
	fma.rn.f32 	%f361, %f355, %f357, %f347;
	fma.rn.f32 	%f362, %f355, %f358, %f348;
	fma.rn.f32 	%f363, %f355, %f359, %f349;
	fma.rn.f32 	%f364, %f355, %f360, %f350;
	fma.rn.f32 	%f365, %f356, %f357, %f351;
	fma.rn.f32 	%f366, %f356, %f358, %f352;
	fma.rn.f32 	%f367, %f356, %f359, %f353;
	fma.rn.f32 	%f368, %f356, %f360, %f354;
	ld.shared.f32 	%f369, [%r56+96];
	ld.shared.f32 	%f370, [%r56+224];
	ld.shared.f32 	%f371, [%r59+6144];
	ld.shared.f32 	%f372, [%r59+6148];
	ld.shared.f32 	%f373, [%r59+6152];
	ld.shared.f32 	%f374, [%r59+6156];
	fma.rn.f32 	%f375, %f369, %f371, %f361;
	fma.rn.f32 	%f376, %f369, %f372, %f362;
	fma.rn.f32 	%f377, %f369, %f373, %f363;
	fma.rn.f32 	%f378, %f369, %f374, %f364;
	fma.rn.f32 	%f379, %f370, %f371, %f365;
	fma.rn.f32 	%f380, %f370, %f372, %f366;
	fma.rn.f32 	%f381, %f370, %f373, %f367;
	fma.rn.f32 	%f382, %f370, %f374, %f368;
	ld.shared.f32 	%f383, [%r56+100];
	ld.shared.f32 	%f384, [%r56+228];
	ld.shared.f32 	%f385, [%r59+6400];
	ld.shared.f32 	%f386, [%r59+6404];
	ld.shared.f32 	%f387, [%r59+6408];
	ld.shared.f32 	%f388, [%r59+6412];
	fma.rn.f32 	%f389, %f383, %f385, %f375;
	fma.rn.f32 	%f390, %f383, %f386, %f376;
	fma.rn.f32 	%f391, %f383, %f387, %f377;
	fma.rn.f32 	%f392, %f383, %f388, %f378;
	fma.rn.f32 	%f393, %f384, %f385, %f379;
	fma.rn.f32 	%f394, %f384, %f386, %f380;
	fma.rn.f32 	%f395, %f384, %f387, %f381;
	fma.rn.f32 	%f396, %f384, %f388, %f382;
	ld.shared.f32 	%f397, [%r56+104];
	ld.shared.f32 	%f398, [%r56+232];
	ld.shared.f32 	%f399, [%r59+6656];
	ld.shared.f32 	%f400, [%r59+6660];
	ld.shared.f32 	%f401, [%r59+6664];
	ld.shared.f32 	%f402, [%r59+6668];
	fma.rn.f32 	%f403, %f397, %f399, %f389;
	fma.rn.f32 	%f404, %f397, %f400, %f390;
	fma.rn.f32 	%f405, %f397, %f401, %f391;
	fma.rn.f32 	%f406, %f397, %f402, %f392;
	fma.rn.f32 	%f407, %f398, %f399, %f393;
	fma.rn.f32 	%f408, %f398, %f400, %f394;
	fma.rn.f32 	%f409, %f398, %f401, %f395;
	fma.rn.f32 	%f410, %f398, %f402, %f396;
	ld.shared.f32 	%f411, [%r56+108];
	ld.shared.f32 	%f412, [%r56+236];
	ld.shared.f32 	%f413, [%r59+6912];
	ld.shared.f32 	%f414, [%r59+6916];
	ld.shared.f32 	%f415, [%r59+6920];
	ld.shared.f32 	%f416, [%r59+6924];
	fma.rn.f32 	%f417, %f411, %f413, %f403;
	fma.rn.f32 	%f418, %f411, %f414, %f404;
	fma.rn.f32 	%f419, %f411, %f415, %f405;
	fma.rn.f32 	%f420, %f411, %f416, %f406;
	fma.rn.f32 	%f421, %f412, %f413, %f407;
	fma.rn.f32 	%f422, %f412, %f414, %f408;
	fma.rn.f32 	%f423, %f412, %f415, %f409;
	fma.rn.f32 	%f424, %f412, %f416, %f410;
	ld.shared.f32 	%f425, [%r56+112];
	ld.shared.f32 	%f426, [%r56+240];
	ld.shared.f32 	%f427, [%r59+7168];
	ld.shared.f32 	%f428, [%r59+7172];
	ld.shared.f32 	%f429, [%r59+7176];
	ld.shared.f32 	%f430, [%r59+7180];
	fma.rn.f32 	%f431, %f425, %f427, %f417;
	fma.rn.f32 	%f432, %f425, %f428, %f418;
	fma.rn.f32 	%f433, %f425, %f429, %f419;
	fma.rn.f32 	%f434, %f425, %f430, %f420;
	fma.rn.f32 	%f435, %f426, %f427, %f421;
	fma.rn.f32 	%f436, %f426, %f428, %f422;
	fma.rn.f32 	%f437, %f426, %f429, %f423;
	fma.rn.f32 	%f438, %f426, %f430, %f424;
	ld.shared.f32 	%f439, [%r56+116];
	ld.shared.f32 	%f440, [%r56+244];
	ld.shared.f32 	%f441, [%r59+7424];
	ld.shared.f32 	%f442, [%r59+7428];
	ld.shared.f32 	%f443, [%r59+7432];
	ld.shared.f32 	%f444, [%r59+7436];
	fma.rn.f32 	%f445, %f439, %f441, %f431;
	fma.rn.f32 	%f446, %f439, %f442, %f432;
	fma.rn.f32 	%f447, %f439, %f443, %f433;
	fma.rn.f32 	%f448, %f439, %f444, %f434;
	fma.rn.f32 	%f449, %f440, %f441, %f435;
	fma.rn.f32 	%f450, %f440, %f442, %f436;
	fma.rn.f32 	%f451, %f440, %f443, %f437;
	fma.rn.f32 	%f452, %f440, %f444, %f438;
	ld.shared.f32 	%f453, [%r56+120];
	ld.shared.f32 	%f454, [%r56+248];
	ld.shared.f32 	%f455, [%r59+7680];
	ld.shared.f32 	%f456, [%r59+7684];
	ld.shared.f32 	%f457, [%r59+7688];
	ld.shared.f32 	%f458, [%r59+7692];
	fma.rn.f32 	%f459, %f453, %f455, %f445;
	fma.rn.f32 	%f460, %f453, %f456, %f446;
	fma.rn.f32 	%f461, %f453, %f457, %f447;
	fma.rn.f32 	%f462, %f453, %f458, %f448;
	fma.rn.f32 	%f463, %f454, %f455, %f449;
	fma.rn.f32 	%f464, %f454, %f456, %f450;
	fma.rn.f32 	%f465, %f454, %f457, %f451;
	fma.rn.f32 	%f466, %f454, %f458, %f452;
	ld.shared.f32 	%f467, [%r56+124];
	ld.shared.f32 	%f468, [%r56+252];
	ld.shared.f32 	%f469, [%r59+7936];
	ld.shared.f32 	%f470, [%r59+7940];
	ld.shared.f32 	%f471, [%r59+7944];
	ld.shared.f32 	%f472, [%r59+7948];
	fma.rn.f32 	%f484, %f467, %f469, %f459;
	fma.rn.f32 	%f483, %f467, %f470, %f460;
	fma.rn.f32 	%f485, %f467, %f471, %f461;
	fma.rn.f32 	%f486, %f467, %f472, %f462;
	fma.rn.f32 	%f487, %f468, %f469, %f463;
	fma.rn.f32 	%f488, %f468, %f470, %f464;
	fma.rn.f32 	%f489, %f468, %f471, %f465;
	fma.rn.f32 	%f490, %f468, %f472, %f466;
	bar.sync 	0;
	add.s32 	%r72, %r72, 32;
	setp.lt.s32 	%p15, %r72, %r37;
	@%p15 bra 	$L__BB7_2;
$L__BB7_18:
	ld.param.u64 	%rd25, [_Z22gemm_smem_tiled_kernelILi32ELi32ELi64EEvPKfS1_Pfiii_param_2];
	cvta.to.global.u64 	%rd3, %rd25;
	mov.u32 	%r60, %ctaid.y;
	shl.b32 	%r61, %r60, 5;
	mov.u32 	%r62, %tid.y;
	shl.b32 	%r63, %r62, 1;
	add.s32 	%r31, %r61, %r63;
	setp.ge.s32 	%p16, %r31, %r35;
	@%p16 bra 	$L__BB7_27;
	mul.lo.s32 	%r32, %r31, %r36;
	setp.ge.s32 	%p17, %r5, %r36;
	@%p17 bra 	$L__BB7_21;
	add.s32 	%r64, %r5, %r32;
	mul.wide.s32 	%rd13, %r64, 4;
	add.s64 	%rd14, %rd3, %rd13;
	st.global.f32 	[%rd14], %f484;
$L__BB7_21:
	add.s32 	%r65, %r5, 1;
	setp.ge.s32 	%p18, %r65, %r36;
	cvt.s64.s32 	%rd15, %r32;
	cvt.s64.s32 	%rd16, %r5;
	add.s64 	%rd17, %rd16, %rd15;
	shl.b64 	%rd18, %rd17, 2;
	add.s64 	%rd4, %rd3, %rd18;
	@%p18 bra 	$L__BB7_23;
	st.global.f32 	[%rd4+4], %f483;
$L__BB7_23:
	add.s32 	%r66, %r5, 2;
	setp.ge.s32 	%p19, %r66, %r36;
	@%p19 bra 	$L__BB7_25;
	st.global.f32 	[%rd4+8], %f485;
$L__BB7_25:
	add.s32 	%r67, %r5, 3;
	setp.ge.s32 	%p20, %r67, %r36;
	@%p20 bra 	$L__BB7_27;
	st.global.f32 	[%rd4+12], %f486;
$L__BB7_27:
	add.s32 	%r33, %r31, 1;
	setp.ge.s32 	%p21, %r33, %r35;
	@%p21 bra 	$L__BB7_36;
	mul.lo.s32 	%r34, %r33, %r36;
	setp.ge.s32 	%p22, %r5, %r36;
	@%p22 bra 	$L__BB7_30;
	add.s32 	%r68, %r5, %r34;
	mul.wide.s32 	%rd19, %r68, 4;
	add.s64 	%rd20, %rd3, %rd19;
	st.global.f32 	[%rd20], %f487;
$L__BB7_30:
	add.s32 	%r69, %r5, 1;
	setp.ge.s32 	%p23, %r69, %r36;
	cvt.s64.s32 	%rd21, %r34;
	cvt.s64.s32 	%rd22, %r5;
	add.s64 	%rd23, %rd22, %rd21;
	shl.b64 	%rd24, %rd23, 2;
	add.s64 	%rd5, %rd3, %rd24;
	@%p23 bra 	$L__BB7_32;
	st.global.f32 	[%rd5+4], %f488;
$L__BB7_32:
	add.s32 	%r70, %r5, 2;
	setp.ge.s32 	%p24, %r70, %r36;
	@%p24 bra 	$L__BB7_34;
	st.global.f32 	[%rd5+8], %f489;
$L__BB7_34:
	add.s32 	%r71, %r5, 3;
	setp.ge.s32 	%p25, %r71, %r36;
	@%p25 bra 	$L__BB7_36;
	st.global.f32 	[%rd5+12], %f490;
$L__BB7_36:
	ret;

}
	// .globl	_Z22gemm_smem_tiled_kernelILi32ELi32ELi128EEvPKfS1_Pfiii
.visible .entry _Z22gemm_smem_tiled_kernelILi32ELi32ELi128EEvPKfS1_Pfiii(
	.param .u64 .ptr .align 1 _Z22gemm_smem_tiled_kernelILi32ELi32ELi128EEvPKfS1_Pfiii_param_0,
	.param .u64 .ptr .align 1 _Z22gemm_smem_tiled_kernelILi32ELi32ELi128EEvPKfS1_Pfiii_param_1,
	.param .u64 .ptr .align 1 _Z22gemm_smem_tiled_kernelILi32ELi32ELi128EEvPKfS1_Pfiii_param_2,
	.param .u32 _Z22gemm_smem_tiled_kernelILi32ELi32ELi128EEvPKfS1_Pfiii_param_3,
	.param .u32 _Z22gemm_smem_tiled_kernelILi32ELi32ELi128EEvPKfS1_Pfiii_param_4,
	.param .u32 _Z22gemm_smem_tiled_kernelILi32ELi32ELi128EEvPKfS1_Pfiii_param_5
)
{
	.reg .pred 	%p<34>;
	.reg .b32 	%r<84>;
	.reg .b32 	%f<907>;
	.reg .b64 	%rd<25>;
	// demoted variable
	.shared .align 4 .b8 _ZZ22gemm_smem_tiled_kernelILi32ELi32ELi128EEvPKfS1_PfiiiE2As[4096];
	// demoted variable
	.shared .align 4 .b8 _ZZ22gemm_smem_tiled_kernelILi32ELi32ELi128EEvPKfS1_PfiiiE2Bs[16384];
	ld.param.u64 	%rd6, [_Z22gemm_smem_tiled_kernelILi32ELi32ELi128EEvPKfS1_Pfiii_param_0];
	ld.param.u64 	%rd7, [_Z22gemm_smem_tiled_kernelILi32ELi32ELi128EEvPKfS1_Pfiii_param_1];
	ld.param.u64 	%rd8, [_Z22gemm_smem_tiled_kernelILi32ELi32ELi128EEvPKfS1_Pfiii_param_2];
	ld.param.u32 	%r38, [_Z22gemm_smem_tiled_kernelILi32ELi32ELi128EEvPKfS1_Pfiii_param_3];
	ld.param.u32 	%r39, [_Z22gemm_smem_tiled_kernelILi32ELi32ELi128EEvPKfS1_Pfiii_param_4];
	ld.param.u32 	%r40, [_Z22gemm_smem_tiled_kernelILi32ELi32ELi128EEvPKfS1_Pfiii_param_5];
	cvta.to.global.u64 	%rd1, %rd8;
	mov.u32 	%r41, %ctaid.y;
	shl.b32 	%r1, %r41, 5;
	mov.u32 	%r42, %ctaid.x;
	shl.b32 	%r2, %r42, 7;
	mov.u32 	%r3, %tid.y;
	shl.b32 	%r43, %r3, 1;
	add.s32 	%r4, %r1, %r43;
	mov.u32 	%r5, %tid.x;
	shl.b32 	%r44, %r5, 3;
	add.s32 	%r6, %r2, %r44;
	setp.lt.s32 	%p1, %r40, 1;
	mov.f32 	%f891, 0f00000000;
	mov.f32 	%f892, %f891;
	mov.f32 	%f893, %f891;
	mov.f32 	%f894, %f891;
	mov.f32 	%f895, %f891;
	mov.f32 	%f896, %f891;
	mov.f32 	%f897, %f891;
	mov.f32 	%f898, %f891;
	mov.f32 	%f899, %f891;
	mov.f32 	%f900, %f891;
	mov.f32 	%f901, %f891;
	mov.f32 	%f902, %f891;
	mov.f32 	%f903, %f891;
	mov.f32 	%f904, %f891;
	mov.f32 	%f905, %f891;
	mov.f32 	%f906, %f891;
	@%p1 bra 	$L__BB8_18;
	mov.u32 	%r7, %ntid.x;
	mov.u32 	%r8, %ntid.y;
	shl.b32 	%r46, %r5, 2;
	mov.u32 	%r47, _ZZ22gemm_smem_tiled_kernelILi32ELi32ELi128EEvPKfS1_PfiiiE2As;
	add.s32 	%r9, %r47, %r46;
	shl.b32 	%r10, %r7, 2;
	cvta.to.global.u64 	%rd2, %rd7;
	cvta.to.global.u64 	%rd3, %rd6;
	mov.b32 	%r76, 0;
	mov.f32 	%f891, 0f00000000;
$L__BB8_2:
	setp.gt.u32 	%p2, %r3, 31;
	@%p2 bra 	$L__BB8_17;
	mov.u32 	%r77, %r3;
$L__BB8_4:
	setp.gt.u32 	%p3, %r5, 31;
	add.s32 	%r13, %r77, %r1;
	@%p3 bra 	$L__BB8_9;
	shl.b32 	%r48, %r77, 7;
	add.s32 	%r80, %r9, %r48;
	add.s32 	%r78, %r5, %r76;
	mad.lo.s32 	%r79, %r13, %r40, %r78;
	mov.u32 	%r81, %r5;
$L__BB8_6:
	setp.ge.s32 	%p4, %r13, %r38;
	setp.ge.s32 	%p5, %r78, %r40;
	mov.f32 	%f889, 0f00000000;
	or.pred  	%p6, %p4, %p5;
	@%p6 bra 	$L__BB8_8;
	mul.wide.u32 	%rd9, %r79, 4;
	add.s64 	%rd10, %rd3, %rd9;
	ld.global.nc.f32 	%f889, [%rd10];
$L__BB8_8:
	st.shared.f32 	[%r80], %f889;
	add.s32 	%r81, %r81, %r7;
	add.s32 	%r80, %r80, %r10;
	add.s32 	%r79, %r79, %r7;
	add.s32 	%r78, %r78, %r7;
	setp.lt.u32 	%p7, %r81, 32;
	@%p7 bra 	$L__BB8_6;
$L__BB8_9:
	add.s32 	%r77, %r77, %r8;
	setp.lt.u32 	%p8, %r77, 32;
	@%p8 bra 	$L__BB8_4;
	mov.u32 	%r82, %r3;
$L__BB8_11:
	setp.gt.u32 	%p9, %r5, 127;
	add.s32 	%r27, %r82, %r76;
	@%p9 bra 	$L__BB8_16;
	mul.lo.s32 	%r28, %r27, %r39;
	shl.b32 	%r49, %r82, 9;
	mov.u32 	%r50, _ZZ22gemm_smem_tiled_kernelILi32ELi32ELi128EEvPKfS1_PfiiiE2Bs;
	add.s32 	%r29, %r50, %r49;
	mov.u32 	%r83, %r5;
$L__BB8_13:
	setp.ge.s32 	%p10, %r27, %r40;
	add.s32 	%r31, %r83, %r2;
	setp.ge.s32 	%p11, %r31, %r39;
	mov.f32 	%f890, 0f00000000;
	or.pred  	%p12, %p10, %p11;
	@%p12 bra 	$L__BB8_15;
	add.s32 	%r51, %r31, %r28;
	mul.wide.s32 	%rd11, %r51, 4;
	add.s64 	%rd12, %rd2, %rd11;
	ld.global.nc.f32 	%f890, [%rd12];
$L__BB8_15:
	shl.b32 	%r52, %r83, 2;
	add.s32 	%r53, %r29, %r52;
	st.shared.f32 	[%r53], %f890;
	add.s32 	%r83, %r83, %r7;
	setp.lt.u32 	%p13, %r83, 128;
	@%p13 bra 	$L__BB8_13;
$L__BB8_16:
	add.s32 	%r82, %r82, %r8;
	setp.lt.u32 	%p14, %r82, 32;
	@%p14 bra 	$L__BB8_11;
$L__BB8_17:
	bar.sync 	0;
	shl.b32 	%r54, %r3, 8;
	mov.u32 	%r55, _ZZ22gemm_smem_tiled_kernelILi32ELi32ELi128EEvPKfS1_PfiiiE2As;
	add.s32 	%r56, %r55, %r54;
	ld.shared.f32 	%f57, [%r56];
	ld.shared.f32 	%f58, [%r56+128];
	shl.b32 	%r57, %r5, 5;
	mov.u32 	%r58, _ZZ22gemm_smem_tiled_kernelILi32ELi32ELi128EEvPKfS1_PfiiiE2Bs;
	add.s32 	%r59, %r58, %r57;
	ld.shared.f32 	%f59, [%r59];
	ld.shared.f32 	%f60, [%r59+4];
	ld.shared.f32 	%f61, [%r59+8];
	ld.shared.f32 	%f62, [%r59+12];
	ld.shared.f32 	%f63, [%r59+16];
	ld.shared.f32 	%f64, [%r59+20];
	ld.shared.f32 	%f65, [%r59+24];
	ld.shared.f32 	%f66, [%r59+28];
	fma.rn.f32 	%f67, %f57, %f59, %f896;
	fma.rn.f32 	%f68, %f57, %f60, %f895;
	fma.rn.f32 	%f69, %f57, %f61, %f894;
	fma.rn.f32 	%f70, %f57, %f62, %f893;
	fma.rn.f32 	%f71, %f57, %f63, %f892;
	fma.rn.f32 	%f72, %f57, %f64, %f891;
	fma.rn.f32 	%f73, %f57, %f65, %f897;
	fma.rn.f32 	%f74, %f57, %f66, %f898;
	fma.rn.f32 	%f75, %f58, %f59, %f899;
	fma.rn.f32 	%f76, %f58, %f60, %f900;
	fma.rn.f32 	%f77, %f58, %f61, %f901;
	fma.rn.f32 	%f78, %f58, %f62, %f902;
	fma.rn.f32 	%f79, %f58, %f63, %f903;
	fma.rn.f32 	%f80, %f58, %f64, %f904;
	fma.rn.f32 	%f81, %f58, %f65, %f905;
	fma.rn.f32 	%f82, %f58, %f66, %f906;
	ld.shared.f32 	%f83, [%r56+4];
	ld.shared.f32 	%f84, [%r56+132];
	ld.shared.f32 	%f85, [%r59+512];
	ld.shared.f32 	%f86, [%r59+516];
	ld.shared.f32 	%f87, [%r59+520];
	ld.shared.f32 	%f88, [%r59+524];
	ld.shared.f32 	%f89, [%r59+528];
	ld.shared.f32 	%f90, [%r59+532];
	ld.shared.f32 	%f91, [%r59+536];
	ld.shared.f32 	%f92, [%r59+540];
	fma.rn.f32 	%f93, %f83, %f85, %f67;
	fma.rn.f32 	%f94, %f83, %f86, %f68;
	fma.rn.f32 	%f95, %f83, %f87, %f69;
	fma.rn.f32 	%f96, %f83, %f88, %f70;
	fma.rn.f32 	%f97, %f83, %f89, %f71;
	fma.rn.f32 	%f98, %f83, %f90, %f72;
	fma.rn.f32 	%f99, %f83, %f91, %f73;
	fma.rn.f32 	%f100, %f83, %f92, %f74;
	fma.rn.f32 	%f101, %f84, %f85, %f75;
	fma.rn.f32 	%f102, %f84, %f86, %f76;
	fma.rn.f32 	%f103, %f84, %f87, %f77;
	fma.rn.f32 	%f104, %f84, %f88, %f78;
	fma.rn.f32 	%f105, %f84, %f89, %f79;
	fma.rn.f32 	%f106, %f84, %f90, %f80;
	fma.rn.f32 	%f107, %f84, %f91, %f81;
	fma.rn.f32 	%f108, %f84, %f92, %f82;
	ld.shared.f32 	%f109, [%r56+8];
	ld.shared.f32 	%f110, [%r56+136];
	ld.shared.f32 	%f111, [%r59+1024];
	ld.shared.f32 	%f112, [%r59+1028];
	ld.shared.f32 	%f113, [%r59+1032];
	ld.shared.f32 	%f114, [%r59+1036];
	ld.shared.f32 	%f115, [%r59+1040];
	ld.shared.f32 	%f116, [%r59+1044];
	ld.shared.f32 	%f117, [%r59+1048];
	ld.shared.f32 	%f118, [%r59+1052];
	fma.rn.f32 	%f119, %f109, %f111, %f93;
	fma.rn.f32 	%f120, %f109, %f112, %f94;
	fma.rn.f32 	%f121, %f109, %f113, %f95;
	fma.rn.f32 	%f122, %f109, %f114, %f96;
	fma.rn.f32 	%f123, %f109, %f115, %f97;
	fma.rn.f32 	%f124, %f109, %f116, %f98;
	fma.rn.f32 	%f125, %f109, %f117, %f99;
	fma.rn.f32 	%f126, %f109, %f118, %f100;
	fma.rn.f32 	%f127, %f110, %f111, %f101;
	fma.rn.f32 	%f128, %f110, %f112, %f102;
	fma.rn.f32 	%f129, %f110, %f113, %f103;
	fma.rn.f32 	%f130, %f110, %f114, %f104;
	fma.rn.f32 	%f131, %f110, %f115, %f105;
	fma.rn.f32 	%f132, %f110, %f116, %f106;
	fma.rn.f32 	%f133, %f110, %f117, %f107;
	fma.rn.f32 	%f134, %f110, %f118, %f108;
	ld.shared.f32 	%f135, [%r56+12];
	ld.shared.f32 	%f136, [%r56+140];
	ld.shared.f32 	%f137, [%r59+1536];
	ld.shared.f32 	%f138, [%r59+1540];
	ld.shared.f32 	%f139, [%r59+1544];
	ld.shared.f32 	%f140, [%r59+1548];
	ld.shared.f32 	%f141, [%r59+1552];
	ld.shared.f32 	%f142, [%r59+1556];
	ld.shared.f32 	%f143, [%r59+1560];
	ld.shared.f32 	%f144, [%r59+1564];
	fma.rn.f32 	%f145, %f135, %f137, %f119;
	fma.rn.f32 	%f146, %f135, %f138, %f120;
	fma.rn.f32 	%f147, %f135, %f139, %f121;
	fma.rn.f32 	%f148, %f135, %f140, %f122;
	fma.rn.f32 	%f149, %f135, %f141, %f123;
	fma.rn.f32 	%f150, %f135, %f142, %f124;
	fma.rn.f32 	%f151, %f135, %f143, %f125;
	fma.rn.f32 	%f152, %f135, %f144, %f126;
	fma.rn.f32 	%f153, %f136, %f137, %f127;
	fma.rn.f32 	%f154, %f136, %f138, %f128;
	fma.rn.f32 	%f155, %f136, %f139, %f129;
	fma.rn.f32 	%f156, %f136, %f140, %f130;
	fma.rn.f32 	%f157, %f136, %f141, %f131;
	fma.rn.f32 	%f158, %f136, %f142, %f132;
	fma.rn.f32 	%f159, %f136, %f143, %f133;
	fma.rn.f32 	%f160, %f136, %f144, %f134;
	ld.shared.f32 	%f161, [%r56+16];
	ld.shared.f32 	%f162, [%r56+144];
	ld.shared.f32 	%f163, [%r59+2048];
	ld.shared.f32 	%f164, [%r59+2052];
	ld.shared.f32 	%f165, [%r59+2056];
	ld.shared.f32 	%f166, [%r59+2060];
	ld.shared.f32 	%f167, [%r59+2064];
	ld.shared.f32 	%f168, [%r59+2068];
	ld.shared.f32 	%f169, [%r59+2072];
	ld.shared.f32 	%f170, [%r59+2076];
	fma.rn.f32 	%f171, %f161, %f163, %f145;
	fma.rn.f32 	%f172, %f161, %f164, %f146;
	fma.rn.f32 	%f173, %f161, %f165, %f147;
	fma.rn.f32 	%f174, %f161, %f166, %f148;
	fma.rn.f32 	%f175, %f161, %f167, %f149;
	fma.rn.f32 	%f176, %f161, %f168, %f150;
	fma.rn.f32 	%f177, %f161, %f169, %f151;
	fma.rn.f32 	%f178, %f161, %f170, %f152;
	fma.rn.f32 	%f179, %f162, %f163, %f153;
	fma.rn.f32 	%f180, %f162, %f164, %f154;
	fma.rn.f32 	%f181, %f162, %f165, %f155;
	fma.rn.f32 	%f182, %f162, %f166, %f156;
	fma.rn.f32 	%f183, %f162, %f167, %f157;
	fma.rn.f32 	%f184, %f162, %f168, %f158;
	fma.rn.f32 	%f185, %f162, %f169, %f159;
	fma.rn.f32 	%f186, %f162, %f170, %f160;
	ld.shared.f32 	%f187, [%r56+20];
	ld.shared.f32 	%f188, [%r56+148];
	ld.shared.f32 	%f189, [%r59+2560];
	ld.shared.f32 	%f190, [%r59+2564];
	ld.shared.f32 	%f191, [%r59+2568];
	ld.shared.f32 	%f192, [%r59+2572];
	ld.shared.f32 	%f193, [%r59+2576];
	ld.shared.f32 	%f194, [%r59+2580];
	ld.shared.f32 	%f195, [%r59+2584];
	ld.shared.f32 	%f196, [%r59+2588];
	fma.rn.f32 	%f197, %f187, %f189, %f171;
	fma.rn.f32 	%f198, %f187, %f190, %f172;
	fma.rn.f32 	%f199, %f187, %f191, %f173;
	fma.rn.f32 	%f200, %f187, %f192, %f174;
	fma.rn.f32 	%f201, %f187, %f193, %f175;
	fma.rn.f32 	%f202, %f187, %f194, %f176;
	fma.rn.f32 	%f203, %f187, %f195, %f177;
	fma.rn.f32 	%f204, %f187, %f196, %f178;
	fma.rn.f32 	%f205, %f188, %f189, %f179;
	fma.rn.f32 	%f206, %f188, %f190, %f180;
	fma.rn.f32 	%f207, %f188, %f191, %f181;
	fma.rn.f32 	%f208, %f188, %f192, %f182;
	fma.rn.f32 	%f209, %f188, %f193, %f183;
	fma.rn.f32 	%f210, %f188, %f194, %f184;
	fma.rn.f32 	%f211, %f188, %f195, %f185;
	fma.rn.f32 	%f212, %f188, %f196, %f186;
	ld.shared.f32 	%f213, [%r56+24];
	ld.shared.f32 	%f214, [%r56+152];
	ld.shared.f32 	%f215, [%r59+3072];
	ld.shared.f32 	%f216, [%r59+3076];
	ld.shared.f32 	%f217, [%r59+3080];
	ld.shared.f32 	%f218, [%r59+3084];
	ld.shared.f32 	%f219, [%r59+3088];
	ld.shared.f32 	%f220, [%r59+3092];
	ld.shared.f32 	%f221, [%r59+3096];
	ld.shared.f32 	%f222, [%r59+3100];
	fma.rn.f32 	%f223, %f213, %f215, %f197;
	fma.rn.f32 	%f224, %f213, %f216, %f198;
	fma.rn.f32 	%f225, %f213, %f217, %f199;
	fma.rn.f32 	%f226, %f213, %f218, %f200;
	fma.rn.f32 	%f227, %f213, %f219, %f201;
	fma.rn.f32 	%f228, %f213, %f220, %f202;
	fma.rn.f32 	%f229, %f213, %f221, %f203;
	fma.rn.f32 	%f230, %f213, %f222, %f204;
	fma.rn.f32 	%f231, %f214, %f215, %f205;
	fma.rn.f32 	%f232, %f214, %f216, %f206;
	fma.rn.f32 	%f233, %f214, %f217, %f207;
	fma.rn.f32 	%f234, %f214, %f218, %f208;
	fma.rn.f32 	%f235, %f214, %f219, %f209;
	fma.rn.f32 	%f236, %f214, %f220, %f210;
	fma.rn.f32 	%f237, %f214, %f221, %f211;
	fma.rn.f32 	%f238, %f214, %f222, %f212;
	ld.shared.f32 	%f239, [%r56+28];
	ld.shared.f32 	%f240, [%r56+156];
	ld.shared.f32 	%f241, [%r59+3584];
	ld.shared.f32 	%f242, [%r59+3588];
	ld.shared.f32 	%f243, [%r59+3592];
	ld.shared.f32 	%f244, [%r59+3596];
	ld.shared.f32 	%f245, [%r59+3600];
	ld.shared.f32 	%f246, [%r59+3604];
	ld.shared.f32 	%f247, [%r59+3608];
	ld.shared.f32 	%f248, [%r59+3612];
	fma.rn.f32 	%f249, %f239, %f241, %f223;
	fma.rn.f32 	%f250, %f239, %f242, %f224;
	fma.rn.f32 	%f251, %f239, %f243, %f225;
	fma.rn.f32 	%f252, %f239, %f244, %f226;
	fma.rn.f32 	%f253, %f239, %f245, %f227;
	fma.rn.f32 	%f254, %f239, %f246, %f228;
	fma.rn.f32 	%f255, %f239, %f247, %f229;
	fma.rn.f32 	%f256, %f239, %f248, %f230;
	fma.rn.f32 	%f257, %f240, %f241, %f231;
	fma.rn.f32 	%f258, %f240, %f242, %f232;
	fma.rn.f32 	%f259, %f240, %f243, %f233;
	fma.rn.f32 	%f260, %f240, %f244, %f234;
	fma.rn.f32 	%f261, %f240, %f245, %f235;
	fma.rn.f32 	%f262, %f240, %f246, %f236;
	fma.rn.f32 	%f263, %f240, %f247, %f237;
	fma.rn.f32 	%f264, %f240, %f248, %f238;
	ld.shared.f32 	%f265, [%r56+32];
	ld.shared.f32 	%f266, [%r56+160];
	ld.shared.f32 	%f267, [%r59+4096];
	ld.shared.f32 	%f268, [%r59+4100];
	ld.shared.f32 	%f269, [%r59+4104];
	ld.shared.f32 	%f270, [%r59+4108];
	ld.shared.f32 	%f271, [%r59+4112];
	ld.shared.f32 	%f272, [%r59+4116];
	ld.shared.f32 	%f273, [%r59+4120];
	ld.shared.f32 	%f274, [%r59+4124];
	fma.rn.f32 	%f275, %f265, %f267, %f249;
	fma.rn.f32 	%f276, %f265, %f268, %f250;
	fma.rn.f32 	%f277, %f265, %f269, %f251;
	fma.rn.f32 	%f278, %f265, %f270, %f252;
	fma.rn.f32 	%f279, %f265, %f271, %f253;
	fma.rn.f32 	%f280, %f265, %f272, %f254;
	fma.rn.f32 	%f281, %f265, %f273, %f255;
	fma.rn.f32 	%f282, %f265, %f274, %f256;
	fma.rn.f32 	%f283, %f266, %f267, %f257;
	fma.rn.f32 	%f284, %f266, %f268, %f258;
	fma.rn.f32 	%f285, %f266, %f269, %f259;
	fma.rn.f32 	%f286, %f266, %f270, %f260;
	fma.rn.f32 	%f287, %f266, %f271, %f261;
	fma.rn.f32 	%f288, %f266, %f272, %f262;
	fma.rn.f32 	%f289, %f266, %f273, %f263;
	fma.rn.f32 	%f290, %f266, %f274, %f264;
	ld.shared.f32 	%f291, [%r56+36];
	ld.shared.f32 	%f292, [%r56+164];
	ld.shared.f32 	%f293, [%r59+4608];
	ld.shared.f32 	%f294, [%r59+4612];
	ld.shared.f32 	%f295, [%r59+4616];
	ld.shared.f32 	%f296, [%r59+4620];
	ld.shared.f32 	%f297, [%r59+4624];
	ld.shared.f32 	%f298, [%r59+4628];
	ld.shared.f32 	%f299, [%r59+4632];
	ld.shared.f32 	%f300, [%r59+4636];
	fma.rn.f32 	%f301, %f291, %f293, %f275;
	fma.rn.f32 	%f302, %f291, %f294, %f276;
	fma.rn.f32 	%f303, %f291, %f295, %f277;
	fma.rn.f32 	%f304, %f291, %f296, %f278;
	fma.rn.f32 	%f305, %f291, %f297, %f279;
	fma.rn.f32 	%f306, %f291, %f298, %f280;
	fma.rn.f32 	%f307, %f291, %f299, %f281;
	fma.rn.f32 	%f308, %f291, %f300, %f282;
	fma.rn.f32 	%f309, %f292, %f293, %f283;
	fma.rn.f32 	%f310, %f292, %f294, %f284;
	fma.rn.f32 	%f311, %f292, %f295, %f285;
	fma.rn.f32 	%f312, %f292, %f296, %f286;
	fma.rn.f32 	%f313, %f292, %f297, %f287;
	fma.rn.f32 	%f314, %f292, %f298, %f288;
	fma.rn.f32 	%f315, %f292, %f299, %f289;
	fma.rn.f32 	%f316, %f292, %f300, %f290;
	ld.shared.f32 	%f317, [%r56+40];
	ld.shared.f32 	%f318, [%r56+168];
	ld.shared.f32 	%f319, [%r59+5120];
	ld.shared.f32 	%f320, [%r59+5124];
	ld.shared.f32 	%f321, [%r59+5128];
	ld.shared.f32 	%f322, [%r59+5132];
	ld.shared.f32 	%f323, [%r59+5136];
	ld.shared.f32 	%f324, [%r59+5140];
	ld.shared.f32 	%f325, [%r59+5144];
	ld.shared.f32 	%f326, [%r59+5148];
	fma.rn.f32 	%f327, %f317, %f319, %f301;
	fma.rn.f32 	%f328, %f317, %f320, %f302;
	fma.rn.f32 	%f329, %f317, %f321, %f303;
	fma.rn.f32 	%f330, %f317, %f322, %f304;
	fma.rn.f32 	%f331, %f317, %f323, %f305;
	fma.rn.f32 	%f332, %f317, %f324, %f306;
	fma.rn.f32 	%f333, %f317, %f325, %f307;
	fma.rn.f32 	%f334, %f317, %f326, %f308;
	fma.rn.f32 	%f335, %f318, %f319, %f309;
	fma.rn.f32 	%f336, %f318, %f320, %f310;
	fma.rn.f32 	%f337, %f318, %f321, %f311;
	fma.rn.f32 	%f338, %f318, %f322, %f312;
	fma.rn.f32 	%f339, %f318, %f323, %f313;
	fma.rn.f32 	%f340, %f318, %f324, %f314;
	fma.rn.f32 	%f341, %f318, %f325, %f315;
	fma.rn.f32 	%f342, %f318, %f326, %f316;
	ld.shared.f32 	%f343, [%r56+44];
	ld.shared.f32 	%f344, [%r56+172];
	ld.shared.f32 	%f345, [%r59+5632];
	ld.shared.f32 	%f346, [%r59+5636];
	ld.shared.f32 	%f347, [%r59+5640];
	ld.shared.f32 	%f348, [%r59+5644];
	ld.shared.f32 	%f349, [%r59+5648];
	ld.shared.f32 	%f350, [%r59+5652];
	ld.shared.f32 	%f351, [%r59+5656];
	ld.shared.f32 	%f352, [%r59+5660];
	fma.rn.f32 	%f353, %f343, %f345, %f327;
	fma.rn.f32 	%f354, %f343, %f346, %f328;
	fma.rn.f32 	%f355, %f343, %f347, %f329;
	fma.rn.f32 	%f356, %f343, %f348, %f330;
	fma.rn.f32 	%f357, %f343, %f349, %f331;
	fma.rn.f32 	%f358, %f343, %f350, %f332;
	fma.rn.f32 	%f359, %f343, %f351, %f333;
	fma.rn.f32 	%f360, %f343, %f352, %f334;
	fma.rn.f32 	%f361, %f344, %f345, %f335;
	fma.rn.f32 	%f362, %f344, %f346, %f336;
	fma.rn.f32 	%f363, %f344, %f347, %f337;
	fma.rn.f32 	%f364, %f344, %f348, %f338;
	fma.rn.f32 	%f365, %f344, %f349, %f339;
	fma.rn.f32 	%f366, %f344, %f350, %f340;
	fma.rn.f32 	%f367, %f344, %f351, %f341;
	fma.rn.f32 	%f368, %f344, %f352, %f342;
	ld.shared.f32 	%f369, [%r56+48];
	ld.shared.f32 	%f370, [%r56+176];
	ld.shared.f32 	%f371, [%r59+6144];
	ld.shared.f32 	%f372, [%r59+6148];
	ld.shared.f32 	%f373, [%r59+6152];
	ld.shared.f32 	%f374, [%r59+6156];
	ld.shared.f32 	%f375, [%r59+6160];
	ld.shared.f32 	%f376, [%r59+6164];
	ld.shared.f32 	%f377, [%r59+6168];
	ld.shared.f32 	%f378, [%r59+6172];
	fma.rn.f32 	%f379, %f369, %f371, %f353;
	fma.rn.f32 	%f380, %f369, %f372, %f354;
	fma.rn.f32 	%f381, %f369, %f373, %f355;
	fma.rn.f32 	%f382, %f369, %f374, %f356;
	fma.rn.f32 	%f383, %f369, %f375, %f357;
	fma.rn.f32 	%f384, %f369, %f376, %f358;
	fma.rn.f32 	%f385, %f369, %f377, %f359;
	fma.rn.f32 	%f386, %f369, %f378, %f360;
	fma.rn.f32 	%f387, %f370, %f371, %f361;
	fma.rn.f32 	%f388, %f370, %f372, %f362;
	fma.rn.f32 	%f389, %f370, %f373, %f363;
	fma.rn.f32 	%f390, %f370, %f374, %f364;
	fma.rn.f32 	%f391, %f370, %f375, %f365;
	fma.rn.f32 	%f392, %f370, %f376, %f366;
	fma.rn.f32 	%f393, %f370, %f377, %f367;
	fma.rn.f32 	%f394, %f370, %f378, %f368;
	ld.shared.f32 	%f395, [%r56+52];
	ld.shared.f32 	%f396, [%r56+180];
	ld.shared.f32 	%f397, [%r59+6656];
	ld.shared.f32 	%f398, [%r59+6660];
	ld.shared.f32 	%f399, [%r59+6664];
	ld.shared.f32 	%f400, [%r59+6668];
	ld.shared.f32 	%f401, [%r59+6672];
	ld.shared.f32 	%f402, [%r59+6676];
	ld.shared.f32 	%f403, [%r59+6680];
	ld.shared.f32 	%f404, [%r59+6684];
	fma.rn.f32 	%f405, %f395, %f397, %f379;
	fma.rn.f32 	%f406, %f395, %f398, %f380;
	fma.rn.f32 	%f407, %f395, %f399, %f381;
	fma.rn.f32 	%f408, %f395, %f400, %f382;
	fma.rn.f32 	%f409, %f395, %f401, %f383;
	fma.rn.f32 	%f410, %f395, %f402, %f384;
	fma.rn.f32 	%f411, %f395, %f403, %f385;
	fma.rn.f32 	%f412, %f395, %f404, %f386;
	fma.rn.f32 	%f413, %f396, %f397, %f387;
	fma.rn.f32 	%f414, %f396, %f398, %f388;
	fma.rn.f32 	%f415, %f396, %f399, %f389;
	fma.rn.f32 	%f416, %f396, %f400, %f390;
	fma.rn.f32 	%f417, %f396, %f401, %f391;
	fma.rn.f32 	%f418, %f396, %f402, %f392;
	fma.rn.f32 	%f419, %f396, %f403, %f393;
	fma.rn.f32 	%f420, %f396, %f404, %f394;
	ld.shared.f32 	%f421, [%r56+56];
	ld.shared.f32 	%f422, [%r56+184];
	ld.shared.f32 	%f423, [%r59+7168];
	ld.shared.f32 	%f424, [%r59+7172];
	ld.shared.f32 	%f425, [%r59+7176];
	ld.shared.f32 	%f426, [%r59+7180];
	ld.shared.f32 	%f427, [%r59+7184];
	ld.shared.f32 	%f428, [%r59+7188];
	ld.shared.f32 	%f429, [%r59+7192];
	ld.shared.f32 	%f430, [%r59+7196];
	fma.rn.f32 	%f431, %f421, %f423, %f405;
	fma.rn.f32 	%f432, %f421, %f424, %f406;
	fma.rn.f32 	%f433, %f421, %f425, %f407;
	fma.rn.f32 	%f434, %f421, %f426, %f408;
	fma.rn.f32 	%f435, %f421, %f427, %f409;
	fma.rn.f32 	%f436, %f421, %f428, %f410;
	fma.rn.f32 	%f437, %f421, %f429, %f411;
	fma.rn.f32 	%f438, %f421, %f430, %f412;
	fma.rn.f32 	%f439, %f422, %f423, %f413;
	fma.rn.f32 	%f440, %f422, %f424, %f414;
	fma.rn.f32 	%f441, %f422, %f425, %f415;
	fma.rn.f32 	%f442, %f422, %f426, %f416;
	fma.rn.f32 	%f443, %f422, %f427, %f417;
	fma.rn.f32 	%f444, %f422, %f428, %f418;
	fma.rn.f32 	%f445, %f422, %f429, %f419;
	fma.rn.f32 	%f446, %f422, %f430, %f420;
	ld.shared.f32 	%f447, [%r56+60];
	ld.shared.f32 	%f448, [%r56+188];
	ld.shared.f32 	%f449, [%r59+7680];
	ld.shared.f32 	%f450, [%r59+7684];
	ld.shared.f32 	%f451, [%r59+7688];
	ld.shared.f32 	%f452, [%r59+7692];
	ld.shared.f32 	%f453, [%r59+7696];
	ld.shared.f32 	%f454, [%r59+7700];
	ld.shared.f32 	%f455, [%r59+7704];
	ld.shared.f32 	%f456, [%r59+7708];
	fma.rn.f32 	%f457, %f447, %f449, %f431;
	fma.rn.f32 	%f458, %f447, %f450, %f432;
	fma.rn.f32 	%f459, %f447, %f451, %f433;
	fma.rn.f32 	%f460, %f447, %f452, %f434;
	fma.rn.f32 	%f461, %f447, %f453, %f435;
	fma.rn.f32 	%f462, %f447, %f454, %f436;
	fma.rn.f32 	%f463, %f447, %f455, %f437;
	fma.rn.f32 	%f464, %f447, %f456, %f438;
	fma.rn.f32 	%f465, %f448, %f449, %f439;
	fma.rn.f32 	%f466, %f448, %f450, %f440;
	fma.rn.f32 	%f467, %f448, %f451, %f441;
	fma.rn.f32 	%f468, %f448, %f452, %f442;
	fma.rn.f32 	%f469, %f448, %f453, %f443;
	fma.rn.f32 	%f470, %f448, %f454, %f444;
	fma.rn.f32 	%f471, %f448, %f455, %f445;
	fma.rn.f32 	%f472, %f448, %f456, %f446;
	ld.shared.f32 	%f473, [%r56+64];
	ld.shared.f32 	%f474, [%r56+192];
	ld.shared.f32 	%f475, [%r59+8192];
	ld.shared.f32 	%f476, [%r59+8196];
	ld.shared.f32 	%f477, [%r59+8200];
	ld.shared.f32 	%f478, [%r59+8204];
	ld.shared.f32 	%f479, [%r59+8208];
	ld.shared.f32 	%f480, [%r59+8212];
	ld.shared.f32 	%f481, [%r59+8216];
	ld.shared.f32 	%f482, [%r59+8220];
	fma.rn.f32 	%f483, %f473, %f475, %f457;
	fma.rn.f32 	%f484, %f473, %f476, %f458;
	fma.rn.f32 	%f485, %f473, %f477, %f459;
	fma.rn.f32 	%f486, %f473, %f478, %f460;
	fma.rn.f32 	%f487, %f473, %f479, %f461;
	fma.rn.f32 	%f488, %f473, %f480, %f462;
	fma.rn.f32 	%f489, %f473, %f481, %f463;
	fma.rn.f32 	%f490, %f473, %f482, %f464;
	fma.rn.f32 	%f491, %f474, %f475, %f465;
	fma.rn.f32 	%f492, %f474, %f476, %f466;
	fma.rn.f32 	%f493, %f474, %f477, %f467;
	fma.rn.f32 	%f494, %f474, %f478, %f468;
	fma.rn.f32 	%f495, %f474, %f479, %f469;
	fma.rn.f32 	%f496, %f474, %f480, %f470;
	fma.rn.f32 	%f497, %f474, %f481, %f471;
	fma.rn.f32 	%f498, %f474, %f482, %f472;
	ld.shared.f32 	%f499, [%r56+68];
	ld.shared.f32 	%f500, [%r56+196];
	ld.shared.f32 	%f501, [%r59+8704];
	ld.shared.f32 	%f502, [%r59+8708];
	ld.shared.f32 	%f503, [%r59+8712];
	ld.shared.f32 	%f504, [%r59+8716];
	ld.shared.f32 	%f505, [%r59+8720];
	ld.shared.f32 	%f506, [%r59+8724];
	ld.shared.f32 	%f507, [%r59+8728];
	ld.shared.f32 	%f508, [%r59+8732];
	fma.rn.f32 	%f509, %f499, %f501, %f483;
	fma.rn.f32 	%f510, %f499, %f502, %f484;
	fma.rn.f32 	%f511, %f499, %f503, %f485;
	fma.rn.f32 	%f512, %f499, %f504, %f486;
	fma.rn.f32 	%f513, %f499, %f505, %f487;
	fma.rn.f32 	%f514, %f499, %f506, %f488;
	fma.rn.f32 	%f515, %f499, %f507, %f489;
	fma.rn.f32 	%f516, %f499, %f508, %f490;
	fma.rn.f32 	%f517, %f500, %f501, %f491;
	fma.rn.f32 	%f518, %f500, %f502, %f492;
	fma.rn.f32 	%f519, %f500, %f503, %f493;
	fma.rn.f32 	%f520, %f500, %f504, %f494;
	fma.rn.f32 	%f521, %f500, %f505, %f495;
	fma.rn.f32 	%f522, %f500, %f506, %f496;
	fma.rn.f32 	%f523, %f500, %f507, %f497;
	fma.rn.f32 	%f524, %f500, %f508, %f498;
	ld.shared.f32 	%f525, [%r56+72];
	ld.shared.f32 	%f526, [%r56+200];
	ld.shared.f32 	%f527, [%r59+9216];
	ld.shared.f32 	%f528, [%r59+9220];
	ld.shared.f32 	%f529, [%r59+9224];
	ld.shared.f32 	%f530, [%r59+9228];
	ld.shared.f32 	%f531, [%r59+9232];
	ld.shared.f32 	%f532, [%r59+9236];
	ld.shared.f32 	%f533, [%r59+9240];
	ld.shared.f32 	%f534, [%r59+9244];
	fma.rn.f32 	%f535, %f525, %f527, %f509;
	fma.rn.f32 	%f536, %f525, %f528, %f510;
	fma.rn.f32 	%f537, %f525, %f529, %f511;
	fma.rn.f32 	%f538, %f525, %f530, %f512;
	fma.rn.f32 	%f539, %f525, %f531, %f513;
	fma.rn.f32 	%f540, %f525, %f532, %f514;
	fma.rn.f32 	%f541, %f525, %f533, %f515;
	fma.rn.f32 	%f542, %f525, %f534, %f516;
	fma.rn.f32 	%f543, %f526, %f527, %f517;
	fma.rn.f32 	%f544, %f526, %f528, %f518;
	fma.rn.f32 	%f545, %f526, %f529, %f519;
	fma.rn.f32 	%f546, %f526, %f530, %f520;
	fma.rn.f32 	%f547, %f526, %f531, %f521;
	fma.rn.f32 	%f548, %f526, %f532, %f522;
	fma.rn.f32 	%f549, %f526, %f533, %f523;
	fma.rn.f32 	%f550, %f526, %f534, %f524;
	ld.shared.f32 	%f551, [%r56+76];
	ld.shared.f32 	%f552, [%r56+204];
	ld.shared.f32 	%f553, [%r59+9728];
	ld.shared.f32 	%f554, [%r59+9732];
	ld.shared.f32 	%f555, [%r59+9736];
	ld.shared.f32 	%f556, [%r59+9740];
	ld.shared.f32 	%f557, [%r59+9744];
	ld.shared.f32 	%f558, [%r59+9748];
	ld.shared.f32 	%f559, [%r59+9752];
	ld.shared.f32 	%f560, [%r59+9756];
	fma.rn.f32 	%f561, %f551, %f553, %f535;
	fma.rn.f32 	%f562, %f551, %f554, %f536;
	fma.rn.f32 	%f563, %f551, %f555, %f537;
	fma.rn.f32 	%f564, %f551, %f556, %f538;
	fma.rn.f32 	%f565, %f551, %f557, %f539;
	fma.rn.f32 	%f566, %f551, %f558, %f540;
	fma.rn.f32 	%f567, %f551, %f559, %f541;
	fma.rn.f32 	%f568, %f551, %f560, %f542;
	fma.rn.f32 	%f569, %f552, %f553, %f543;
	fma.rn.f32 	%f570, %f552, %f554, %f544;
	fma.rn.f32 	%f571, %f552, %f555, %f545;
	fma.rn.f32 	%f572, %f552, %f556, %f546;
	fma.rn.f32 	%f573, %f552, %f557, %f547;
	fma.rn.f32 	%f574, %f552, %f558, %f548;
	fma.rn.f32 	%f575, %f552, %f559, %f549;
	fma.rn.f32 	%f576, %f552, %f560, %f550;
	ld.shared.f32 	%f577, [%r56+80];
	ld.shared.f32 	%f578, [%r56+208];
	ld.shared.f32 	%f579, [%r59+10240];
	ld.shared.f32 	%f580, [%r59+10244];
	ld.shared.f32 	%f581, [%r59+10248];
	ld.shared.f32 	%f582, [%r59+10252];
	ld.shared.f32 	%f583, [%r59+10256];
	ld.shared.f32 	%f584, [%r59+10260];
	ld.shared.f32 	%f585, [%r59+10264];
	ld.shared.f32 	%f586, [%r59+10268];
	fma.rn.f32 	%f587, %f577, %f579, %f561;
	fma.rn.f32 	%f588, %f577, %f580, %f562;
	fma.rn.f32 	%f589, %f577, %f581, %f563;
	fma.rn.f32 	%f590, %f577, %f582, %f564;
	fma.rn.f32 	%f591, %f577, %f583, %f565;
	fma.rn.f32 	%f592, %f577, %f584, %f566;
	fma.rn.f32 	%f593, %f577, %f585, %f567;
	fma.rn.f32 	%f594, %f577, %f586, %f568;
	fma.rn.f32 	%f595, %f578, %f579, %f569;
	fma.rn.f32 	%f596, %f578, %f580, %f570;
	fma.rn.f32 	%f597, %f578, %f581, %f571;
	fma.rn.f32 	%f598, %f578, %f582, %f572;
	fma.rn.f32 	%f599, %f578, %f583, %f573;
	fma.rn.f32 	%f600, %f578, %f584, %f574;
	fma.rn.f32 	%f601, %f578, %f585, %f575;
	fma.rn.f32 	%f602, %f578, %f586, %f576;
	ld.shared.f32 	%f603, [%r56+84];
	ld.shared.f32 	%f604, [%r56+212];
	ld.shared.f32 	%f605, [%r59+10752];
	ld.shared.f32 	%f606, [%r59+10756];
	ld.shared.f32 	%f607, [%r59+10760];
	ld.shared.f32 	%f608, [%r59+10764];
	ld.shared.f32 	%f609, [%r59+10768];
	ld.shared.f32 	%f610, [%r59+10772];
	ld.shared.f32 	%f611, [%r59+10776];
	ld.shared.f32 	%f612, [%r59+10780];
	fma.rn.f32 	%f613, %f603, %f605, %f587;
	fma.rn.f32 	%f614, %f603, %f606, %f588;
	fma.rn.f32 	%f615, %f603, %f607, %f589;
	fma.rn.f32 	%f616, %f603, %f608, %f590;
	fma.rn.f32 	%f617, %f603, %f609, %f591;
	fma.rn.f32 	%f618, %f603, %f610, %f592;
	fma.rn.f32 	%f619, %f603, %f611, %f593;
	fma.rn.f32 	%f620, %f603, %f612, %f594;
	fma.rn.f32 	%f621, %f604, %f605, %f595;
	fma.rn.f32 	%f622, %f604, %f606, %f596;
	fma.rn.f32 	%f623, %f604, %f607, %f597;
	fma.rn.f32 	%f624, %f604, %f608, %f598;
	fma.rn.f32 	%f625, %f604, %f609, %f599;
	fma.rn.f32 	%f626, %f604, %f610, %f600;
	fma.rn.f32 	%f627, %f604, %f611, %f601;
	fma.rn.f32 	%f628, %f604, %f612, %f602;
	ld.shared.f32 	%f629, [%r56+88];
	ld.shared.f32 	%f630, [%r56+216];
	ld.shared.f32 	%f631, [%r59+11264];
	ld.shared.f32 	%f632, [%r59+11268];
	ld.shared.f32 	%f633, [%r59+11272];
	ld.shared.f32 	%f634, [%r59+11276];
	ld.shared.f32 	%f635, [%r59+11280];
	ld.shared.f32 	%f636, [%r59+11284];
	ld.shared.f32 	%f637, [%r59+11288];
	ld.shared.f32 	%f638, [%r59+11292];
	fma.rn.f32 	%f639, %f629, %f631, %f613;
	fma.rn.f32 	%f640, %f629, %f632, %f614;
	fma.rn.f32 	%f641, %f629, %f633, %f615;
	fma.rn.f32 	%f642, %f629, %f634, %f616;
	fma.rn.f32 	%f643, %f629, %f635, %f617;
	fma.rn.f32 	%f644, %f629, %f636, %f618;
	fma.rn.f32 	%f645, %f629, %f637, %f619;
	fma.rn.f32 	%f646, %f629, %f638, %f620;
	fma.rn.f32 	%f647, %f630, %f631, %f621;
	fma.rn.f32 	%f648, %f630, %f632, %f622;
	fma.rn.f32 	%f649, %f630, %f633, %f623;
	fma.rn.f32 	%f650, %f630, %f634, %f624;
	fma.rn.f32 	%f651, %f630, %f635, %f625;
	fma.rn.f32 	%f652, %f630, %f636, %f626;
	fma.rn.f32 	%f653, %f630, %f637, %f627;
	fma.rn.f32 	%f654, %f630, %f638, %f628;
	ld.shared.f32 	%f655, [%r56+92];
	ld.shared.f32 	%f656, [%r56+220];
	ld.shared.f32 	%f657, [%r59+11776];
	ld.shared.f32 	%f658, [%r59+11780];
	ld.shared.f32 	%f659, [%r59+11784];
	ld.shared.f32 	%f660, [%r59+11788];
	ld.shared.f32 	%f661, [%r59+11792];
	ld.shared.f32 	%f662, [%r59+11796];
	ld.shared.f32 	%f663, [%r59+11800];
	ld.shared.f32 	%f664, [%r59+11804];
	fma.rn.f32 	%f665, %f655, %f657, %f639;
	fma.rn.f32 	%f666, %f655, %f658, %f640;
	fma.rn.f32 	%f667, %f655, %f659, %f641;
	fma.rn.f32 	%f668, %f655, %f660, %f642;
	fma.rn.f32 	%f669, %f655, %f661, %f643;
	fma.rn.f32 	%f670, %f655, %f662, %f644;
	fma.rn.f32 	%f671, %f655, %f663, %f645;
	fma.rn.f32 	%f672, %f655, %f664, %f646;
	fma.rn.f32 	%f673, %f656, %f657, %f647;
	fma.rn.f32 	%f674, %f656, %f658, %f648;
	fma.rn.f32 	%f675, %f656, %f659, %f649;
	fma.rn.f32 	%f676, %f656, %f660, %f650;
	fma.rn.f32 	%f677, %f656, %f661, %f651;
	fma.rn.f32 	%f678, %f656, %f662, %f652;
	fma.rn.f32 	%f679, %f656, %f663, %f653;
	fma.rn.f32 	%f680, %f656, %f664, %f654;
	ld.shared.f32 	%f681, [%r56+96];
	ld.shared.f32 	%f682, [%r56+224];
	ld.shared.f32 	%f683, [%r59+12288];
	ld.shared.f32 	%f684, [%r59+12292];
	ld.shared.f32 	%f685, [%r59+12296];
	ld.shared.f32 	%f686, [%r59+12300];
	ld.shared.f32 	%f687, [%r59+12304];
	ld.shared.f32 	%f688, [%r59+12308];
	ld.shared.f32 	%f689, [%r59+12312];
	ld.shared.f32 	%f690, [%r59+12316];
	fma.rn.f32 	%f691, %f681, %f683, %f665;
	fma.rn.f32 	%f692, %f681, %f684, %f666;
	fma.rn.f32 	%f693, %f681, %f685, %f667;
	fma.rn.f32 	%f694, %f681, %f686, %f668;
	fma.rn.f32 	%f695, %f681, %f687, %f669;
	fma.rn.f32 	%f696, %f681, %f688, %f670;
	fma.rn.f32 	%f697, %f681, %f689, %f671;
	fma.rn.f32 	%f698, %f681, %f690, %f672;
	fma.rn.f32 	%f699, %f682, %f683, %f673;
	fma.rn.f32 	%f700, %f682, %f684, %f674;
	fma.rn.f32 	%f701, %f682, %f685, %f675;
	fma.rn.f32 	%f702, %f682, %f686, %f676;
	fma.rn.f32 	%f703, %f682, %f687, %f677;
	fma.rn.f32 	%f704, %f682, %f688, %f678;
	fma.rn.f32 	%f705, %f682, %f689, %f679;
	fma.rn.f32 	%f706, %f682, %f690, %f680;
	ld.shared.f32 	%f707, [%r56+100];
	ld.shared.f32 	%f708, [%r56+228];
	ld.shared.f32 	%f709, [%r59+12800];
	ld.shared.f32 	%f710, [%r59+12804];
	ld.shared.f32 	%f711, [%r59+12808];
	ld.shared.f32 	%f712, [%r59+12812];
	ld.shared.f32 	%f713, [%r59+12816];
	ld.shared.f32 	%f714, [%r59+12820];
	ld.shared.f32 	%f715, [%r59+12824];
	ld.shared.f32 	%f716, [%r59+12828];
	fma.rn.f32 	%f717, %f707, %f709, %f691;
	fma.rn.f32 	%f718, %f707, %f710, %f692;
	fma.rn.f32 	%f719, %f707, %f711, %f693;
	fma.rn.f32 	%f720, %f707, %f712, %f694;
	fma.rn.f32 	%f721, %f707, %f713, %f695;
	fma.rn.f32 	%f722, %f707, %f714, %f696;
	fma.rn.f32 	%f723, %f707, %f715, %f697;
	fma.rn.f32 	%f724, %f707, %f716, %f698;
	fma.rn.f32 	%f725, %f708, %f709, %f699;
	fma.rn.f32 	%f726, %f708, %f710, %f700;
	fma.rn.f32 	%f727, %f708, %f711, %f701;
	fma.rn.f32 	%f728, %f708, %f712, %f702;
	fma.rn.f32 	%f729, %f708, %f713, %f703;
	fma.rn.f32 	%f730, %f708, %f714, %f704;
	fma.rn.f32 	%f731, %f708, %f715, %f705;
	fma.rn.f32 	%f732, %f708, %f716, %f706;
	ld.shared.f32 	%f733, [%r56+104];
	ld.shared.f32 	%f734, [%r56+232];
	ld.shared.f32 	%f735, [%r59+13312];
	ld.shared.f32 	%f736, [%r59+13316];
	ld.shared.f32 	%f737, [%r59+13320];
	ld.shared.f32 	%f738, [%r59+13324];
	ld.shared.f32 	%f739, [%r59+13328];
	ld.shared.f32 	%f740, [%r59+13332];
	ld.shared.f32 	%f741, [%r59+13336];
	ld.shared.f32 	%f742, [%r59+13340];
	fma.rn.f32 	%f743, %f733, %f735, %f717;
	fma.rn.f32 	%f744, %f733, %f736, %f718;
	fma.rn.f32 	%f745, %f733, %f737, %f719;
	fma.rn.f32 	%f746, %f733, %f738, %f720;
	fma.rn.f32 	%f747, %f733, %f739, %f721;
	fma.rn.f32 	%f748, %f733, %f740, %f722;
	fma.rn.f32 	%f749, %f733, %f741, %f723;
	fma.rn.f32 	%f750, %f733, %f742, %f724;
	fma.rn.f32 	%f751, %f734, %f735, %f725;
	fma.rn.f32 	%f752, %f734, %f736, %f726;
	fma.rn.f32 	%f753, %f734, %f737, %f727;
	fma.rn.f32 	%f754, %f734, %f738, %f728;
	fma.rn.f32 	%f755, %f734, %f739, %f729;
	fma.rn.f32 	%f756, %f734, %f740, %f730;
	fma.rn.f32 	%f757, %f734, %f741, %f731;
	fma.rn.f32 	%f758, %f734, %f742, %f732;
	ld.shared.f32 	%f759, [%r56+108];
	ld.shared.f32 	%f760, [%r56+236];
	ld.shared.f32 	%f761, [%r59+13824];
	ld.shared.f32 	%f762, [%r59+13828];
	ld.shared.f32 	%f763, [%r59+13832];
	ld.shared.f32 	%f764, [%r59+13836];
	ld.shared.f32 	%f765, [%r59+13840];
	ld.shared.f32 	%f766, [%r59+13844];
	ld.shared.f32 	%f767, [%r59+13848];
	ld.shared.f32 	%f768, [%r59+13852];
	fma.rn.f32 	%f769, %f759, %f761, %f743;
	fma.rn.f32 	%f770, %f759, %f762, %f744;
	fma.rn.f32 	%f771, %f759, %f763, %f745;
	fma.rn.f32 	%f772, %f759, %f764, %f746;
	fma.rn.f32 	%f773, %f759, %f765, %f747;
	fma.rn.f32 	%f774, %f759, %f766, %f748;
	fma.rn.f32 	%f775, %f759, %f767, %f749;
	fma.rn.f32 	%f776, %f759, %f768, %f750;
	fma.rn.f32 	%f777, %f760, %f761, %f751;
	fma.rn.f32 	%f778, %f760, %f762, %f752;
	fma.rn.f32 	%f779, %f760, %f763, %f753;
	fma.rn.f32 	%f780, %f760, %f764, %f754;
	fma.rn.f32 	%f781, %f760, %f765, %f755;
	fma.rn.f32 	%f782, %f760, %f766, %f756;
	fma.rn.f32 	%f783, %f760, %f767, %f757;
	fma.rn.f32 	%f784, %f760, %f768, %f758;
	ld.shared.f32 	%f785, [%r56+112];
	ld.shared.f32 	%f786, [%r56+240];
	ld.shared.f32 	%f787, [%r59+14336];
	ld.shared.f32 	%f788, [%r59+14340];
	ld.shared.f32 	%f789, [%r59+14344];
	ld.shared.f32 	%f790, [%r59+14348];
	ld.shared.f32 	%f791, [%r59+14352];
	ld.shared.f32 	%f792, [%r59+14356];
	ld.shared.f32 	%f793, [%r59+14360];
	ld.shared.f32 	%f794, [%r59+14364];
	fma.rn.f32 	%f795, %f785, %f787, %f769;
	fma.rn.f32 	%f796, %f785, %f788, %f770;
	fma.rn.f32 	%f797, %f785, %f789, %f771;
	fma.rn.f32 	%f798, %f785, %f790, %f772;
	fma.rn.f32 	%f799, %f785, %f791, %f773;
	fma.rn.f32 	%f800, %f785, %f792, %f774;
	fma.rn.f32 	%f801, %f785, %f793, %f775;
	fma.rn.f32 	%f802, %f785, %f794, %f776;
	fma.rn.f32 	%f803, %f786, %f787, %f777;
	fma.rn.f32 	%f804, %f786, %f788, %f778;
	fma.rn.f32 	%f805, %f786, %f789, %f779;
	fma.rn.f32 	%f806, %f786, %f790, %f780;
	fma.rn.f32 	%f807, %f786, %f791, %f781;
	fma.rn.f32 	%f808, %f786, %f792, %f782;
	fma.rn.f32 	%f809, %f786, %f793, %f783;
	fma.rn.f32 	%f810, %f786, %f794, %f784;
	ld.shared.f32 	%f811, [%r56+116];
	ld.shared.f32 	%f812, [%r56+244];
	ld.shared.f32 	%f813, [%r59+14848];
	ld.shared.f32 	%f814, [%r59+14852];
	ld.shared.f32 	%f815, [%r59+14856];
	ld.shared.f32 	%f816, [%r59+14860];
	ld.shared.f32 	%f817, [%r59+14864];
	ld.shared.f32 	%f818, [%r59+14868];
	ld.shared.f32 	%f819, [%r59+14872];
	ld.shared.f32 	%f820, [%r59+14876];
	fma.rn.f32 	%f821, %f811, %f813, %f795;
	fma.rn.f32 	%f822, %f811, %f814, %f796;
	fma.rn.f32 	%f823, %f811, %f815, %f797;
	fma.rn.f32 	%f824, %f811, %f816, %f798;
	fma.rn.f32 	%f825, %f811, %f817, %f799;
	fma.rn.f32 	%f826, %f811, %f818, %f800;
	fma.rn.f32 	%f827, %f811, %f819, %f801;
	fma.rn.f32 	%f828, %f811, %f820, %f802;
	fma.rn.f32 	%f829, %f812, %f813, %f803;
	fma.rn.f32 	%f830, %f812, %f814, %f804;
	fma.rn.f32 	%f831, %f812, %f815, %f805;
	fma.rn.f32 	%f832, %f812, %f816, %f806;
	fma.rn.f32 	%f833, %f812, %f817, %f807;
	fma.rn.f32 	%f834, %f812, %f818, %f808;
	fma.rn.f32 	%f835, %f812, %f819, %f809;
	fma.rn.f32 	%f836, %f812, %f820, %f810;
	ld.shared.f32 	%f837, [%r56+120];
	ld.shared.f32 	%f838, [%r56+248];
	ld.shared.f32 	%f839, [%r59+15360];
	ld.shared.f32 	%f840, [%r59+15364];
	ld.shared.f32 	%f841, [%r59+15368];
	ld.shared.f32 	%f842, [%r59+15372];
	ld.shared.f32 	%f843, [%r59+15376];
	ld.shared.f32 	%f844, [%r59+15380];
	ld.shared.f32 	%f845, [%r59+15384];
	ld.shared.f32 	%f846, [%r59+15388];
	fma.rn.f32 	%f847, %f837, %f839, %f821;
	fma.rn.f32 	%f848, %f837, %f840, %f822;
	fma.rn.f32 	%f849, %f837, %f841, %f823;
	fma.rn.f32 	%f850, %f837, %f842, %f824;
	fma.rn.f32 	%f851, %f837, %f843, %f825;
	fma.rn.f32 	%f852, %f837, %f844, %f826;
	fma.rn.f32 	%f853, %f837, %f845, %f827;
	fma.rn.f32 	%f854, %f837, %f846, %f828;
	fma.rn.f32 	%f855, %f838, %f839, %f829;
	fma.rn.f32 	%f856, %f838, %f840, %f830;
	fma.rn.f32 	%f857, %f838, %f841, %f831;
	fma.rn.f32 	%f858, %f838, %f842, %f832;
	fma.rn.f32 	%f859, %f838, %f843, %f833;
	fma.rn.f32 	%f860, %f838, %f844, %f834;
	fma.rn.f32 	%f861, %f838, %f845, %f835;
	fma.rn.f32 	%f862, %f838, %f846, %f836;
	ld.shared.f32 	%f863, [%r56+124];
	ld.shared.f32 	%f864, [%r56+252];
	ld.shared.f32 	%f865, [%r59+15872];
	ld.shared.f32 	%f866, [%r59+15876];
	ld.shared.f32 	%f867, [%r59+15880];
	ld.shared.f32 	%f868, [%r59+15884];
	ld.shared.f32 	%f869, [%r59+15888];
	ld.shared.f32 	%f870, [%r59+15892];
	ld.shared.f32 	%f871, [%r59+15896];
	ld.shared.f32 	%f872, [%r59+15900];
	fma.rn.f32 	%f896, %f863, %f865, %f847;
	fma.rn.f32 	%f895, %f863, %f866, %f848;
	fma.rn.f32 	%f894, %f863, %f867, %f849;
	fma.rn.f32 	%f893, %f863, %f868, %f850;
	fma.rn.f32 	%f892, %f863, %f869, %f851;
	fma.rn.f32 	%f891, %f863, %f870, %f852;
	fma.rn.f32 	%f897, %f863, %f871, %f853;
	fma.rn.f32 	%f898, %f863, %f872, %f854;
	fma.rn.f32 	%f899, %f864, %f865, %f855;
	fma.rn.f32 	%f900, %f864, %f866, %f856;
	fma.rn.f32 	%f901, %f864, %f867, %f857;
	fma.rn.f32 	%f902, %f864, %f868, %f858;
	fma.rn.f32 	%f903, %f864, %f869, %f859;
	fma.rn.f32 	%f904, %f864, %f870, %f860;
	fma.rn.f32 	%f905, %f864, %f871, %f861;
	fma.rn.f32 	%f906, %f864, %f872, %f862;
	bar.sync 	0;
	add.s32 	%r76, %r76, 32;
	setp.lt.s32 	%p15, %r76, %r40;
	@%p15 bra 	$L__BB8_2;
$L__BB8_18:
	setp.ge.s32 	%p16, %r4, %r38;
	@%p16 bra 	$L__BB8_35;
	mul.lo.s32 	%r35, %r4, %r39;
	setp.ge.s32 	%p17, %r6, %r39;
	@%p17 bra 	$L__BB8_21;
	add.s32 	%r60, %r6, %r35;
	mul.wide.s32 	%rd13, %r60, 4;
	add.s64 	%rd14, %rd1, %rd13;
	st.global.f32 	[%rd14], %f896;
$L__BB8_21:
	add.s32 	%r61, %r6, 1;
	setp.ge.s32 	%p18, %r61, %r39;
	cvt.s64.s32 	%rd15, %r35;
	cvt.s64.s32 	%rd16, %r6;
	add.s64 	%rd17, %rd16, %rd15;
	shl.b64 	%rd18, %rd17, 2;
	add.s64 	%rd4, %rd1, %rd18;
	@%p18 bra 	$L__BB8_23;
	st.global.f32 	[%rd4+4], %f895;
$L__BB8_23:
	add.s32 	%r62, %r6, 2;
	setp.ge.s32 	%p19, %r62, %r39;
	@%p19 bra 	$L__BB8_25;
	st.global.f32 	[%rd4+8], %f894;
$L__BB8_25:
	add.s32 	%r63, %r6, 3;
	setp.ge.s32 	%p20, %r63, %r39;
	@%p20 bra 	$L__BB8_27;
	st.global.f32 	[%rd4+12], %f893;
$L__BB8_27:
	add.s32 	%r64, %r6, 4;
	setp.ge.s32 	%p21, %r64, %r39;
	@%p21 bra 	$L__BB8_29;
	st.global.f32 	[%rd4+16], %f892;
$L__BB8_29:
	add.s32 	%r65, %r6, 5;
	setp.ge.s32 	%p22, %r65, %r39;
	@%p22 bra 	$L__BB8_31;
	st.global.f32 	[%rd4+20], %f891;
$L__BB8_31:
	add.s32 	%r66, %r6, 6;
	setp.ge.s32 	%p23, %r66, %r39;
	@%p23 bra 	$L__BB8_33;
	st.global.f32 	[%rd4+24], %f897;
$L__BB8_33:
	add.s32 	%r67, %r6, 7;
	setp.ge.s32 	%p24, %r67, %r39;
	@%p24 bra 	$L__BB8_35;
	st.global.f32 	[%rd4+28], %f898;
$L__BB8_35:
	add.s32 	%r36, %r4, 1;
	setp.ge.s32 	%p25, %r36, %r38;
	@%p25 bra 	$L__BB8_52;
	mul.lo.s32 	%r37, %r36, %r39;
	setp.ge.s32 	%p26, %r6, %r39;
	@%p26 bra 	$L__BB8_38;
	add.s32 	%r68, %r6, %r37;
	mul.wide.s32 	%rd19, %r68, 4;
	add.s64 	%rd20, %rd1, %rd19;
	st.global.f32 	[%rd20], %f899;
$L__BB8_38:
	add.s32 	%r69, %r6, 1;
	setp.ge.s32 	%p27, %r69, %r39;
	cvt.s64.s32 	%rd21, %r37;
	cvt.s64.s32 	%rd22, %r6;
	add.s64 	%rd23, %rd22, %rd21;
	shl.b64 	%rd24, %rd23, 2;
	add.s64 	%rd5, %rd1, %rd24;
	@%p27 bra 	$L__BB8_40;
	st.global.f32 	[%rd5+4], %f900;
$L__BB8_40:
	add.s32 	%r70, %r6, 2;
	setp.ge.s32 	%p28, %r70, %r39;
	@%p28 bra 	$L__BB8_42;
	st.global.f32 	[%rd5+8], %f901;
$L__BB8_42:
	add.s32 	%r71, %r6, 3;
	setp.ge.s32 	%p29, %r71, %r39;
	@%p29 bra 	$L__BB8_44;
	st.global.f32 	[%rd5+12], %f902;
$L__BB8_44:
	add.s32 	%r72, %r6, 4;
	setp.ge.s32 	%p30, %r72, %r39;
	@%p30 bra 	$L__BB8_46;
	st.global.f32 	[%rd5+16], %f903;
$L__BB8_46:
	add.s32 	%r73, %r6, 5;
	setp.ge.s32 	%p31, %r73, %r39;
	@%p31 bra 	$L__BB8_48;
	st.global.f32 	[%rd5+20], %f904;
$L__BB8_48:
	add.s32 	%r74, %r6, 6;
	setp.ge.s32 	%p32, %r74, %r39;
	@%p32 bra 	$L__BB8_50;
	st.global.f32 	[%rd5+24], %f905;
$L__BB8_50:
	add.s32 	%r75, %r6, 7;
	setp.ge.s32 	%p33, %r75, %r39;
	@%p33 bra 	$L__BB8_52;
	st.global.f32 	[%rd5+28], %f906;
$L__BB8_52:
	ret;

}
	// .globl	_Z22gemm_smem_tiled_kernelILi64ELi8ELi32EEvPKfS1_Pfiii
.visible .entry _Z22gemm_smem_tiled_kernelILi64ELi8ELi32EEvPKfS1_Pfiii(
	.param .u64 .ptr .align 1 _Z22gemm_smem_tiled_kernelILi64ELi8ELi32EEvPKfS1_Pfiii_param_0,
	.param .u64 .ptr .align 1 _Z22gemm_smem_tiled_kernelILi64ELi8ELi32EEvPKfS1_Pfiii_param_1,
	.param .u64 .ptr .align 1 _Z22gemm_smem_tiled_kernelILi64ELi8ELi32EEvPKfS1_Pfiii_param_2,
	.param .u32 _Z22gemm_smem_tiled_kernelILi64ELi8ELi32EEvPKfS1_Pfiii_param_3,
	.param .u32 _Z22gemm_smem_tiled_kernelILi64ELi8ELi32EEvPKfS1_Pfiii_param_4,
	.param .u32 _Z22gemm_smem_tiled_kernelILi64ELi8ELi32EEvPKfS1_Pfiii_param_5
)
{
	.reg .pred 	%p<29>;
	.reg .b32 	%r<82>;
	.reg .b32 	%f<155>;
	.reg .b64 	%rd<40>;
	// demoted variable
	.shared .align 4 .b8 _ZZ22gemm_smem_tiled_kernelILi64ELi8ELi32EEvPKfS1_PfiiiE2As[2048];
	// demoted variable
	.shared .align 4 .b8 _ZZ22gemm_smem_tiled_kernelILi64ELi8ELi32EEvPKfS1_PfiiiE2Bs[1024];
	ld.param.u64 	%rd4, [_Z22gemm_smem_tiled_kernelILi64ELi8ELi32EEvPKfS1_Pfiii_param_0];
	ld.param.u64 	%rd5, [_Z22gemm_smem_tiled_kernelILi64ELi8ELi32EEvPKfS1_Pfiii_param_1];
	ld.param.u32 	%r39, [_Z22gemm_smem_tiled_kernelILi64ELi8ELi32EEvPKfS1_Pfiii_param_3];
	ld.param.u32 	%r40, [_Z22gemm_smem_tiled_kernelILi64ELi8ELi32EEvPKfS1_Pfiii_param_4];
	ld.param.u32 	%r41, [_Z22gemm_smem_tiled_kernelILi64ELi8ELi32EEvPKfS1_Pfiii_param_5];
	mov.u32 	%r42, %ctaid.y;
	shl.b32 	%r1, %r42, 6;
	mov.u32 	%r43, %ctaid.x;
	shl.b32 	%r2, %r43, 5;
	mov.u32 	%r3, %tid.y;
	shl.b32 	%r44, %r3, 2;
	add.s32 	%r4, %r1, %r44;
	mov.u32 	%r5, %tid.x;
	shl.b32 	%r45, %r5, 1;
	add.s32 	%r6, %r2, %r45;
	setp.lt.s32 	%p1, %r41, 1;
	mov.f32 	%f147, 0f00000000;
	mov.f32 	%f148, %f147;
	mov.f32 	%f149, %f147;
	mov.f32 	%f150, %f147;
	mov.f32 	%f151, %f147;
	mov.f32 	%f152, %f147;
	mov.f32 	%f153, %f147;
	mov.f32 	%f154, %f147;
	@%p1 bra 	$L__BB9_11;
	mov.u32 	%r7, %ntid.x;
	cvta.to.global.u64 	%rd1, %rd5;
	cvta.to.global.u64 	%rd2, %rd4;
	mov.b32 	%r74, 0;
	mov.f32 	%f147, 0f00000000;
$L__BB9_2:
	setp.gt.u32 	%p2, %r3, 63;
	mov.u32 	%r75, %r3;
	@%p2 bra 	$L__BB9_3;
	bra.uni 	$L__BB9_32;
$L__BB9_3:
	setp.gt.u32 	%p9, %r3, 7;
	mov.u32 	%r80, %r3;
	@%p9 bra 	$L__BB9_10;
$L__BB9_4:
	setp.gt.u32 	%p10, %r5, 31;
	add.s32 	%r24, %r80, %r74;
	@%p10 bra 	$L__BB9_9;
	mul.lo.s32 	%r25, %r24, %r40;
	shl.b32 	%r54, %r80, 7;
	mov.u32 	%r55, _ZZ22gemm_smem_tiled_kernelILi64ELi8ELi32EEvPKfS1_PfiiiE2Bs;
	add.s32 	%r26, %r55, %r54;
	mov.u32 	%r81, %r5;
$L__BB9_6:
	setp.ge.s32 	%p11, %r24, %r41;
	add.s32 	%r28, %r81, %r2;
	setp.ge.s32 	%p12, %r28, %r40;
	mov.f32 	%f146, 0f00000000;
	or.pred  	%p13, %p11, %p12;
	@%p13 bra 	$L__BB9_8;
	add.s32 	%r56, %r28, %r25;
	mul.wide.s32 	%rd9, %r56, 4;
	add.s64 	%rd10, %rd1, %rd9;
	ld.global.nc.f32 	%f146, [%rd10];
$L__BB9_8:
	shl.b32 	%r57, %r81, 2;
	add.s32 	%r58, %r26, %r57;
	st.shared.f32 	[%r58], %f146;
	add.s32 	%r81, %r81, %r7;
	setp.lt.u32 	%p14, %r81, 32;
	@%p14 bra 	$L__BB9_6;
$L__BB9_9:
	mov.u32 	%r59, %ntid.y;
	add.s32 	%r80, %r80, %r59;
	setp.lt.u32 	%p15, %r80, 8;
	@%p15 bra 	$L__BB9_4;
$L__BB9_10:
	bar.sync 	0;
	shl.b32 	%r60, %r3, 7;
	mov.u32 	%r61, _ZZ22gemm_smem_tiled_kernelILi64ELi8ELi32EEvPKfS1_PfiiiE2As;
	add.s32 	%r62, %r61, %r60;
	ld.shared.f32 	%f33, [%r62];
	ld.shared.f32 	%f34, [%r62+32];
	ld.shared.f32 	%f35, [%r62+64];
	ld.shared.f32 	%f36, [%r62+96];
	shl.b32 	%r63, %r5, 3;
	mov.u32 	%r64, _ZZ22gemm_smem_tiled_kernelILi64ELi8ELi32EEvPKfS1_PfiiiE2Bs;
	add.s32 	%r65, %r64, %r63;
	ld.shared.f32 	%f37, [%r65];
	ld.shared.f32 	%f38, [%r65+4];
	fma.rn.f32 	%f39, %f33, %f37, %f148;
	fma.rn.f32 	%f40, %f33, %f38, %f147;
	fma.rn.f32 	%f41, %f34, %f37, %f149;
	fma.rn.f32 	%f42, %f34, %f38, %f150;
	fma.rn.f32 	%f43, %f35, %f37, %f151;
	fma.rn.f32 	%f44, %f35, %f38, %f152;
	fma.rn.f32 	%f45, %f36, %f37, %f153;
	fma.rn.f32 	%f46, %f36, %f38, %f154;
	ld.shared.f32 	%f47, [%r62+4];
	ld.shared.f32 	%f48, [%r62+36];
	ld.shared.f32 	%f49, [%r62+68];
	ld.shared.f32 	%f50, [%r62+100];
	ld.shared.f32 	%f51, [%r65+128];
	ld.shared.f32 	%f52, [%r65+132];
	fma.rn.f32 	%f53, %f47, %f51, %f39;
	fma.rn.f32 	%f54, %f47, %f52, %f40;
	fma.rn.f32 	%f55, %f48, %f51, %f41;
	fma.rn.f32 	%f56, %f48, %f52, %f42;
	fma.rn.f32 	%f57, %f49, %f51, %f43;
	fma.rn.f32 	%f58, %f49, %f52, %f44;
	fma.rn.f32 	%f59, %f50, %f51, %f45;
	fma.rn.f32 	%f60, %f50, %f52, %f46;
	ld.shared.f32 	%f61, [%r62+8];
	ld.shared.f32 	%f62, [%r62+40];
	ld.shared.f32 	%f63, [%r62+72];
	ld.shared.f32 	%f64, [%r62+104];
	ld.shared.f32 	%f65, [%r65+256];
	ld.shared.f32 	%f66, [%r65+260];
	fma.rn.f32 	%f67, %f61, %f65, %f53;
	fma.rn.f32 	%f68, %f61, %f66, %f54;
	fma.rn.f32 	%f69, %f62, %f65, %f55;
	fma.rn.f32 	%f70, %f62, %f66, %f56;
	fma.rn.f32 	%f71, %f63, %f65, %f57;
	fma.rn.f32 	%f72, %f63, %f66, %f58;
	fma.rn.f32 	%f73, %f64, %f65, %f59;
	fma.rn.f32 	%f74, %f64, %f66, %f60;
	ld.shared.f32 	%f75, [%r62+12];
	ld.shared.f32 	%f76, [%r62+44];
	ld.shared.f32 	%f77, [%r62+76];
	ld.shared.f32 	%f78, [%r62+108];
	ld.shared.f32 	%f79, [%r65+384];
	ld.shared.f32 	%f80, [%r65+388];
	fma.rn.f32 	%f81, %f75, %f79, %f67;
	fma.rn.f32 	%f82, %f75, %f80, %f68;
	fma.rn.f32 	%f83, %f76, %f79, %f69;
	fma.rn.f32 	%f84, %f76, %f80, %f70;
	fma.rn.f32 	%f85, %f77, %f79, %f71;
	fma.rn.f32 	%f86, %f77, %f80, %f72;
	fma.rn.f32 	%f87, %f78, %f79, %f73;
	fma.rn.f32 	%f88, %f78, %f80, %f74;
	ld.shared.f32 	%f89, [%r62+16];
	ld.shared.f32 	%f90, [%r62+48];
	ld.shared.f32 	%f91, [%r62+80];
	ld.shared.f32 	%f92, [%r62+112];
	ld.shared.f32 	%f93, [%r65+512];
	ld.shared.f32 	%f94, [%r65+516];
	fma.rn.f32 	%f95, %f89, %f93, %f81;
	fma.rn.f32 	%f96, %f89, %f94, %f82;
	fma.rn.f32 	%f97, %f90, %f93, %f83;
	fma.rn.f32 	%f98, %f90, %f94, %f84;
	fma.rn.f32 	%f99, %f91, %f93, %f85;
	fma.rn.f32 	%f100, %f91, %f94, %f86;
	fma.rn.f32 	%f101, %f92, %f93, %f87;
	fma.rn.f32 	%f102, %f92, %f94, %f88;
	ld.shared.f32 	%f103, [%r62+20];
	ld.shared.f32 	%f104, [%r62+52];
	ld.shared.f32 	%f105, [%r62+84];
	ld.shared.f32 	%f106, [%r62+116];
	ld.shared.f32 	%f107, [%r65+640];
	ld.shared.f32 	%f108, [%r65+644];
	fma.rn.f32 	%f109, %f103, %f107, %f95;
	fma.rn.f32 	%f110, %f103, %f108, %f96;
	fma.rn.f32 	%f111, %f104, %f107, %f97;
	fma.rn.f32 	%f112, %f104, %f108, %f98;
	fma.rn.f32 	%f113, %f105, %f107, %f99;
	fma.rn.f32 	%f114, %f105, %f108, %f100;
	fma.rn.f32 	%f115, %f106, %f107, %f101;
	fma.rn.f32 	%f116, %f106, %f108, %f102;
	ld.shared.f32 	%f117, [%r62+24];
	ld.shared.f32 	%f118, [%r62+56];
	ld.shared.f32 	%f119, [%r62+88];
	ld.shared.f32 	%f120, [%r62+120];
	ld.shared.f32 	%f121, [%r65+768];
	ld.shared.f32 	%f122, [%r65+772];
	fma.rn.f32 	%f123, %f117, %f121, %f109;
	fma.rn.f32 	%f124, %f117, %f122, %f110;
	fma.rn.f32 	%f125, %f118, %f121, %f111;
	fma.rn.f32 	%f126, %f118, %f122, %f112;
	fma.rn.f32 	%f127, %f119, %f121, %f113;
	fma.rn.f32 	%f128, %f119, %f122, %f114;
	fma.rn.f32 	%f129, %f120, %f121, %f115;
	fma.rn.f32 	%f130, %f120, %f122, %f116;
	ld.shared.f32 	%f131, [%r62+28];
	ld.shared.f32 	%f132, [%r62+60];
	ld.shared.f32 	%f133, [%r62+92];
	ld.shared.f32 	%f134, [%r62+124];
	ld.shared.f32 	%f135, [%r65+896];
	ld.shared.f32 	%f136, [%r65+900];
	fma.rn.f32 	%f148, %f131, %f135, %f123;
	fma.rn.f32 	%f147, %f131, %f136, %f124;
	fma.rn.f32 	%f149, %f132, %f135, %f125;
	fma.rn.f32 	%f150, %f132, %f136, %f126;
	fma.rn.f32 	%f151, %f133, %f135, %f127;
	fma.rn.f32 	%f152, %f133, %f136, %f128;
	fma.rn.f32 	%f153, %f134, %f135, %f129;
	fma.rn.f32 	%f154, %f134, %f136, %f130;
	bar.sync 	0;
	add.s32 	%r74, %r74, 8;
	setp.lt.s32 	%p16, %r74, %r41;
	@%p16 bra 	$L__BB9_2;
$L__BB9_11:
	ld.param.u64 	%rd39, [_Z22gemm_smem_tiled_kernelILi64ELi8ELi32EEvPKfS1_Pfiii_param_2];
	cvta.to.global.u64 	%rd3, %rd39;
	setp.ge.s32 	%p17, %r4, %r39;
	@%p17 bra 	$L__BB9_16;
	mul.lo.s32 	%r32, %r4, %r40;
	setp.ge.s32 	%p18, %r6, %r40;
	@%p18 bra 	$L__BB9_14;
	add.s32 	%r66, %r6, %r32;
	mul.wide.s32 	%rd11, %r66, 4;
	add.s64 	%rd12, %rd3, %rd11;
	st.global.f32 	[%rd12], %f148;
$L__BB9_14:
	add.s32 	%r67, %r6, 1;
	setp.ge.s32 	%p19, %r67, %r40;
	@%p19 bra 	$L__BB9_16;
	cvt.s64.s32 	%rd13, %r32;
	cvt.s64.s32 	%rd14, %r6;
	add.s64 	%rd15, %rd14, %rd13;
	shl.b64 	%rd16, %rd15, 2;
	add.s64 	%rd17, %rd3, %rd16;
	st.global.f32 	[%rd17+4], %f147;
$L__BB9_16:
	add.s32 	%r33, %r4, 1;
	setp.ge.s32 	%p20, %r33, %r39;
	@%p20 bra 	$L__BB9_21;
	mul.lo.s32 	%r34, %r33, %r40;
	setp.ge.s32 	%p21, %r6, %r40;
	@%p21 bra 	$L__BB9_19;
	add.s32 	%r68, %r6, %r34;
	mul.wide.s32 	%rd18, %r68, 4;
	add.s64 	%rd19, %rd3, %rd18;
	st.global.f32 	[%rd19], %f149;
$L__BB9_19:
	add.s32 	%r69, %r6, 1;
	setp.ge.s32 	%p22, %r69, %r40;
	@%p22 bra 	$L__BB9_21;
	cvt.s64.s32 	%rd20, %r34;
	cvt.s64.s32 	%rd21, %r6;
	add.s64 	%rd22, %rd21, %rd20;
	shl.b64 	%rd23, %rd22, 2;
	add.s64 	%rd24, %rd3, %rd23;
	st.global.f32 	[%rd24+4], %f150;
$L__BB9_21:
	add.s32 	%r35, %r4, 2;
	setp.ge.s32 	%p23, %r35, %r39;
	@%p23 bra 	$L__BB9_26;
	mul.lo.s32 	%r36, %r35, %r40;
	setp.ge.s32 	%p24, %r6, %r40;
	@%p24 bra 	$L__BB9_24;
	add.s32 	%r70, %r6, %r36;
	mul.wide.s32 	%rd25, %r70, 4;
	add.s64 	%rd26, %rd3, %rd25;
	st.global.f32 	[%rd26], %f151;
$L__BB9_24:
	add.s32 	%r71, %r6, 1;
	setp.ge.s32 	%p25, %r71, %r40;
	@%p25 bra 	$L__BB9_26;
	cvt.s64.s32 	%rd27, %r36;
	cvt.s64.s32 	%rd28, %r6;
	add.s64 	%rd29, %rd28, %rd27;
	shl.b64 	%rd30, %rd29, 2;
	add.s64 	%rd31, %rd3, %rd30;
	st.global.f32 	[%rd31+4], %f152;
$L__BB9_26:
	add.s32 	%r37, %r4, 3;
	setp.ge.s32 	%p26, %r37, %r39;
	@%p26 bra 	$L__BB9_31;
	mul.lo.s32 	%r38, %r37, %r40;
	setp.ge.s32 	%p27, %r6, %r40;
	@%p27 bra 	$L__BB9_29;
	add.s32 	%r72, %r6, %r38;
	mul.wide.s32 	%rd32, %r72, 4;
	add.s64 	%rd33, %rd3, %rd32;
	st.global.f32 	[%rd33], %f153;
$L__BB9_29:
	add.s32 	%r73, %r6, 1;
	setp.ge.s32 	%p28, %r73, %r40;
	@%p28 bra 	$L__BB9_31;
	cvt.s64.s32 	%rd34, %r38;
	cvt.s64.s32 	%rd35, %r6;
	add.s64 	%rd36, %rd35, %rd34;
	shl.b64 	%rd37, %rd36, 2;
	add.s64 	%rd38, %rd3, %rd37;
	st.global.f32 	[%rd38+4], %f154;
$L__BB9_31:
	ret;
$L__BB9_32:
	setp.gt.u32 	%p3, %r5, 7;
	add.s32 	%r10, %r75, %r1;
	@%p3 bra 	$L__BB9_37;
	shl.b32 	%r47, %r75, 5;
	shl.b32 	%r48, %r5, 2;
	mov.u32 	%r49, _ZZ22gemm_smem_tiled_kernelILi64ELi8ELi32EEvPKfS1_PfiiiE2As;
	add.s32 	%r50, %r49, %r48;
	add.s32 	%r78, %r50, %r47;
	add.s32 	%r76, %r5, %r74;
	mad.lo.s32 	%r77, %r10, %r41, %r76;
	mov.u32 	%r79, %r5;
$L__BB9_34:
	add.s32 	%r51, %r75, %r1;
	setp.ge.s32 	%p4, %r51, %r39;
	setp.ge.s32 	%p5, %r76, %r41;
	mov.f32 	%f145, 0f00000000;
	or.pred  	%p6, %p4, %p5;
	@%p6 bra 	$L__BB9_36;
	mul.wide.u32 	%rd7, %r77, 4;
	add.s64 	%rd8, %rd2, %rd7;
	ld.global.nc.f32 	%f145, [%rd8];
$L__BB9_36:
	st.shared.f32 	[%r78], %f145;
	add.s32 	%r79, %r79, %r7;
	shl.b32 	%r52, %r7, 2;
	add.s32 	%r78, %r78, %r52;
	add.s32 	%r77, %r77, %r7;
	add.s32 	%r76, %r76, %r7;
	setp.lt.u32 	%p7, %r79, 8;
	@%p7 bra 	$L__BB9_34;
$L__BB9_37:
	mov.u32 	%r53, %ntid.y;
	add.s32 	%r75, %r75, %r53;
	setp.lt.u32 	%p8, %r75, 64;
	@%p8 bra 	$L__BB9_32;
	bra.uni 	$L__BB9_3;

}
	// .globl	_Z22gemm_smem_tiled_kernelILi64ELi8ELi64EEvPKfS1_Pfiii
.visible .entry _Z22gemm_smem_tiled_kernelILi64ELi8ELi64EEvPKfS1_Pfiii(
	.param .u64 .ptr .align 1 _Z22gemm_smem_tiled_kernelILi64ELi8ELi64EEvPKfS1_Pfiii_param_0,
	.param .u64 .ptr .align 1 _Z22gemm_smem_tiled_kernelILi64ELi8ELi64EEvPKfS1_Pfiii_param_1,
	.param .u64 .ptr .align 1 _Z22gemm_smem_tiled_kernelILi64ELi8ELi64EEvPKfS1_Pfiii_param_2,
	.param .u32 _Z22gemm_smem_tiled_kernelILi64ELi8ELi64EEvPKfS1_Pfiii_param_3,
	.param .u32 _Z22gemm_smem_tiled_kernelILi64ELi8ELi64EEvPKfS1_Pfiii_param_4,
	.param .u32 _Z22gemm_smem_tiled_kernelILi64ELi8ELi64EEvPKfS1_Pfiii_param_5
)
{
	.reg .pred 	%p<37>;
	.reg .b32 	%r<94>;
	.reg .b32 	%f<267>;
	.reg .b64 	%rd<40>;
	// demoted variable
	.shared .align 4 .b8 _ZZ22gemm_smem_tiled_kernelILi64ELi8ELi64EEvPKfS1_PfiiiE2As[2048];
	// demoted variable
	.shared .align 4 .b8 _ZZ22gemm_smem_tiled_kernelILi64ELi8ELi64EEvPKfS1_PfiiiE2Bs[2048];
	ld.param.u64 	%rd8, [_Z22gemm_smem_tiled_kernelILi64ELi8ELi64EEvPKfS1_Pfiii_param_0];
	ld.param.u64 	%rd9, [_Z22gemm_smem_tiled_kernelILi64ELi8ELi64EEvPKfS1_Pfiii_param_1];
	ld.param.u32 	%r39, [_Z22gemm_smem_tiled_kernelILi64ELi8ELi64EEvPKfS1_Pfiii_param_3];
	ld.param.u32 	%r40, [_Z22gemm_smem_tiled_kernelILi64ELi8ELi64EEvPKfS1_Pfiii_param_4];
	ld.param.u32 	%r41, [_Z22gemm_smem_tiled_kernelILi64ELi8ELi64EEvPKfS1_Pfiii_param_5];
	mov.u32 	%r42, %ctaid.y;
	shl.b32 	%r1, %r42, 6;
	mov.u32 	%r43, %ctaid.x;
	shl.b32 	%r2, %r43, 6;
	mov.u32 	%r3, %tid.y;
	mov.u32 	%r4, %tid.x;
	shl.b32 	%r44, %r4, 2;
	add.s32 	%r5, %r2, %r44;
	setp.lt.s32 	%p1, %r41, 1;
	mov.f32 	%f251, 0f00000000;
	mov.f32 	%f252, %f251;
	mov.f32 	%f253, %f251;
	mov.f32 	%f254, %f251;
	mov.f32 	%f255, %f251;
	mov.f32 	%f256, %f251;
	mov.f32 	%f257, %f251;
	mov.f32 	%f258, %f251;
	mov.f32 	%f259, %f251;
	mov.f32 	%f260, %f251;
	mov.f32 	%f261, %f251;
	mov.f32 	%f262, %f251;
	mov.f32 	%f263, %f251;
	mov.f32 	%f264, %f251;
	mov.f32 	%f265, %f251;
	mov.f32 	%f266, %f251;
	@%p1 bra 	$L__BB10_11;
	mov.u32 	%r6, %ntid.x;
	cvta.to.global.u64 	%rd1, %rd9;
	cvta.to.global.u64 	%rd2, %rd8;
	mov.b32 	%r86, 0;
	mov.f32 	%f251, 0f00000000;
$L__BB10_2:
	setp.gt.u32 	%p2, %r3, 63;
	mov.u32 	%r87, %r3;
	@%p2 bra 	$L__BB10_3;
	bra.uni 	$L__BB10_48;
$L__BB10_3:
	setp.gt.u32 	%p9, %r3, 7;
	mov.u32 	%r92, %r3;
	@%p9 bra 	$L__BB10_10;
$L__BB10_4:
	setp.gt.u32 	%p10, %r4, 63;
	add.s32 	%r23, %r92, %r86;
	@%p10 bra 	$L__BB10_9;
	mul.lo.s32 	%r24, %r23, %r40;
	shl.b32 	%r53, %r92, 8;
	mov.u32 	%r54, _ZZ22gemm_smem_tiled_kernelILi64ELi8ELi64EEvPKfS1_PfiiiE2Bs;
	add.s32 	%r25, %r54, %r53;
	mov.u32 	%r93, %r4;
$L__BB10_6:
	add.s32 	%r55, %r92, %r86;
	setp.ge.s32 	%p11, %r55, %r41;
	add.s32 	%r27, %r93, %r2;
	setp.ge.s32 	%p12, %r27, %r40;
	mov.f32 	%f250, 0f00000000;
	or.pred  	%p13, %p11, %p12;
	@%p13 bra 	$L__BB10_8;
	add.s32 	%r56, %r27, %r24;
	mul.wide.s32 	%rd13, %r56, 4;
	add.s64 	%rd14, %rd1, %rd13;
	ld.global.nc.f32 	%f250, [%rd14];
$L__BB10_8:
	shl.b32 	%r57, %r93, 2;
	add.s32 	%r58, %r25, %r57;
	st.shared.f32 	[%r58], %f250;
	add.s32 	%r93, %r93, %r6;
	setp.lt.u32 	%p14, %r93, 64;
	@%p14 bra 	$L__BB10_6;
$L__BB10_9:
	mov.u32 	%r59, %ntid.y;
	add.s32 	%r92, %r92, %r59;
	setp.lt.u32 	%p15, %r92, 8;
	@%p15 bra 	$L__BB10_4;
$L__BB10_10:
	bar.sync 	0;
	shl.b32 	%r60, %r3, 7;
	mov.u32 	%r61, _ZZ22gemm_smem_tiled_kernelILi64ELi8ELi64EEvPKfS1_PfiiiE2As;
	add.s32 	%r62, %r61, %r60;
	ld.shared.f32 	%f57, [%r62];
	ld.shared.f32 	%f58, [%r62+32];
	ld.shared.f32 	%f59, [%r62+64];
	ld.shared.f32 	%f60, [%r62+96];
	shl.b32 	%r63, %r4, 4;
	mov.u32 	%r64, _ZZ22gemm_smem_tiled_kernelILi64ELi8ELi64EEvPKfS1_PfiiiE2Bs;
	add.s32 	%r65, %r64, %r63;
	ld.shared.f32 	%f61, [%r65];
	ld.shared.f32 	%f62, [%r65+4];
	ld.shared.f32 	%f63, [%r65+8];
	ld.shared.f32 	%f64, [%r65+12];
	fma.rn.f32 	%f65, %f57, %f61, %f258;
	fma.rn.f32 	%f66, %f57, %f62, %f257;
	fma.rn.f32 	%f67, %f57, %f63, %f256;
	fma.rn.f32 	%f68, %f57, %f64, %f255;
	fma.rn.f32 	%f69, %f58, %f61, %f254;
	fma.rn.f32 	%f70, %f58, %f62, %f253;
	fma.rn.f32 	%f71, %f58, %f63, %f252;
	fma.rn.f32 	%f72, %f58, %f64, %f251;
	fma.rn.f32 	%f73, %f59, %f61, %f259;
	fma.rn.f32 	%f74, %f59, %f62, %f260;
	fma.rn.f32 	%f75, %f59, %f63, %f261;
	fma.rn.f32 	%f76, %f59, %f64, %f262;
	fma.rn.f32 	%f77, %f60, %f61, %f263;
	fma.rn.f32 	%f78, %f60, %f62, %f264;
	fma.rn.f32 	%f79, %f60, %f63, %f265;
	fma.rn.f32 	%f80, %f60, %f64, %f266;
	ld.shared.f32 	%f81, [%r62+4];
	ld.shared.f32 	%f82, [%r62+36];
	ld.shared.f32 	%f83, [%r62+68];
	ld.shared.f32 	%f84, [%r62+100];
	ld.shared.f32 	%f85, [%r65+256];
	ld.shared.f32 	%f86, [%r65+260];
	ld.shared.f32 	%f87, [%r65+264];
	ld.shared.f32 	%f88, [%r65+268];
	fma.rn.f32 	%f89, %f81, %f85, %f65;
	fma.rn.f32 	%f90, %f81, %f86, %f66;
	fma.rn.f32 	%f91, %f81, %f87, %f67;
	fma.rn.f32 	%f92, %f81, %f88, %f68;
	fma.rn.f32 	%f93, %f82, %f85, %f69;
	fma.rn.f32 	%f94, %f82, %f86, %f70;
	fma.rn.f32 	%f95, %f82, %f87, %f71;
	fma.rn.f32 	%f96, %f82, %f88, %f72;
	fma.rn.f32 	%f97, %f83, %f85, %f73;
	fma.rn.f32 	%f98, %f83, %f86, %f74;
	fma.rn.f32 	%f99, %f83, %f87, %f75;
	fma.rn.f32 	%f100, %f83, %f88, %f76;
	fma.rn.f32 	%f101, %f84, %f85, %f77;
	fma.rn.f32 	%f102, %f84, %f86, %f78;
	fma.rn.f32 	%f103, %f84, %f87, %f79;
	fma.rn.f32 	%f104, %f84, %f88, %f80;
	ld.shared.f32 	%f105, [%r62+8];
	ld.shared.f32 	%f106, [%r62+40];
	ld.shared.f32 	%f107, [%r62+72];
	ld.shared.f32 	%f108, [%r62+104];
	ld.shared.f32 	%f109, [%r65+512];
	ld.shared.f32 	%f110, [%r65+516];
	ld.shared.f32 	%f111, [%r65+520];
	ld.shared.f32 	%f112, [%r65+524];
	fma.rn.f32 	%f113, %f105, %f109, %f89;
	fma.rn.f32 	%f114, %f105, %f110, %f90;
	fma.rn.f32 	%f115, %f105, %f111, %f91;
	fma.rn.f32 	%f116, %f105, %f112, %f92;
	fma.rn.f32 	%f117, %f106, %f109, %f93;
	fma.rn.f32 	%f118, %f106, %f110, %f94;
	fma.rn.f32 	%f119, %f106, %f111, %f95;
	fma.rn.f32 	%f120, %f106, %f112, %f96;
	fma.rn.f32 	%f121, %f107, %f109, %f97;
	fma.rn.f32 	%f122, %f107, %f110, %f98;
	fma.rn.f32 	%f123, %f107, %f111, %f99;
	fma.rn.f32 	%f124, %f107, %f112, %f100;
	fma.rn.f32 	%f125, %f108, %f109, %f101;
	fma.rn.f32 	%f126, %f108, %f110, %f102;
	fma.rn.f32 	%f127, %f108, %f111, %f103;
	fma.rn.f32 	%f128, %f108, %f112, %f104;
	ld.shared.f32 	%f129, [%r62+12];
	ld.shared.f32 	%f130, [%r62+44];
	ld.shared.f32 	%f131, [%r62+76];
	ld.shared.f32 	%f132, [%r62+108];
	ld.shared.f32 	%f133, [%r65+768];
	ld.shared.f32 	%f134, [%r65+772];
	ld.shared.f32 	%f135, [%r65+776];
	ld.shared.f32 	%f136, [%r65+780];
	fma.rn.f32 	%f137, %f129, %f133, %f113;
	fma.rn.f32 	%f138, %f129, %f134, %f114;
	fma.rn.f32 	%f139, %f129, %f135, %f115;
	fma.rn.f32 	%f140, %f129, %f136, %f116;
	fma.rn.f32 	%f141, %f130, %f133, %f117;
	fma.rn.f32 	%f142, %f130, %f134, %f118;
	fma.rn.f32 	%f143, %f130, %f135, %f119;
	fma.rn.f32 	%f144, %f130, %f136, %f120;
	fma.rn.f32 	%f145, %f131, %f133, %f121;
	fma.rn.f32 	%f146, %f131, %f134, %f122;
	fma.rn.f32 	%f147, %f131, %f135, %f123;
	fma.rn.f32 	%f148, %f131, %f136, %f124;
	fma.rn.f32 	%f149, %f132, %f133, %f125;
	fma.rn.f32 	%f150, %f132, %f134, %f126;
	fma.rn.f32 	%f151, %f132, %f135, %f127;
	fma.rn.f32 	%f152, %f132, %f136, %f128;
	ld.shared.f32 	%f153, [%r62+16];
	ld.shared.f32 	%f154, [%r62+48];
	ld.shared.f32 	%f155, [%r62+80];
	ld.shared.f32 	%f156, [%r62+112];
	ld.shared.f32 	%f157, [%r65+1024];
	ld.shared.f32 	%f158, [%r65+1028];
	ld.shared.f32 	%f159, [%r65+1032];
	ld.shared.f32 	%f160, [%r65+1036];
	fma.rn.f32 	%f161, %f153, %f157, %f137;
	fma.rn.f32 	%f162, %f153, %f158, %f138;
	fma.rn.f32 	%f163, %f153, %f159, %f139;
	fma.rn.f32 	%f164, %f153, %f160, %f140;
	fma.rn.f32 	%f165, %f154, %f157, %f141;
	fma.rn.f32 	%f166, %f154, %f158, %f142;
	fma.rn.f32 	%f167, %f154, %f159, %f143;
	fma.rn.f32 	%f168, %f154, %f160, %f144;
	fma.rn.f32 	%f169, %f155, %f157, %f145;
	fma.rn.f32 	%f170, %f155, %f158, %f146;
	fma.rn.f32 	%f171, %f155, %f159, %f147;
	fma.rn.f32 	%f172, %f155, %f160, %f148;
	fma.rn.f32 	%f173, %f156, %f157, %f149;
	fma.rn.f32 	%f174, %f156, %f158, %f150;
	fma.rn.f32 	%f175, %f156, %f159, %f151;
	fma.rn.f32 	%f176, %f156, %f160, %f152;
	ld.shared.f32 	%f177, [%r62+20];
	ld.shared.f32 	%f178, [%r62+52];
	ld.shared.f32 	%f179, [%r62+84];
	ld.shared.f32 	%f180, [%r62+116];
	ld.shared.f32 	%f181, [%r65+1280];
	ld.shared.f32 	%f182, [%r65+1284];
	ld.shared.f32 	%f183, [%r65+1288];
	ld.shared.f32 	%f184, [%r65+1292];
	fma.rn.f32 	%f185, %f177, %f181, %f161;
	fma.rn.f32 	%f186, %f177, %f182, %f162;
	fma.rn.f32 	%f187, %f177, %f183, %f163;
	fma.rn.f32 	%f188, %f177, %f184, %f164;
	fma.rn.f32 	%f189, %f178, %f181, %f165;
	fma.rn.f32 	%f190, %f178, %f182, %f166;
	fma.rn.f32 	%f191, %f178, %f183, %f167;
	fma.rn.f32 	%f192, %f178, %f184, %f168;
	fma.rn.f32 	%f193, %f179, %f181, %f169;
	fma.rn.f32 	%f194, %f179, %f182, %f170;
	fma.rn.f32 	%f195, %f179, %f183, %f171;
	fma.rn.f32 	%f196, %f179, %f184, %f172;
	fma.rn.f32 	%f197, %f180, %f181, %f173;
	fma.rn.f32 	%f198, %f180, %f182, %f174;
	fma.rn.f32 	%f199, %f180, %f183, %f175;
	fma.rn.f32 	%f200, %f180, %f184, %f176;
	ld.shared.f32 	%f201, [%r62+24];
	ld.shared.f32 	%f202, [%r62+56];
	ld.shared.f32 	%f203, [%r62+88];
	ld.shared.f32 	%f204, [%r62+120];
	ld.shared.f32 	%f205, [%r65+1536];
	ld.shared.f32 	%f206, [%r65+1540];
	ld.shared.f32 	%f207, [%r65+1544];
	ld.shared.f32 	%f208, [%r65+1548];
	fma.rn.f32 	%f209, %f201, %f205, %f185;
	fma.rn.f32 	%f210, %f201, %f206, %f186;
	fma.rn.f32 	%f211, %f201, %f207, %f187;
	fma.rn.f32 	%f212, %f201, %f208, %f188;
	fma.rn.f32 	%f213, %f202, %f205, %f189;
	fma.rn.f32 	%f214, %f202, %f206, %f190;
	fma.rn.f32 	%f215, %f202, %f207, %f191;
	fma.rn.f32 	%f216, %f202, %f208, %f192;
	fma.rn.f32 	%f217, %f203, %f205, %f193;
	fma.rn.f32 	%f218, %f203, %f206, %f194;
	fma.rn.f32 	%f219, %f203, %f207, %f195;
	fma.rn.f32 	%f220, %f203, %f208, %f196;
	fma.rn.f32 	%f221, %f204, %f205, %f197;
	fma.rn.f32 	%f222, %f204, %f206, %f198;
	fma.rn.f32 	%f223, %f204, %f207, %f199;
	fma.rn.f32 	%f224, %f204, %f208, %f200;
	ld.shared.f32 	%f225, [%r62+28];
	ld.shared.f32 	%f226, [%r62+60];
	ld.shared.f32 	%f227, [%r62+92];
	ld.shared.f32 	%f228, [%r62+124];
	ld.shared.f32 	%f229, [%r65+1792];
	ld.shared.f32 	%f230, [%r65+1796];
	ld.shared.f32 	%f231, [%r65+1800];
	ld.shared.f32 	%f232, [%r65+1804];
	fma.rn.f32 	%f258, %f225, %f229, %f209;
	fma.rn.f32 	%f257, %f225, %f230, %f210;
	fma.rn.f32 	%f256, %f225, %f231, %f211;
	fma.rn.f32 	%f255, %f225, %f232, %f212;
	fma.rn.f32 	%f254, %f226, %f229, %f213;
	fma.rn.f32 	%f253, %f226, %f230, %f214;
	fma.rn.f32 	%f252, %f226, %f231, %f215;
	fma.rn.f32 	%f251, %f226, %f232, %f216;
	fma.rn.f32 	%f259, %f227, %f229, %f217;
	fma.rn.f32 	%f260, %f227, %f230, %f218;
	fma.rn.f32 	%f261, %f227, %f231, %f219;
	fma.rn.f32 	%f262, %f227, %f232, %f220;
	fma.rn.f32 	%f263, %f228, %f229, %f221;
	fma.rn.f32 	%f264, %f228, %f230, %f222;
	fma.rn.f32 	%f265, %f228, %f231, %f223;
	fma.rn.f32 	%f266, %f228, %f232, %f224;
	bar.sync 	0;
	add.s32 	%r86, %r86, 8;
	setp.lt.s32 	%p16, %r86, %r41;
	@%p16 bra 	$L__BB10_2;
$L__BB10_11:
	ld.param.u64 	%rd39, [_Z22gemm_smem_tiled_kernelILi64ELi8ELi64EEvPKfS1_Pfiii_param_2];
	cvta.to.global.u64 	%rd3, %rd39;
	mov.u32 	%r66, %ctaid.y;
	shl.b32 	%r67, %r66, 6;
	mov.u32 	%r68, %tid.y;
	shl.b32 	%r69, %r68, 2;
	add.s32 	%r31, %r67, %r69;
	setp.ge.s32 	%p17, %r31, %r39;
	@%p17 bra 	$L__BB10_20;
	mul.lo.s32 	%r32, %r31, %r40;
	setp.ge.s32 	%p18, %r5, %r40;
	@%p18 bra 	$L__BB10_14;
	add.s32 	%r70, %r5, %r32;
	mul.wide.s32 	%rd15, %r70, 4;
	add.s64 	%rd16, %rd3, %rd15;
	st.global.f32 	[%rd16], %f258;
$L__BB10_14:
	add.s32 	%r71, %r5, 1;
	setp.ge.s32 	%p19, %r71, %r40;
	cvt.s64.s32 	%rd17, %r32;
	cvt.s64.s32 	%rd18, %r5;
	add.s64 	%rd19, %rd18, %rd17;
	shl.b64 	%rd20, %rd19, 2;
	add.s64 	%rd4, %rd3, %rd20;
	@%p19 bra 	$L__BB10_16;
	st.global.f32 	[%rd4+4], %f257;
$L__BB10_16:
	add.s32 	%r72, %r5, 2;
	setp.ge.s32 	%p20, %r72, %r40;
	@%p20 bra 	$L__BB10_18;
	st.global.f32 	[%rd4+8], %f256;
$L__BB10_18:
	add.s32 	%r73, %r5, 3;
	setp.ge.s32 	%p21, %r73, %r40;
	@%p21 bra 	$L__BB10_20;
	st.global.f32 	[%rd4+12], %f255;
$L__BB10_20:
	add.s32 	%r33, %r31, 1;
	setp.ge.s32 	%p22, %r33, %r39;
	@%p22 bra 	$L__BB10_29;
	mul.lo.s32 	%r34, %r33, %r40;
	setp.ge.s32 	%p23, %r5, %r40;
	@%p23 bra 	$L__BB10_23;
	add.s32 	%r74, %r5, %r34;
	mul.wide.s32 	%rd21, %r74, 4;
	add.s64 	%rd22, %rd3, %rd21;
	st.global.f32 	[%rd22], %f254;
$L__BB10_23:
	add.s32 	%r75, %r5, 1;
	setp.ge.s32 	%p24, %r75, %r40;
	cvt.s64.s32 	%rd23, %r34;
	cvt.s64.s32 	%rd24, %r5;
	add.s64 	%rd25, %rd24, %rd23;
	shl.b64 	%rd26, %rd25, 2;
	add.s64 	%rd5, %rd3, %rd26;
	@%p24 bra 	$L__BB10_25;
	st.global.f32 	[%rd5+4], %f253;
$L__BB10_25:
	add.s32 	%r76, %r5, 2;
	setp.ge.s32 	%p25, %r76, %r40;
	@%p25 bra 	$L__BB10_27;
	st.global.f32 	[%rd5+8], %f252;
$L__BB10_27:
	add.s32 	%r77, %r5, 3;
	setp.ge.s32 	%p26, %r77, %r40;
	@%p26 bra 	$L__BB10_29;
	st.global.f32 	[%rd5+12], %f251;
$L__BB10_29:
	add.s32 	%r35, %r31, 2;
	setp.ge.s32 	%p27, %r35, %r39;
	@%p27 bra 	$L__BB10_38;
	mul.lo.s32 	%r36, %r35, %r40;
	setp.ge.s32 	%p28, %r5, %r40;
	@%p28 bra 	$L__BB10_32;
	add.s32 	%r78, %r5, %r36;
	mul.wide.s32 	%rd27, %r78, 4;
	add.s64 	%rd28, %rd3, %rd27;
	st.global.f32 	[%rd28], %f259;
$L__BB10_32:
	add.s32 	%r79, %r5, 1;
	setp.ge.s32 	%p29, %r79, %r40;
	cvt.s64.s32 	%rd29, %r36;
	cvt.s64.s32 	%rd30, %r5;
	add.s64 	%rd31, %rd30, %rd29;
	shl.b64 	%rd32, %rd31, 2;
	add.s64 	%rd6, %rd3, %rd32;
	@%p29 bra 	$L__BB10_34;
	st.global.f32 	[%rd6+4], %f260;
$L__BB10_34:
	add.s32 	%r80, %r5, 2;
	setp.ge.s32 	%p30, %r80, %r40;
	@%p30 bra 	$L__BB10_36;
	st.global.f32 	[%rd6+8], %f261;
$L__BB10_36:
	add.s32 	%r81, %r5, 3;
	setp.ge.s32 	%p31, %r81, %r40;
	@%p31 bra 	$L__BB10_38;
	st.global.f32 	[%rd6+12], %f262;
$L__BB10_38:
	add.s32 	%r37, %r31, 3;
	setp.ge.s32 	%p32, %r37, %r39;
	@%p32 bra 	$L__BB10_47;
	mul.lo.s32 	%r38, %r37, %r40;
	setp.ge.s32 	%p33, %r5, %r40;
	@%p33 bra 	$L__BB10_41;
	add.s32 	%r82, %r5, %r38;
	mul.wide.s32 	%rd33, %r82, 4;
	add.s64 	%rd34, %rd3, %rd33;
	st.global.f32 	[%rd34], %f263;
$L__BB10_41:
	add.s32 	%r83, %r5, 1;
	setp.ge.s32 	%p34, %r83, %r40;
	cvt.s64.s32 	%rd35, %r38;
	cvt.s64.s32 	%rd36, %r5;
	add.s64 	%rd37, %rd36, %rd35;
	shl.b64 	%rd38, %rd37, 2;
	add.s64 	%rd7, %rd3, %rd38;
	@%p34 bra 	$L__BB10_43;
	st.global.f32 	[%rd7+4], %f264;
$L__BB10_43:
	add.s32 	%r84, %r5, 2;
	setp.ge.s32 	%p35, %r84, %r40;
	@%p35 bra 	$L__BB10_45;
	st.global.f32 	[%rd7+8], %f265;
$L__BB10_45:
	add.s32 	%r85, %r5, 3;
	setp.ge.s32 	%p36, %r85, %r40;
	@%p36 bra 	$L__BB10_47;
	st.global.f32 	[%rd7+12], %f266;
$L__BB10_47:
	ret;
$L__BB10_48:
	setp.gt.u32 	%p3, %r4, 7;
	add.s32 	%r9, %r87, %r1;
	@%p3 bra 	$L__BB10_53;
	shl.b32 	%r46, %r87, 5;
	shl.b32 	%r47, %r4, 2;
	mov.u32 	%r48, _ZZ22gemm_smem_tiled_kernelILi64ELi8ELi64EEvPKfS1_PfiiiE2As;
	add.s32 	%r49, %r48, %r47;
	add.s32 	%r90, %r49, %r46;
	add.s32 	%r88, %r4, %r86;
	mad.lo.s32 	%r89, %r9, %r41, %r88;
	mov.u32 	%r91, %r4;
$L__BB10_50:
	setp.ge.s32 	%p4, %r9, %r39;
	setp.ge.s32 	%p5, %r88, %r41;
	mov.f32 	%f249, 0f00000000;
	or.pred  	%p6, %p4, %p5;
	@%p6 bra 	$L__BB10_52;
	mul.wide.u32 	%rd11, %r89, 4;
	add.s64 	%rd12, %rd2, %rd11;
	ld.global.nc.f32 	%f249, [%rd12];
$L__BB10_52:
	st.shared.f32 	[%r90], %f249;
	add.s32 	%r91, %r91, %r6;
	shl.b32 	%r51, %r6, 2;
	add.s32 	%r90, %r90, %r51;
	add.s32 	%r89, %r89, %r6;
	add.s32 	%r88, %r88, %r6;
	setp.lt.u32 	%p7, %r91, 8;
	@%p7 bra 	$L__BB10_50;
$L__BB10_53:
	mov.u32 	%r52, %ntid.y;
	add.s32 	%r87, %r87, %r52;
	setp.lt.u32 	%p8, %r87, 64;
	@%p8 bra 	$L__BB10_48;
	bra.uni 	$L__BB10_3;

}
	// .globl	_Z22gemm_smem_tiled_kernelILi64ELi8ELi128EEvPKfS1_Pfiii
.visible .entry _Z22gemm_smem_tiled_kernelILi64ELi8ELi128EEvPKfS1_Pfiii(
	.param .u64 .ptr .align 1 _Z22gemm_smem_tiled_kernelILi64ELi8ELi128EEvPKfS1_Pfiii_param_0,
	.param .u64 .ptr .align 1 _Z22gemm_smem_tiled_kernelILi64ELi8ELi128EEvPKfS1_Pfiii_param_1,
	.param .u64 .ptr .align 1 _Z22gemm_smem_tiled_kernelILi64ELi8ELi128EEvPKfS1_Pfiii_param_2,
	.param .u32 _Z22gemm_smem_tiled_kernelILi64ELi8ELi128EEvPKfS1_Pfiii_param_3,
	.param .u32 _Z22gemm_smem_tiled_kernelILi64ELi8ELi128EEvPKfS1_Pfiii_param_4,
	.param .u32 _Z22gemm_smem_tiled_kernelILi64ELi8ELi128EEvPKfS1_Pfiii_param_5
)
{
	.reg .pred 	%p<53>;
	.reg .b32 	%r<105>;
	.reg .b32 	%f<491>;
	.reg .b64 	%rd<39>;
	// demoted variable
	.shared .align 4 .b8 _ZZ22gemm_smem_tiled_kernelILi64ELi8ELi128EEvPKfS1_PfiiiE2As[2048];
	// demoted variable
	.shared .align 4 .b8 _ZZ22gemm_smem_tiled_kernelILi64ELi8ELi128EEvPKfS1_PfiiiE2Bs[4096];
	ld.param.u64 	%rd8, [_Z22gemm_smem_tiled_kernelILi64ELi8ELi128EEvPKfS1_Pfiii_param_0];
	ld.param.u64 	%rd9, [_Z22gemm_smem_tiled_kernelILi64ELi8ELi128EEvPKfS1_Pfiii_param_1];
	ld.param.u64 	%rd10, [_Z22gemm_smem_tiled_kernelILi64ELi8ELi128EEvPKfS1_Pfiii_param_2];
	ld.param.u32 	%r40, [_Z22gemm_smem_tiled_kernelILi64ELi8ELi128EEvPKfS1_Pfiii_param_3];
	ld.param.u32 	%r41, [_Z22gemm_smem_tiled_kernelILi64ELi8ELi128EEvPKfS1_Pfiii_param_4];
	ld.param.u32 	%r42, [_Z22gemm_smem_tiled_kernelILi64ELi8ELi128EEvPKfS1_Pfiii_param_5];
	cvta.to.global.u64 	%rd1, %rd10;
	mov.u32 	%r43, %ctaid.y;
	shl.b32 	%r1, %r43, 6;
	mov.u32 	%r44, %ctaid.x;
	shl.b32 	%r2, %r44, 7;
	mov.u32 	%r3, %tid.y;
	shl.b32 	%r45, %r3, 2;
	add.s32 	%r4, %r1, %r45;
	mov.u32 	%r5, %tid.x;
	shl.b32 	%r46, %r5, 3;
	add.s32 	%r6, %r2, %r46;
	setp.lt.s32 	%p1, %r42, 1;
	mov.f32 	%f459, 0f00000000;
	mov.f32 	%f460, %f459;
	mov.f32 	%f461, %f459;
	mov.f32 	%f462, %f459;
	mov.f32 	%f463, %f459;
	mov.f32 	%f464, %f459;
	mov.f32 	%f465, %f459;
	mov.f32 	%f466, %f459;
	mov.f32 	%f467, %f459;
	mov.f32 	%f468, %f459;
	mov.f32 	%f469, %f459;
	mov.f32 	%f470, %f459;
	mov.f32 	%f471, %f459;
	mov.f32 	%f472, %f459;
	mov.f32 	%f473, %f459;
	mov.f32 	%f474, %f459;
	mov.f32 	%f475, %f459;
	mov.f32 	%f476, %f459;
	mov.f32 	%f477, %f459;
	mov.f32 	%f478, %f459;
	mov.f32 	%f479, %f459;
	mov.f32 	%f480, %f459;
	mov.f32 	%f481, %f459;
	mov.f32 	%f482, %f459;
	mov.f32 	%f483, %f459;
	mov.f32 	%f484, %f459;
	mov.f32 	%f485, %f459;
	mov.f32 	%f486, %f459;
	mov.f32 	%f487, %f459;
	mov.f32 	%f488, %f459;
	mov.f32 	%f489, %f459;
	mov.f32 	%f490, %f459;
	@%p1 bra 	$L__BB11_11;
	mov.u32 	%r7, %ntid.x;
	shl.b32 	%r8, %r7, 2;
	cvta.to.global.u64 	%rd2, %rd9;
	cvta.to.global.u64 	%rd3, %rd8;
	mov.b32 	%r97, 0;
	mov.f32 	%f459, 0f00000000;
$L__BB11_2:
	setp.gt.u32 	%p2, %r3, 63;
	mov.u32 	%r98, %r3;
	@%p2 bra 	$L__BB11_3;
	bra.uni 	$L__BB11_80;
$L__BB11_3:
	setp.gt.u32 	%p9, %r3, 7;
	mov.u32 	%r103, %r3;
	@%p9 bra 	$L__BB11_10;
$L__BB11_4:
	setp.gt.u32 	%p10, %r5, 127;
	add.s32 	%r25, %r103, %r97;
	@%p10 bra 	$L__BB11_9;
	mul.lo.s32 	%r26, %r25, %r41;
	shl.b32 	%r53, %r103, 9;
	mov.u32 	%r54, _ZZ22gemm_smem_tiled_kernelILi64ELi8ELi128EEvPKfS1_PfiiiE2Bs;
	add.s32 	%r27, %r54, %r53;
	mov.u32 	%r104, %r5;
$L__BB11_6:
	setp.ge.s32 	%p11, %r25, %r42;
	add.s32 	%r29, %r104, %r2;
	setp.ge.s32 	%p12, %r29, %r41;
	mov.f32 	%f458, 0f00000000;
	or.pred  	%p13, %p11, %p12;
	@%p13 bra 	$L__BB11_8;
	add.s32 	%r55, %r29, %r26;
	mul.wide.s32 	%rd13, %r55, 4;
	add.s64 	%rd14, %rd2, %rd13;
	ld.global.nc.f32 	%f458, [%rd14];
$L__BB11_8:
	shl.b32 	%r56, %r104, 2;
	add.s32 	%r57, %r27, %r56;
	st.shared.f32 	[%r57], %f458;
	add.s32 	%r104, %r104, %r7;
	setp.lt.u32 	%p14, %r104, 128;
	@%p14 bra 	$L__BB11_6;
$L__BB11_9:
	mov.u32 	%r58, %ntid.y;
	add.s32 	%r103, %r103, %r58;
	setp.lt.u32 	%p15, %r103, 8;
	@%p15 bra 	$L__BB11_4;
$L__BB11_10:
	bar.sync 	0;
	shl.b32 	%r59, %r3, 7;
	mov.u32 	%r60, _ZZ22gemm_smem_tiled_kernelILi64ELi8ELi128EEvPKfS1_PfiiiE2As;
	add.s32 	%r61, %r60, %r59;
	ld.shared.f32 	%f105, [%r61];
	ld.shared.f32 	%f106, [%r61+32];
	ld.shared.f32 	%f107, [%r61+64];
	ld.shared.f32 	%f108, [%r61+96];
	shl.b32 	%r62, %r5, 5;
	mov.u32 	%r63, _ZZ22gemm_smem_tiled_kernelILi64ELi8ELi128EEvPKfS1_PfiiiE2Bs;
	add.s32 	%r64, %r63, %r62;
	ld.shared.f32 	%f109, [%r64];
	ld.shared.f32 	%f110, [%r64+4];
	ld.shared.f32 	%f111, [%r64+8];
	ld.shared.f32 	%f112, [%r64+12];
	ld.shared.f32 	%f113, [%r64+16];
	ld.shared.f32 	%f114, [%r64+20];
	ld.shared.f32 	%f115, [%r64+24];
	ld.shared.f32 	%f116, [%r64+28];
	fma.rn.f32 	%f117, %f105, %f109, %f478;
	fma.rn.f32 	%f118, %f105, %f110, %f477;
	fma.rn.f32 	%f119, %f105, %f111, %f476;
	fma.rn.f32 	%f120, %f105, %f112, %f475;
	fma.rn.f32 	%f121, %f105, %f113, %f474;
	fma.rn.f32 	%f122, %f105, %f114, %f473;
	fma.rn.f32 	%f123, %f105, %f115, %f472;
	fma.rn.f32 	%f124, %f105, %f116, %f471;
	fma.rn.f32 	%f125, %f106, %f109, %f470;
	fma.rn.f32 	%f126, %f106, %f110, %f469;
	fma.rn.f32 	%f127, %f106, %f111, %f468;
	fma.rn.f32 	%f128, %f106, %f112, %f467;
	fma.rn.f32 	%f129, %f106, %f113, %f466;
	fma.rn.f32 	%f130, %f106, %f114, %f465;
	fma.rn.f32 	%f131, %f106, %f115, %f464;
	fma.rn.f32 	%f132, %f106, %f116, %f463;
	fma.rn.f32 	%f133, %f107, %f109, %f462;
	fma.rn.f32 	%f134, %f107, %f110, %f461;
	fma.rn.f32 	%f135, %f107, %f111, %f460;
	fma.rn.f32 	%f136, %f107, %f112, %f459;
	fma.rn.f32 	%f137, %f107, %f113, %f479;
	fma.rn.f32 	%f138, %f107, %f114, %f480;
	fma.rn.f32 	%f139, %f107, %f115, %f481;
	fma.rn.f32 	%f140, %f107, %f116, %f482;
	fma.rn.f32 	%f141, %f108, %f109, %f483;
	fma.rn.f32 	%f142, %f108, %f110, %f484;
	fma.rn.f32 	%f143, %f108, %f111, %f485;
	fma.rn.f32 	%f144, %f108, %f112, %f486;
	fma.rn.f32 	%f145, %f108, %f113, %f487;
	fma.rn.f32 	%f146, %f108, %f114, %f488;
	fma.rn.f32 	%f147, %f108, %f115, %f489;
	fma.rn.f32 	%f148, %f108, %f116, %f490;
	ld.shared.f32 	%f149, [%r61+4];
	ld.shared.f32 	%f150, [%r61+36];
	ld.shared.f32 	%f151, [%r61+68];
	ld.shared.f32 	%f152, [%r61+100];
	ld.shared.f32 	%f153, [%r64+512];
	ld.shared.f32 	%f154, [%r64+516];
	ld.shared.f32 	%f155, [%r64+520];
	ld.shared.f32 	%f156, [%r64+524];
	ld.shared.f32 	%f157, [%r64+528];
	ld.shared.f32 	%f158, [%r64+532];
	ld.shared.f32 	%f159, [%r64+536];
	ld.shared.f32 	%f160, [%r64+540];
	fma.rn.f32 	%f161, %f149, %f153, %f117;
	fma.rn.f32 	%f162, %f149, %f154, %f118;
	fma.rn.f32 	%f163, %f149, %f155, %f119;
	fma.rn.f32 	%f164, %f149, %f156, %f120;
	fma.rn.f32 	%f165, %f149, %f157, %f121;
	fma.rn.f32 	%f166, %f149, %f158, %f122;
	fma.rn.f32 	%f167, %f149, %f159, %f123;
	fma.rn.f32 	%f168, %f149, %f160, %f124;
	fma.rn.f32 	%f169, %f150, %f153, %f125;
	fma.rn.f32 	%f170, %f150, %f154, %f126;
	fma.rn.f32 	%f171, %f150, %f155, %f127;
	fma.rn.f32 	%f172, %f150, %f156, %f128;
	fma.rn.f32 	%f173, %f150, %f157, %f129;
	fma.rn.f32 	%f174, %f150, %f158, %f130;
	fma.rn.f32 	%f175, %f150, %f159, %f131;
	fma.rn.f32 	%f176, %f150, %f160, %f132;
	fma.rn.f32 	%f177, %f151, %f153, %f133;
	fma.rn.f32 	%f178, %f151, %f154, %f134;
	fma.rn.f32 	%f179, %f151, %f155, %f135;
	fma.rn.f32 	%f180, %f151, %f156, %f136;
	fma.rn.f32 	%f181, %f151, %f157, %f137;
	fma.rn.f32 	%f182, %f151, %f158, %f138;
	fma.rn.f32 	%f183, %f151, %f159, %f139;
	fma.rn.f32 	%f184, %f151, %f160, %f140;
	fma.rn.f32 	%f185, %f152, %f153, %f141;
	fma.rn.f32 	%f186, %f152, %f154, %f142;
	fma.rn.f32 	%f187, %f152, %f155, %f143;
	fma.rn.f32 	%f188, %f152, %f156, %f144;
	fma.rn.f32 	%f189, %f152, %f157, %f145;
	fma.rn.f32 	%f190, %f152, %f158, %f146;
	fma.rn.f32 	%f191, %f152, %f159, %f147;
	fma.rn.f32 	%f192, %f152, %f160, %f148;
	ld.shared.f32 	%f193, [%r61+8];
	ld.shared.f32 	%f194, [%r61+40];
	ld.shared.f32 	%f195, [%r61+72];
	ld.shared.f32 	%f196, [%r61+104];
	ld.shared.f32 	%f197, [%r64+1024];
	ld.shared.f32 	%f198, [%r64+1028];
	ld.shared.f32 	%f199, [%r64+1032];
	ld.shared.f32 	%f200, [%r64+1036];
	ld.shared.f32 	%f201, [%r64+1040];
	ld.shared.f32 	%f202, [%r64+1044];
	ld.shared.f32 	%f203, [%r64+1048];
	ld.shared.f32 	%f204, [%r64+1052];
	fma.rn.f32 	%f205, %f193, %f197, %f161;
	fma.rn.f32 	%f206, %f193, %f198, %f162;
	fma.rn.f32 	%f207, %f193, %f199, %f163;
	fma.rn.f32 	%f208, %f193, %f200, %f164;
	fma.rn.f32 	%f209, %f193, %f201, %f165;
	fma.rn.f32 	%f210, %f193, %f202, %f166;
	fma.rn.f32 	%f211, %f193, %f203, %f167;
	fma.rn.f32 	%f212, %f193, %f204, %f168;
	fma.rn.f32 	%f213, %f194, %f197, %f169;
	fma.rn.f32 	%f214, %f194, %f198, %f170;
	fma.rn.f32 	%f215, %f194, %f199, %f171;
	fma.rn.f32 	%f216, %f194, %f200, %f172;
	fma.rn.f32 	%f217, %f194, %f201, %f173;
	fma.rn.f32 	%f218, %f194, %f202, %f174;
	fma.rn.f32 	%f219, %f194, %f203, %f175;
	fma.rn.f32 	%f220, %f194, %f204, %f176;
	fma.rn.f32 	%f221, %f195, %f197, %f177;
	fma.rn.f32 	%f222, %f195, %f198, %f178;
	fma.rn.f32 	%f223, %f195, %f199, %f179;
	fma.rn.f32 	%f224, %f195, %f200, %f180;
	fma.rn.f32 	%f225, %f195, %f201, %f181;
	fma.rn.f32 	%f226, %f195, %f202, %f182;
	fma.rn.f32 	%f227, %f195, %f203, %f183;
	fma.rn.f32 	%f228, %f195, %f204, %f184;
	fma.rn.f32 	%f229, %f196, %f197, %f185;
	fma.rn.f32 	%f230, %f196, %f198, %f186;
	fma.rn.f32 	%f231, %f196, %f199, %f187;
	fma.rn.f32 	%f232, %f196, %f200, %f188;
	fma.rn.f32 	%f233, %f196, %f201, %f189;
	fma.rn.f32 	%f234, %f196, %f202, %f190;
	fma.rn.f32 	%f235, %f196, %f203, %f191;
	fma.rn.f32 	%f236, %f196, %f204, %f192;
	ld.shared.f32 	%f237, [%r61+12];
	ld.shared.f32 	%f238, [%r61+44];
	ld.shared.f32 	%f239, [%r61+76];
	ld.shared.f32 	%f240, [%r61+108];
	ld.shared.f32 	%f241, [%r64+1536];
	ld.shared.f32 	%f242, [%r64+1540];
	ld.shared.f32 	%f243, [%r64+1544];
	ld.shared.f32 	%f244, [%r64+1548];
	ld.shared.f32 	%f245, [%r64+1552];
	ld.shared.f32 	%f246, [%r64+1556];
	ld.shared.f32 	%f247, [%r64+1560];
	ld.shared.f32 	%f248, [%r64+1564];
	fma.rn.f32 	%f249, %f237, %f241, %f205;
	fma.rn.f32 	%f250, %f237, %f242, %f206;
	fma.rn.f32 	%f251, %f237, %f243, %f207;
	fma.rn.f32 	%f252, %f237, %f244, %f208;
	fma.rn.f32 	%f253, %f237, %f245, %f209;
	fma.rn.f32 	%f254, %f237, %f246, %f210;
	fma.rn.f32 	%f255, %f237, %f247, %f211;
	fma.rn.f32 	%f256, %f237, %f248, %f212;
	fma.rn.f32 	%f257, %f238, %f241, %f213;
	fma.rn.f32 	%f258, %f238, %f242, %f214;
	fma.rn.f32 	%f259, %f238, %f243, %f215;
	fma.rn.f32 	%f260, %f238, %f244, %f216;
	fma.rn.f32 	%f261, %f238, %f245, %f217;
	fma.rn.f32 	%f262, %f238, %f246, %f218;
	fma.rn.f32 	%f263, %f238, %f247, %f219;
	fma.rn.f32 	%f264, %f238, %f248, %f220;
	fma.rn.f32 	%f265, %f239, %f241, %f221;
	fma.rn.f32 	%f266, %f239, %f242, %f222;
	fma.rn.f32 	%f267, %f239, %f243, %f223;
	fma.rn.f32 	%f268, %f239, %f244, %f224;
	fma.rn.f32 	%f269, %f239, %f245, %f225;
	fma.rn.f32 	%f270, %f239, %f246, %f226;
	fma.rn.f32 	%f271, %f239, %f247, %f227;
	fma.rn.f32 	%f272, %f239, %f248, %f228;
	fma.rn.f32 	%f273, %f240, %f241, %f229;
	fma.rn.f32 	%f274, %f240, %f242, %f230;
	fma.rn.f32 	%f275, %f240, %f243, %f231;
	fma.rn.f32 	%f276, %f240, %f244, %f232;
	fma.rn.f32 	%f277, %f240, %f245, %f233;
	fma.rn.f32 	%f278, %f240, %f246, %f234;
	fma.rn.f32 	%f279, %f240, %f247, %f235;
	fma.rn.f32 	%f280, %f240, %f248, %f236;
	ld.shared.f32 	%f281, [%r61+16];
	ld.shared.f32 	%f282, [%r61+48];
	ld.shared.f32 	%f283, [%r61+80];
	ld.shared.f32 	%f284, [%r61+112];
	ld.shared.f32 	%f285, [%r64+2048];
	ld.shared.f32 	%f286, [%r64+2052];
	ld.shared.f32 	%f287, [%r64+2056];
	ld.shared.f32 	%f288, [%r64+2060];
	ld.shared.f32 	%f289, [%r64+2064];
	ld.shared.f32 	%f290, [%r64+2068];
	ld.shared.f32 	%f291, [%r64+2072];
	ld.shared.f32 	%f292, [%r64+2076];
	fma.rn.f32 	%f293, %f281, %f285, %f249;
	fma.rn.f32 	%f294, %f281, %f286, %f250;
	fma.rn.f32 	%f295, %f281, %f287, %f251;
	fma.rn.f32 	%f296, %f281, %f288, %f252;
	fma.rn.f32 	%f297, %f281, %f289, %f253;
	fma.rn.f32 	%f298, %f281, %f290, %f254;
	fma.rn.f32 	%f299, %f281, %f291, %f255;
	fma.rn.f32 	%f300, %f281, %f292, %f256;
	fma.rn.f32 	%f301, %f282, %f285, %f257;
	fma.rn.f32 	%f302, %f282, %f286, %f258;
	fma.rn.f32 	%f303, %f282, %f287, %f259;
	fma.rn.f32 	%f304, %f282, %f288, %f260;
	fma.rn.f32 	%f305, %f282, %f289, %f261;
	fma.rn.f32 	%f306, %f282, %f290, %f262;
	fma.rn.f32 	%f307, %f282, %f291, %f263;
	fma.rn.f32 	%f308, %f282, %f292, %f264;
	fma.rn.f32 	%f309, %f283, %f285, %f265;
	fma.rn.f32 	%f310, %f283, %f286, %f266;
	fma.rn.f32 	%f311, %f283, %f287, %f267;
	fma.rn.f32 	%f312, %f283, %f288, %f268;
	fma.rn.f32 	%f313, %f283, %f289, %f269;
	fma.rn.f32 	%f314, %f283, %f290, %f270;
	fma.rn.f32 	%f315, %f283, %f291, %f271;
	fma.rn.f32 	%f316, %f283, %f292, %f272;
	fma.rn.f32 	%f317, %f284, %f285, %f273;
	fma.rn.f32 	%f318, %f284, %f286, %f274;
	fma.rn.f32 	%f319, %f284, %f287, %f275;
	fma.rn.f32 	%f320, %f284, %f288, %f276;
	fma.rn.f32 	%f321, %f284, %f289, %f277;
	fma.rn.f32 	%f322, %f284, %f290, %f278;
	fma.rn.f32 	%f323, %f284, %f291, %f279;
	fma.rn.f32 	%f324, %f284, %f292, %f280;
	ld.shared.f32 	%f325, [%r61+20];
	ld.shared.f32 	%f326, [%r61+52];
	ld.shared.f32 	%f327, [%r61+84];
	ld.shared.f32 	%f328, [%r61+116];
	ld.shared.f32 	%f329, [%r64+2560];
	ld.shared.f32 	%f330, [%r64+2564];
	ld.shared.f32 	%f331, [%r64+2568];
	ld.shared.f32 	%f332, [%r64+2572];
	ld.shared.f32 	%f333, [%r64+2576];
	ld.shared.f32 	%f334, [%r64+2580];
	ld.shared.f32 	%f335, [%r64+2584];
	ld.shared.f32 	%f336, [%r64+2588];
	fma.rn.f32 	%f337, %f325, %f329, %f293;
	fma.rn.f32 	%f338, %f325, %f330, %f294;
	fma.rn.f32 	%f339, %f325, %f331, %f295;
	fma.rn.f32 	%f340, %f325, %f332, %f296;
	fma.rn.f32 	%f341, %f325, %f333, %f297;
	fma.rn.f32 	%f342, %f325, %f334, %f298;
	fma.rn.f32 	%f343, %f325, %f335, %f299;
	fma.rn.f32 	%f344, %f325, %f336, %f300;
	fma.rn.f32 	%f345, %f326, %f329, %f301;
	fma.rn.f32 	%f346, %f326, %f330, %f302;
	fma.rn.f32 	%f347, %f326, %f331, %f303;
	fma.rn.f32 	%f348, %f326, %f332, %f304;
	fma.rn.f32 	%f349, %f326, %f333, %f305;
	fma.rn.f32 	%f350, %f326, %f334, %f306;
	fma.rn.f32 	%f351, %f326, %f335, %f307;
	fma.rn.f32 	%f352, %f326, %f336, %f308;
	fma.rn.f32 	%f353, %f327, %f329, %f309;
	fma.rn.f32 	%f354, %f327, %f330, %f310;
	fma.rn.f32 	%f355, %f327, %f331, %f311;
	fma.rn.f32 	%f356, %f327, %f332, %f312;
	fma.rn.f32 	%f357, %f327, %f333, %f313;
	fma.rn.f32 	%f358, %f327, %f334, %f314;
	fma.rn.f32 	%f359, %f327, %f335, %f315;
	fma.rn.f32 	%f360, %f327, %f336, %f316;
	fma.rn.f32 	%f361, %f328, %f329, %f317;
	fma.rn.f32 	%f362, %f328, %f330, %f318;
	fma.rn.f32 	%f363, %f328, %f331, %f319;
	fma.rn.f32 	%f364, %f328, %f332, %f320;
	fma.rn.f32 	%f365, %f328, %f333, %f321;
	fma.rn.f32 	%f366, %f328, %f334, %f322;
	fma.rn.f32 	%f367, %f328, %f335, %f323;
	fma.rn.f32 	%f368, %f328, %f336, %f324;
	ld.shared.f32 	%f369, [%r61+24];
	ld.shared.f32 	%f370, [%r61+56];
	ld.shared.f32 	%f371, [%r61+88];
	ld.shared.f32 	%f372, [%r61+120];
	ld.shared.f32 	%f373, [%r64+3072];
	ld.shared.f32 	%f374, [%r64+3076];
	ld.shared.f32 	%f375, [%r64+3080];
	ld.shared.f32 	%f376, [%r64+3084];
	ld.shared.f32 	%f377, [%r64+3088];
	ld.shared.f32 	%f378, [%r64+3092];
	ld.shared.f32 	%f379, [%r64+3096];
	ld.shared.f32 	%f380, [%r64+3100];
	fma.rn.f32 	%f381, %f369, %f373, %f337;
	fma.rn.f32 	%f382, %f369, %f374, %f338;
	fma.rn.f32 	%f383, %f369, %f375, %f339;
	fma.rn.f32 	%f384, %f369, %f376, %f340;
	fma.rn.f32 	%f385, %f369, %f377, %f341;
	fma.rn.f32 	%f386, %f369, %f378, %f342;
	fma.rn.f32 	%f387, %f369, %f379, %f343;
	fma.rn.f32 	%f388, %f369, %f380, %f344;
	fma.rn.f32 	%f389, %f370, %f373, %f345;
	fma.rn.f32 	%f390, %f370, %f374, %f346;
	fma.rn.f32 	%f391, %f370, %f375, %f347;
	fma.rn.f32 	%f392, %f370, %f376, %f348;
	fma.rn.f32 	%f393, %f370, %f377, %f349;
	fma.rn.f32 	%f394, %f370, %f378, %f350;
	fma.rn.f32 	%f395, %f370, %f379, %f351;
	fma.rn.f32 	%f396, %f370, %f380, %f352;
	fma.rn.f32 	%f397, %f371, %f373, %f353;
	fma.rn.f32 	%f398, %f371, %f374, %f354;
	fma.rn.f32 	%f399, %f371, %f375, %f355;
	fma.rn.f32 	%f400, %f371, %f376, %f356;
	fma.rn.f32 	%f401, %f371, %f377, %f357;
	fma.rn.f32 	%f402, %f371, %f378, %f358;
	fma.rn.f32 	%f403, %f371, %f379, %f359;
	fma.rn.f32 	%f404, %f371, %f380, %f360;
	fma.rn.f32 	%f405, %f372, %f373, %f361;
	fma.rn.f32 	%f406, %f372, %f374, %f362;
	fma.rn.f32 	%f407, %f372, %f375, %f363;
	fma.rn.f32 	%f408, %f372, %f376, %f364;
	fma.rn.f32 	%f409, %f372, %f377, %f365;
	fma.rn.f32 	%f410, %f372, %f378, %f366;
	fma.rn.f32 	%f411, %f372, %f379, %f367;
	fma.rn.f32 	%f412, %f372, %f380, %f368;
	ld.shared.f32 	%f413, [%r61+28];
	ld.shared.f32 	%f414, [%r61+60];
	ld.shared.f32 	%f415, [%r61+92];
	ld.shared.f32 	%f416, [%r61+124];
	ld.shared.f32 	%f417, [%r64+3584];
	ld.shared.f32 	%f418, [%r64+3588];
	ld.shared.f32 	%f419, [%r64+3592];
	ld.shared.f32 	%f420, [%r64+3596];
	ld.shared.f32 	%f421, [%r64+3600];
	ld.shared.f32 	%f422, [%r64+3604];
	ld.shared.f32 	%f423, [%r64+3608];
	ld.shared.f32 	%f424, [%r64+3612];
	fma.rn.f32 	%f478, %f413, %f417, %f381;
	fma.rn.f32 	%f477, %f413, %f418, %f382;
	fma.rn.f32 	%f476, %f413, %f419, %f383;
	fma.rn.f32 	%f475, %f413, %f420, %f384;
	fma.rn.f32 	%f474, %f413, %f421, %f385;
	fma.rn.f32 	%f473, %f413, %f422, %f386;
	fma.rn.f32 	%f472, %f413, %f423, %f387;
	fma.rn.f32 	%f471, %f413, %f424, %f388;
	fma.rn.f32 	%f470, %f414, %f417, %f389;
	fma.rn.f32 	%f469, %f414, %f418, %f390;
	fma.rn.f32 	%f468, %f414, %f419, %f391;
	fma.rn.f32 	%f467, %f414, %f420, %f392;
	fma.rn.f32 	%f466, %f414, %f421, %f393;
	fma.rn.f32 	%f465, %f414, %f422, %f394;
	fma.rn.f32 	%f464, %f414, %f423, %f395;
	fma.rn.f32 	%f463, %f414, %f424, %f396;
	fma.rn.f32 	%f462, %f415, %f417, %f397;
	fma.rn.f32 	%f461, %f415, %f418, %f398;
	fma.rn.f32 	%f460, %f415, %f419, %f399;
	fma.rn.f32 	%f459, %f415, %f420, %f400;
	fma.rn.f32 	%f479, %f415, %f421, %f401;
	fma.rn.f32 	%f480, %f415, %f422, %f402;
	fma.rn.f32 	%f481, %f415, %f423, %f403;
	fma.rn.f32 	%f482, %f415, %f424, %f404;
	fma.rn.f32 	%f483, %f416, %f417, %f405;
	fma.rn.f32 	%f484, %f416, %f418, %f406;
	fma.rn.f32 	%f485, %f416, %f419, %f407;
	fma.rn.f32 	%f486, %f416, %f420, %f408;
	fma.rn.f32 	%f487, %f416, %f421, %f409;
	fma.rn.f32 	%f488, %f416, %f422, %f410;
	fma.rn.f32 	%f489, %f416, %f423, %f411;
	fma.rn.f32 	%f490, %f416, %f424, %f412;
	bar.sync 	0;
	add.s32 	%r97, %r97, 8;
	setp.lt.s32 	%p16, %r97, %r42;
	@%p16 bra 	$L__BB11_2;
$L__BB11_11:
	setp.ge.s32 	%p17, %r4, %r40;
	@%p17 bra 	$L__BB11_28;
	mul.lo.s32 	%r33, %r4, %r41;
	setp.ge.s32 	%p18, %r6, %r41;
	@%p18 bra 	$L__BB11_14;
	add.s32 	%r65, %r6, %r33;
	mul.wide.s32 	%rd15, %r65, 4;
	add.s64 	%rd16, %rd1, %rd15;
	st.global.f32 	[%rd16], %f478;
$L__BB11_14:
	add.s32 	%r66, %r6, 1;
	setp.ge.s32 	%p19, %r66, %r41;
	cvt.s64.s32 	%rd17, %r33;
	cvt.s64.s32 	%rd18, %r6;
	add.s64 	%rd19, %rd18, %rd17;
	shl.b64 	%rd20, %rd19, 2;
	add.s64 	%rd4, %rd1, %rd20;
	@%p19 bra 	$L__BB11_16;
	st.global.f32 	[%rd4+4], %f477;
$L__BB11_16:
	add.s32 	%r67, %r6, 2;
	setp.ge.s32 	%p20, %r67, %r41;
	@%p20 bra 	$L__BB11_18;
	st.global.f32 	[%rd4+8], %f476;
$L__BB11_18:
	add.s32 	%r68, %r6, 3;
	setp.ge.s32 	%p21, %r68, %r41;
	@%p21 bra 	$L__BB11_20;
	st.global.f32 	[%rd4+12], %f475;
$L__BB11_20:
	add.s32 	%r69, %r6, 4;
	setp.ge.s32 	%p22, %r69, %r41;
	@%p22 bra 	$L__BB11_22;
	st.global.f32 	[%rd4+16], %f474;
$L__BB11_22:
	add.s32 	%r70, %r6, 5;
	setp.ge.s32 	%p23, %r70, %r41;
	@%p23 bra 	$L__BB11_24;
	st.global.f32 	[%rd4+20], %f473;
$L__BB11_24:
	add.s32 	%r71, %r6, 6;
	setp.ge.s32 	%p24, %r71, %r41;
	@%p24 bra 	$L__BB11_26;
	st.global.f32 	[%rd4+24], %f472;
$L__BB11_26:
	add.s32 	%r72, %r6, 7;
	setp.ge.s32 	%p25, %r72, %r41;
	@%p25 bra 	$L__BB11_28;
	st.global.f32 	[%rd4+28], %f471;
$L__BB11_28:
	add.s32 	%r34, %r4, 1;
	setp.ge.s32 	%p26, %r34, %r40;
	@%p26 bra 	$L__BB11_45;
	mul.lo.s32 	%r35, %r34, %r41;
	setp.ge.s32 	%p27, %r6, %r41;
	@%p27 bra 	$L__BB11_31;
	add.s32 	%r73, %r6, %r35;
	mul.wide.s32 	%rd21, %r73, 4;
	add.s64 	%rd22, %rd1, %rd21;
	st.global.f32 	[%rd22], %f470;
$L__BB11_31:
	add.s32 	%r74, %r6, 1;
	setp.ge.s32 	%p28, %r74, %r41;
	cvt.s64.s32 	%rd23, %r35;
	cvt.s64.s32 	%rd24, %r6;
	add.s64 	%rd25, %rd24, %rd23;
	shl.b64 	%rd26, %rd25, 2;
	add.s64 	%rd5, %rd1, %rd26;
	@%p28 bra 	$L__BB11_33;
	st.global.f32 	[%rd5+4], %f469;
$L__BB11_33:
	add.s32 	%r75, %r6, 2;
	setp.ge.s32 	%p29, %r75, %r41;
	@%p29 bra 	$L__BB11_35;
	st.global.f32 	[%rd5+8], %f468;
$L__BB11_35:
	add.s32 	%r76, %r6, 3;
	setp.ge.s32 	%p30, %r76, %r41;
	@%p30 bra 	$L__BB11_37;
	st.global.f32 	[%rd5+12], %f467;
$L__BB11_37:
	add.s32 	%r77, %r6, 4;
	setp.ge.s32 	%p31, %r77, %r41;
	@%p31 bra 	$L__BB11_39;
	st.global.f32 	[%rd5+16], %f466;
$L__BB11_39:
	add.s32 	%r78, %r6, 5;
	setp.ge.s32 	%p32, %r78, %r41;
	@%p32 bra 	$L__BB11_41;
	st.global.f32 	[%rd5+20], %f465;
$L__BB11_41:
	add.s32 	%r79, %r6, 6;
	setp.ge.s32 	%p33, %r79, %r41;
	@%p33 bra 	$L__BB11_43;
	st.global.f32 	[%rd5+24], %f464;
$L__BB11_43:
	add.s32 	%r80, %r6, 7;
	setp.ge.s32 	%p34, %r80, %r41;
	@%p34 bra 	$L__BB11_45;
	st.global.f32 	[%rd5+28], %f463;
$L__BB11_45:
	add.s32 	%r36, %r4, 2;
	setp.ge.s32 	%p35, %r36, %r40;
	@%p35 bra 	$L__BB11_62;
	mul.lo.s32 	%r37, %r36, %r41;
	setp.ge.s32 	%p36, %r6, %r41;
	@%p36 bra 	$L__BB11_48;
	add.s32 	%r81, %r6, %r37;
	mul.wide.s32 	%rd27, %r81, 4;
	add.s64 	%rd28, %rd1, %rd27;
	st.global.f32 	[%rd28], %f462;
$L__BB11_48:
	add.s32 	%r82, %r6, 1;
	setp.ge.s32 	%p37, %r82, %r41;
	cvt.s64.s32 	%rd29, %r37;
	cvt.s64.s32 	%rd30, %r6;
	add.s64 	%rd31, %rd30, %rd29;
	shl.b64 	%rd32, %rd31, 2;
	add.s64 	%rd6, %rd1, %rd32;
	@%p37 bra 	$L__BB11_50;
	st.global.f32 	[%rd6+4], %f461;
$L__BB11_50:
	add.s32 	%r83, %r6, 2;
	setp.ge.s32 	%p38, %r83, %r41;
	@%p38 bra 	$L__BB11_52;
	st.global.f32 	[%rd6+8], %f460;
$L__BB11_52:
	add.s32 	%r84, %r6, 3;
	setp.ge.s32 	%p39, %r84, %r41;
	@%p39 bra 	$L__BB11_54;
	st.global.f32 	[%rd6+12], %f459;
$L__BB11_54:
	add.s32 	%r85, %r6, 4;
	setp.ge.s32 	%p40, %r85, %r41;
	@%p40 bra 	$L__BB11_56;
	st.global.f32 	[%rd6+16], %f479;
$L__BB11_56:
	add.s32 	%r86, %r6, 5;
	setp.ge.s32 	%p41, %r86, %r41;
	@%p41 bra 	$L__BB11_58;
	st.global.f32 	[%rd6+20], %f480;
$L__BB11_58:
	add.s32 	%r87, %r6, 6;
	setp.ge.s32 	%p42, %r87, %r41;
	@%p42 bra 	$L__BB11_60;
	st.global.f32 	[%rd6+24], %f481;
$L__BB11_60:
	add.s32 	%r88, %r6, 7;
	setp.ge.s32 	%p43, %r88, %r41;
	@%p43 bra 	$L__BB11_62;
	st.global.f32 	[%rd6+28], %f482;
$L__BB11_62:
	add.s32 	%r38, %r4, 3;
	setp.ge.s32 	%p44, %r38, %r40;
	@%p44 bra 	$L__BB11_79;
	mul.lo.s32 	%r39, %r38, %r41;
	setp.ge.s32 	%p45, %r6, %r41;
	@%p45 bra 	$L__BB11_65;
	add.s32 	%r89, %r6, %r39;
	mul.wide.s32 	%rd33, %r89, 4;
	add.s64 	%rd34, %rd1, %rd33;
	st.global.f32 	[%rd34], %f483;
$L__BB11_65:
	add.s32 	%r90, %r6, 1;
	setp.ge.s32 	%p46, %r90, %r41;
	cvt.s64.s32 	%rd35, %r39;
	cvt.s64.s32 	%rd36, %r6;
	add.s64 	%rd37, %rd36, %rd35;
	shl.b64 	%rd38, %rd37, 2;
	add.s64 	%rd7, %rd1, %rd38;
	@%p46 bra 	$L__BB11_67;
	st.global.f32 	[%rd7+4], %f484;
$L__BB11_67:
	add.s32 	%r91, %r6, 2;
	setp.ge.s32 	%p47, %r91, %r41;
	@%p47 bra 	$L__BB11_69;
	st.global.f32 	[%rd7+8], %f485;
$L__BB11_69:
	add.s32 	%r92, %r6, 3;
	setp.ge.s32 	%p48, %r92, %r41;
	@%p48 bra 	$L__BB11_71;
	st.global.f32 	[%rd7+12], %f486;
$L__BB11_71:
	add.s32 	%r93, %r6, 4;
	setp.ge.s32 	%p49, %r93, %r41;
	@%p49 bra 	$L__BB11_73;
	st.global.f32 	[%rd7+16], %f487;
$L__BB11_73:
	add.s32 	%r94, %r6, 5;
	setp.ge.s32 	%p50, %r94, %r41;
	@%p50 bra 	$L__BB11_75;
	st.global.f32 	[%rd7+20], %f488;
$L__BB11_75:
	add.s32 	%r95, %r6, 6;
	setp.ge.s32 	%p51, %r95, %r41;
	@%p51 bra 	$L__BB11_77;
	st.global.f32 	[%rd7+24], %f489;
$L__BB11_77:
	add.s32 	%r96, %r6, 7;
	setp.ge.s32 	%p52, %r96, %r41;
	@%p52 bra 	$L__BB11_79;
	st.global.f32 	[%rd7+28], %f490;
$L__BB11_79:
	ret;
$L__BB11_80:
	setp.gt.u32 	%p3, %r5, 7;
	add.s32 	%r11, %r98, %r1;
	@%p3 bra 	$L__BB11_85;
	shl.b32 	%r48, %r98, 5;
	shl.b32 	%r49, %r5, 2;
	mov.u32 	%r50, _ZZ22gemm_smem_tiled_kernelILi64ELi8ELi128EEvPKfS1_PfiiiE2As;
	add.s32 	%r51, %r50, %r49;
	add.s32 	%r101, %r51, %r48;
	add.s32 	%r99, %r5, %r97;
	mad.lo.s32 	%r100, %r11, %r42, %r99;
	mov.u32 	%r102, %r5;
$L__BB11_82:
	setp.ge.s32 	%p4, %r11, %r40;
	setp.ge.s32 	%p5, %r99, %r42;
	mov.f32 	%f457, 0f00000000;
	or.pred  	%p6, %p4, %p5;
	@%p6 bra 	$L__BB11_84;
	mul.wide.u32 	%rd11, %r100, 4;
	add.s64 	%rd12, %rd3, %rd11;
	ld.global.nc.f32 	%f457, [%rd12];
$L__BB11_84:
	st.shared.f32 	[%r101], %f457;
	add.s32 	%r102, %r102, %r7;
	add.s32 	%r101, %r101, %r8;
	add.s32 	%r100, %r100, %r7;
	add.s32 	%r99, %r99, %r7;
	setp.lt.u32 	%p7, %r102, 8;
	@%p7 bra 	$L__BB11_82;
$L__BB11_85:
	mov.u32 	%r52, %ntid.y;
	add.s32 	%r98, %r98, %r52;
	setp.lt.u32 	%p8, %r98, 64;
	@%p8 bra 	$L__BB11_80;
	bra.uni 	$L__BB11_3;

}
	// .globl	_Z22gemm_smem_tiled_kernelILi64ELi16ELi32EEvPKfS1_Pfiii
.visible .entry _Z22gemm_smem_tiled_kernelILi64ELi16ELi32EEvPKfS1_Pfiii(
	.param .u64 .ptr .align 1 _Z22gemm_smem_tiled_kernelILi64ELi16ELi32EEvPKfS1_Pfiii_param_0,
	.param .u64 .ptr .align 1 _Z22gemm_smem_tiled_kernelILi64ELi16ELi32EEvPKfS1_Pfiii_param_1,
	.param .u64 .ptr .align 1 _Z22gemm_smem_tiled_kernelILi64ELi16ELi32EEvPKfS1_Pfiii_param_2,
	.param .u32 _Z22gemm_smem_tiled_kernelILi64ELi16ELi32EEvPKfS1_Pfiii_param_3,
	.param .u32 _Z22gemm_smem_tiled_kernelILi64ELi16ELi32EEvPKfS1_Pfiii_param_4,
	.param .u32 _Z22gemm_smem_tiled_kernelILi64ELi16ELi32EEvPKfS1_Pfiii_param_5
)
{
	.reg .pred 	%p<29>;
	.reg .b32 	%r<82>;
	.reg .b32 	%f<267>;
	.reg .b64 	%rd<40>;
	// demoted variable
	.shared .align 4 .b8 _ZZ22gemm_smem_tiled_kernelILi64ELi16ELi32EEvPKfS1_PfiiiE2As[4096];
	// demoted variable
	.shared .align 4 .b8 _ZZ22gemm_smem_tiled_kernelILi64ELi16ELi32EEvPKfS1_PfiiiE2Bs[2048];
	ld.param.u64 	%rd4, [_Z22gemm_smem_tiled_kernelILi64ELi16ELi32EEvPKfS1_Pfiii_param_0];
	ld.param.u64 	%rd5, [_Z22gemm_smem_tiled_kernelILi64ELi16ELi32EEvPKfS1_Pfiii_param_1];
	ld.param.u32 	%r39, [_Z22gemm_smem_tiled_kernelILi64ELi16ELi32EEvPKfS1_Pfiii_param_3];
	ld.param.u32 	%r40, [_Z22gemm_smem_tiled_kernelILi64ELi16ELi32EEvPKfS1_Pfiii_param_4];
	ld.param.u32 	%r41, [_Z22gemm_smem_tiled_kernelILi64ELi16ELi32EEvPKfS1_Pfiii_param_5];
	mov.u32 	%r42, %ctaid.y;
	shl.b32 	%r1, %r42, 6;
	mov.u32 	%r43, %ctaid.x;
	shl.b32 	%r2, %r43, 5;
	mov.u32 	%r3, %tid.y;
	shl.b32 	%r44, %r3, 2;
	add.s32 	%r4, %r1, %r44;
	mov.u32 	%r5, %tid.x;
	shl.b32 	%r45, %r5, 1;
	add.s32 	%r6, %r2, %r45;
	setp.lt.s32 	%p1, %r41, 1;
	mov.f32 	%f259, 0f00000000;
	mov.f32 	%f260, %f259;
	mov.f32 	%f261, %f259;
	mov.f32 	%f262, %f259;
	mov.f32 	%f263, %f259;
	mov.f32 	%f264, %f259;
	mov.f32 	%f265, %f259;
	mov.f32 	%f266, %f259;
	@%p1 bra 	$L__BB12_11;
	mov.u32 	%r7, %ntid.x;
	cvta.to.global.u64 	%rd1, %rd5;
	cvta.to.global.u64 	%rd2, %rd4;
	mov.b32 	%r74, 0;
	mov.f32 	%f259, 0f00000000;
$L__BB12_2:
	setp.gt.u32 	%p2, %r3, 63;
	mov.u32 	%r75, %r3;
	@%p2 bra 	$L__BB12_3;
	bra.uni 	$L__BB12_32;
$L__BB12_3:
	setp.gt.u32 	%p9, %r3, 15;
	mov.u32 	%r80, %r3;
	@%p9 bra 	$L__BB12_10;
$L__BB12_4:
	setp.gt.u32 	%p10, %r5, 31;
	add.s32 	%r24, %r80, %r74;
	@%p10 bra 	$L__BB12_9;
	mul.lo.s32 	%r25, %r24, %r40;
	shl.b32 	%r54, %r80, 7;
	mov.u32 	%r55, _ZZ22gemm_smem_tiled_kernelILi64ELi16ELi32EEvPKfS1_PfiiiE2Bs;
	add.s32 	%r26, %r55, %r54;
	mov.u32 	%r81, %r5;
$L__BB12_6:
	setp.ge.s32 	%p11, %r24, %r41;
	add.s32 	%r28, %r81, %r2;
	setp.ge.s32 	%p12, %r28, %r40;
	mov.f32 	%f258, 0f00000000;
	or.pred  	%p13, %p11, %p12;
	@%p13 bra 	$L__BB12_8;
	add.s32 	%r56, %r28, %r25;
	mul.wide.s32 	%rd9, %r56, 4;
	add.s64 	%rd10, %rd1, %rd9;
	ld.global.nc.f32 	%f258, [%rd10];
$L__BB12_8:
	shl.b32 	%r57, %r81, 2;
	add.s32 	%r58, %r26, %r57;
	st.shared.f32 	[%r58], %f258;
	add.s32 	%r81, %r81, %r7;
	setp.lt.u32 	%p14, %r81, 32;
	@%p14 bra 	$L__BB12_6;
$L__BB12_9:
	mov.u32 	%r59, %ntid.y;
	add.s32 	%r80, %r80, %r59;
	setp.lt.u32 	%p15, %r80, 16;
	@%p15 bra 	$L__BB12_4;
$L__BB12_10:
	bar.sync 	0;
	shl.b32 	%r60, %r3, 8;
	mov.u32 	%r61, _ZZ22gemm_smem_tiled_kernelILi64ELi16ELi32EEvPKfS1_PfiiiE2As;
	add.s32 	%r62, %r61, %r60;
	ld.shared.f32 	%f33, [%r62];
	ld.shared.f32 	%f34, [%r62+64];
	ld.shared.f32 	%f35, [%r62+128];
	ld.shared.f32 	%f36, [%r62+192];
	shl.b32 	%r63, %r5, 3;
	mov.u32 	%r64, _ZZ22gemm_smem_tiled_kernelILi64ELi16ELi32EEvPKfS1_PfiiiE2Bs;
	add.s32 	%r65, %r64, %r63;
	ld.shared.f32 	%f37, [%r65];
	ld.shared.f32 	%f38, [%r65+4];
	fma.rn.f32 	%f39, %f33, %f37, %f260;
	fma.rn.f32 	%f40, %f33, %f38, %f259;
	fma.rn.f32 	%f41, %f34, %f37, %f261;
	fma.rn.f32 	%f42, %f34, %f38, %f262;
	fma.rn.f32 	%f43, %f35, %f37, %f263;
	fma.rn.f32 	%f44, %f35, %f38, %f264;
	fma.rn.f32 	%f45, %f36, %f37, %f265;
	fma.rn.f32 	%f46, %f36, %f38, %f266;
	ld.shared.f32 	%f47, [%r62+4];
	ld.shared.f32 	%f48, [%r62+68];
	ld.shared.f32 	%f49, [%r62+132];
	ld.shared.f32 	%f50, [%r62+196];
	ld.shared.f32 	%f51, [%r65+128];
	ld.shared.f32 	%f52, [%r65+132];
	fma.rn.f32 	%f53, %f47, %f51, %f39;
	fma.rn.f32 	%f54, %f47, %f52, %f40;
	fma.rn.f32 	%f55, %f48, %f51, %f41;
	fma.rn.f32 	%f56, %f48, %f52, %f42;
	fma.rn.f32 	%f57, %f49, %f51, %f43;
	fma.rn.f32 	%f58, %f49, %f52, %f44;
	fma.rn.f32 	%f59, %f50, %f51, %f45;
	fma.rn.f32 	%f60, %f50, %f52, %f46;
	ld.shared.f32 	%f61, [%r62+8];
	ld.shared.f32 	%f62, [%r62+72];
	ld.shared.f32 	%f63, [%r62+136];
	ld.shared.f32 	%f64, [%r62+200];
	ld.shared.f32 	%f65, [%r65+256];
	ld.shared.f32 	%f66, [%r65+260];
	fma.rn.f32 	%f67, %f61, %f65, %f53;
	fma.rn.f32 	%f68, %f61, %f66, %f54;
	fma.rn.f32 	%f69, %f62, %f65, %f55;
	fma.rn.f32 	%f70, %f62, %f66, %f56;
	fma.rn.f32 	%f71, %f63, %f65, %f57;
	fma.rn.f32 	%f72, %f63, %f66, %f58;
	fma.rn.f32 	%f73, %f64, %f65, %f59;
	fma.rn.f32 	%f74, %f64, %f66, %f60;
	ld.shared.f32 	%f75, [%r62+12];
	ld.shared.f32 	%f76, [%r62+76];
	ld.shared.f32 	%f77, [%r62+140];
	ld.shared.f32 	%f78, [%r62+204];
	ld.shared.f32 	%f79, [%r65+384];
	ld.shared.f32 	%f80, [%r65+388];
	fma.rn.f32 	%f81, %f75, %f79, %f67;
	fma.rn.f32 	%f82, %f75, %f80, %f68;
	fma.rn.f32 	%f83, %f76, %f79, %f69;
	fma.rn.f32 	%f84, %f76, %f80, %f70;
	fma.rn.f32 	%f85, %f77, %f79, %f71;
	fma.rn.f32 	%f86, %f77, %f80, %f72;
	fma.rn.f32 	%f87, %f78, %f79, %f73;
	fma.rn.f32 	%f88, %f78, %f80, %f74;
	ld.shared.f32 	%f89, [%r62+16];
	ld.shared.f32 	%f90, [%r62+80];
	ld.shared.f32 	%f91, [%r62+144];
	ld.shared.f32 	%f92, [%r62+208];
	ld.shared.f32 	%f93, [%r65+512];
	ld.shared.f32 	%f94, [%r65+516];
	fma.rn.f32 	%f95, %f89, %f93, %f81;
	fma.rn.f32 	%f96, %f89, %f94, %f82;
	fma.rn.f32 	%f97, %f90, %f93, %f83;
	fma.rn.f32 	%f98, %f90, %f94, %f84;
	fma.rn.f32 	%f99, %f91, %f93, %f85;
	fma.rn.f32 	%f100, %f91, %f94, %f86;
	fma.rn.f32 	%f101, %f92, %f93, %f87;
	fma.rn.f32 	%f102, %f92, %f94, %f88;
	ld.shared.f32 	%f103, [%r62+20];
	ld.shared.f32 	%f104, [%r62+84];
	ld.shared.f32 	%f105, [%r62+148];
	ld.shared.f32 	%f106, [%r62+212];
	ld.shared.f32 	%f107, [%r65+640];
	ld.shared.f32 	%f108, [%r65+644];
	fma.rn.f32 	%f109, %f103, %f107, %f95;
	fma.rn.f32 	%f110, %f103, %f108, %f96;
	fma.rn.f32 	%f111, %f104, %f107, %f97;
	fma.rn.f32 	%f112, %f104, %f108, %f98;
	fma.rn.f32 	%f113, %f105, %f107, %f99;
	fma.rn.f32 	%f114, %f105, %f108, %f100;
	fma.rn.f32 	%f115, %f106, %f107, %f101;
	fma.rn.f32 	%f116, %f106, %f108, %f102;
	ld.shared.f32 	%f117, [%r62+24];
	ld.shared.f32 	%f118, [%r62+88];
	ld.shared.f32 	%f119, [%r62+152];
	ld.shared.f32 	%f120, [%r62+216];
	ld.shared.f32 	%f121, [%r65+768];
	ld.shared.f32 	%f122, [%r65+772];
	fma.rn.f32 	%f123, %f117, %f121, %f109;
	fma.rn.f32 	%f124, %f117, %f122, %f110;
	fma.rn.f32 	%f125, %f118, %f121, %f111;
	fma.rn.f32 	%f126, %f118, %f122, %f112;
	fma.rn.f32 	%f127, %f119, %f121, %f113;
	fma.rn.f32 	%f128, %f119, %f122, %f114;
	fma.rn.f32 	%f129, %f120, %f121, %f115;
	fma.rn.f32 	%f130, %f120, %f122, %f116;
	ld.shared.f32 	%f131, [%r62+28];
	ld.shared.f32 	%f132, [%r62+92];
	ld.shared.f32 	%f133, [%r62+156];
	ld.shared.f32 	%f134, [%r62+220];
	ld.shared.f32 	%f135, [%r65+896];
	ld.shared.f32 	%f136, [%r65+900];
	fma.rn.f32 	%f137, %f131, %f135, %f123;
	fma.rn.f32 	%f138, %f131, %f136, %f124;
	fma.rn.f32 	%f139, %f132, %f135, %f125;
	fma.rn.f32 	%f140, %f132, %f136, %f126;
	fma.rn.f32 	%f141, %f133, %f135, %f127;
	fma.rn.f32 	%f142, %f133, %f136, %f128;
	fma.rn.f32 	%f143, %f134, %f135, %f129;
	fma.rn.f32 	%f144, %f134, %f136, %f130;
	ld.shared.f32 	%f145, [%r62+32];
	ld.shared.f32 	%f146, [%r62+96];
	ld.shared.f32 	%f147, [%r62+160];
	ld.shared.f32 	%f148, [%r62+224];
	ld.shared.f32 	%f149, [%r65+1024];
	ld.shared.f32 	%f150, [%r65+1028];
	fma.rn.f32 	%f151, %f145, %f149, %f137;
	fma.rn.f32 	%f152, %f145, %f150, %f138;
	fma.rn.f32 	%f153, %f146, %f149, %f139;
	fma.rn.f32 	%f154, %f146, %f150, %f140;
	fma.rn.f32 	%f155, %f147, %f149, %f141;
	fma.rn.f32 	%f156, %f147, %f150, %f142;
	fma.rn.f32 	%f157, %f148, %f149, %f143;
	fma.rn.f32 	%f158, %f148, %f150, %f144;
	ld.shared.f32 	%f159, [%r62+36];
	ld.shared.f32 	%f160, [%r62+100];
	ld.shared.f32 	%f161, [%r62+164];
	ld.shared.f32 	%f162, [%r62+228];
	ld.shared.f32 	%f163, [%r65+1152];
	ld.shared.f32 	%f164, [%r65+1156];
	fma.rn.f32 	%f165, %f159, %f163, %f151;
	fma.rn.f32 	%f166, %f159, %f164, %f152;
	fma.rn.f32 	%f167, %f160, %f163, %f153;
	fma.rn.f32 	%f168, %f160, %f164, %f154;
	fma.rn.f32 	%f169, %f161, %f163, %f155;
	fma.rn.f32 	%f170, %f161, %f164, %f156;
	fma.rn.f32 	%f171, %f162, %f163, %f157;
	fma.rn.f32 	%f172, %f162, %f164, %f158;
	ld.shared.f32 	%f173, [%r62+40];
	ld.shared.f32 	%f174, [%r62+104];
	ld.shared.f32 	%f175, [%r62+168];
	ld.shared.f32 	%f176, [%r62+232];
	ld.shared.f32 	%f177, [%r65+1280];
	ld.shared.f32 	%f178, [%r65+1284];
	fma.rn.f32 	%f179, %f173, %f177, %f165;
	fma.rn.f32 	%f180, %f173, %f178, %f166;
	fma.rn.f32 	%f181, %f174, %f177, %f167;
	fma.rn.f32 	%f182, %f174, %f178, %f168;
	fma.rn.f32 	%f183, %f175, %f177, %f169;
	fma.rn.f32 	%f184, %f175, %f178, %f170;
	fma.rn.f32 	%f185, %f176, %f177, %f171;
	fma.rn.f32 	%f186, %f176, %f178, %f172;
	ld.shared.f32 	%f187, [%r62+44];
	ld.shared.f32 	%f188, [%r62+108];
	ld.shared.f32 	%f189, [%r62+172];
	ld.shared.f32 	%f190, [%r62+236];
	ld.shared.f32 	%f191, [%r65+1408];
	ld.shared.f32 	%f192, [%r65+1412];
	fma.rn.f32 	%f193, %f187, %f191, %f179;
	fma.rn.f32 	%f194, %f187, %f192, %f180;
	fma.rn.f32 	%f195, %f188, %f191, %f181;
	fma.rn.f32 	%f196, %f188, %f192, %f182;
	fma.rn.f32 	%f197, %f189, %f191, %f183;
	fma.rn.f32 	%f198, %f189, %f192, %f184;
	fma.rn.f32 	%f199, %f190, %f191, %f185;
	fma.rn.f32 	%f200, %f190, %f192, %f186;
	ld.shared.f32 	%f201, [%r62+48];
	ld.shared.f32 	%f202, [%r62+112];
	ld.shared.f32 	%f203, [%r62+176];
	ld.shared.f32 	%f204, [%r62+240];
	ld.shared.f32 	%f205, [%r65+1536];
	ld.shared.f32 	%f206, [%r65+1540];
	fma.rn.f32 	%f207, %f201, %f205, %f193;
	fma.rn.f32 	%f208, %f201, %f206, %f194;
	fma.rn.f32 	%f209, %f202, %f205, %f195;
	fma.rn.f32 	%f210, %f202, %f206, %f196;
	fma.rn.f32 	%f211, %f203, %f205, %f197;
	fma.rn.f32 	%f212, %f203, %f206, %f198;
	fma.rn.f32 	%f213, %f204, %f205, %f199;
	fma.rn.f32 	%f214, %f204, %f206, %f200;
	ld.shared.f32 	%f215, [%r62+52];
	ld.shared.f32 	%f216, [%r62+116];
	ld.shared.f32 	%f217, [%r62+180];
	ld.shared.f32 	%f218, [%r62+244];
	ld.shared.f32 	%f219, [%r65+1664];
	ld.shared.f32 	%f220, [%r65+1668];
	fma.rn.f32 	%f221, %f215, %f219, %f207;
	fma.rn.f32 	%f222, %f215, %f220, %f208;
	fma.rn.f32 	%f223, %f216, %f219, %f209;
	fma.rn.f32 	%f224, %f216, %f220, %f210;
	fma.rn.f32 	%f225, %f217, %f219, %f211;
	fma.rn.f32 	%f226, %f217, %f220, %f212;
	fma.rn.f32 	%f227, %f218, %f219, %f213;
	fma.rn.f32 	%f228, %f218, %f220, %f214;
	ld.shared.f32 	%f229, [%r62+56];
	ld.shared.f32 	%f230, [%r62+120];
	ld.shared.f32 	%f231, [%r62+184];
	ld.shared.f32 	%f232, [%r62+248];
	ld.shared.f32 	%f233, [%r65+1792];
	ld.shared.f32 	%f234, [%r65+1796];
	fma.rn.f32 	%f235, %f229, %f233, %f221;
	fma.rn.f32 	%f236, %f229, %f234, %f222;
	fma.rn.f32 	%f237, %f230, %f233, %f223;
	fma.rn.f32 	%f238, %f230, %f234, %f224;
	fma.rn.f32 	%f239, %f231, %f233, %f225;
	fma.rn.f32 	%f240, %f231, %f234, %f226;
	fma.rn.f32 	%f241, %f232, %f233, %f227;
	fma.rn.f32 	%f242, %f232, %f234, %f228;
	ld.shared.f32 	%f243, [%r62+60];
	ld.shared.f32 	%f244, [%r62+124];
	ld.shared.f32 	%f245, [%r62+188];
	ld.shared.f32 	%f246, [%r62+252];
	ld.shared.f32 	%f247, [%r65+1920];
	ld.shared.f32 	%f248, [%r65+1924];
	fma.rn.f32 	%f260, %f243, %f247, %f235;
	fma.rn.f32 	%f259, %f243, %f248, %f236;
	fma.rn.f32 	%f261, %f244, %f247, %f237;
	fma.rn.f32 	%f262, %f244, %f248, %f238;
	fma.rn.f32 	%f263, %f245, %f247, %f239;
	fma.rn.f32 	%f264, %f245, %f248, %f240;
	fma.rn.f32 	%f265, %f246, %f247, %f241;
	fma.rn.f32 	%f266, %f246, %f248, %f242;
	bar.sync 	0;
	add.s32 	%r74, %r74, 16;
	setp.lt.s32 	%p16, %r74, %r41;
	@%p16 bra 	$L__BB12_2;
$L__BB12_11:
	ld.param.u64 	%rd39, [_Z22gemm_smem_tiled_kernelILi64ELi16ELi32EEvPKfS1_Pfiii_param_2];
	cvta.to.global.u64 	%rd3, %rd39;
	setp.ge.s32 	%p17, %r4, %r39;
	@%p17 bra 	$L__BB12_16;
	mul.lo.s32 	%r32, %r4, %r40;
	setp.ge.s32 	%p18, %r6, %r40;
	@%p18 bra 	$L__BB12_14;
	add.s32 	%r66, %r6, %r32;
	mul.wide.s32 	%rd11, %r66, 4;
	add.s64 	%rd12, %rd3, %rd11;
	st.global.f32 	[%rd12], %f260;
$L__BB12_14:
	add.s32 	%r67, %r6, 1;
	setp.ge.s32 	%p19, %r67, %r40;
	@%p19 bra 	$L__BB12_16;
	cvt.s64.s32 	%rd13, %r32;
	cvt.s64.s32 	%rd14, %r6;
	add.s64 	%rd15, %rd14, %rd13;
	shl.b64 	%rd16, %rd15, 2;
	add.s64 	%rd17, %rd3, %rd16;
	st.global.f32 	[%rd17+4], %f259;
$L__BB12_16:
	add.s32 	%r33, %r4, 1;
	setp.ge.s32 	%p20, %r33, %r39;
	@%p20 bra 	$L__BB12_21;
	mul.lo.s32 	%r34, %r33, %r40;
	setp.ge.s32 	%p21, %r6, %r40;
	@%p21 bra 	$L__BB12_19;
	add.s32 	%r68, %r6, %r34;
	mul.wide.s32 	%rd18, %r68, 4;
	add.s64 	%rd19, %rd3, %rd18;
	st.global.f32 	[%rd19], %f261;
$L__BB12_19:
	add.s32 	%r69, %r6, 1;
	setp.ge.s32 	%p22, %r69, %r40;
	@%p22 bra 	$L__BB12_21;
	cvt.s64.s32 	%rd20, %r34;
	cvt.s64.s32 	%rd21, %r6;
	add.s64 	%rd22, %rd21, %rd20;
	shl.b64 	%rd23, %rd22, 2;
	add.s64 	%rd24, %rd3, %rd23;
	st.global.f32 	[%rd24+4], %f262;
$L__BB12_21:
	add.s32 	%r35, %r4, 2;
	setp.ge.s32 	%p23, %r35, %r39;
	@%p23 bra 	$L__BB12_26;
	mul.lo.s32 	%r36, %r35, %r40;
	setp.ge.s32 	%p24, %r6, %r40;
	@%p24 bra 	$L__BB12_24;
	add.s32 	%r70, %r6, %r36;
	mul.wide.s32 	%rd25, %r70, 4;
	add.s64 	%rd26, %rd3, %rd25;
	st.global.f32 	[%rd26], %f263;
$L__BB12_24:
	add.s32 	%r71, %r6, 1;
	setp.ge.s32 	%p25, %r71, %r40;
	@%p25 bra 	$L__BB12_26;
	cvt.s64.s32 	%rd27, %r36;
	cvt.s64.s32 	%rd28, %r6;
	add.s64 	%rd29, %rd28, %rd27;
	shl.b64 	%rd30, %rd29, 2;
	add.s64 	%rd31, %rd3, %rd30;
	st.global.f32 	[%rd31+4], %f264;
$L__BB12_26:
	add.s32 	%r37, %r4, 3;
	setp.ge.s32 	%p26, %r37, %r39;
	@%p26 bra 	$L__BB12_31;
	mul.lo.s32 	%r38, %r37, %r40;
	setp.ge.s32 	%p27, %r6, %r40;
	@%p27 bra 	$L__BB12_29;
	add.s32 	%r72, %r6, %r38;
	mul.wide.s32 	%rd32, %r72, 4;
	add.s64 	%rd33, %rd3, %rd32;
	st.global.f32 	[%rd33], %f265;
$L__BB12_29:
	add.s32 	%r73, %r6, 1;
	setp.ge.s32 	%p28, %r73, %r40;
	@%p28 bra 	$L__BB12_31;
	cvt.s64.s32 	%rd34, %r38;
	cvt.s64.s32 	%rd35, %r6;
	add.s64 	%rd36, %rd35, %rd34;
	shl.b64 	%rd37, %rd36, 2;
	add.s64 	%rd38, %rd3, %rd37;
	st.global.f32 	[%rd38+4], %f266;
$L__BB12_31:
	ret;
$L__BB12_32:
	setp.gt.u32 	%p3, %r5, 15;
	add.s32 	%r10, %r75, %r1;
	@%p3 bra 	$L__BB12_37;
	shl.b32 	%r47, %r75, 6;
	shl.b32 	%r48, %r5, 2;
	mov.u32 	%r49, _ZZ22gemm_smem_tiled_kernelILi64ELi16ELi32EEvPKfS1_PfiiiE2As;
	add.s32 	%r50, %r49, %r48;
	add.s32 	%r78, %r50, %r47;
	add.s32 	%r76, %r5, %r74;
	mad.lo.s32 	%r77, %r10, %r41, %r76;
	mov.u32 	%r79, %r5;
$L__BB12_34:
	add.s32 	%r51, %r75, %r1;
	setp.ge.s32 	%p4, %r51, %r39;
	setp.ge.s32 	%p5, %r76, %r41;
	mov.f32 	%f257, 0f00000000;
	or.pred  	%p6, %p4, %p5;
	@%p6 bra 	$L__BB12_36;
	mul.wide.u32 	%rd7, %r77, 4;
	add.s64 	%rd8, %rd2, %rd7;
	ld.global.nc.f32 	%f257, [%rd8];
$L__BB12_36:
	st.shared.f32 	[%r78], %f257;
	add.s32 	%r79, %r79, %r7;
	shl.b32 	%r52, %r7, 2;
	add.s32 	%r78, %r78, %r52;
	add.s32 	%r77, %r77, %r7;
	add.s32 	%r76, %r76, %r7;
	setp.lt.u32 	%p7, %r79, 16;
	@%p7 bra 	$L__BB12_34;
$L__BB12_37:
	mov.u32 	%r53, %ntid.y;
	add.s32 	%r75, %r75, %r53;
	setp.lt.u32 	%p8, %r75, 64;
	@%p8 bra 	$L__BB12_32;
	bra.uni 	$L__BB12_3;

}
	// .globl	_Z22gemm_smem_tiled_kernelILi64ELi16ELi64EEvPKfS1_Pfiii
.visible .entry _Z22gemm_smem_tiled_kernelILi64ELi16ELi64EEvPKfS1_Pfiii(
	.param .u64 .ptr .align 1 _Z22gemm_smem_tiled_kernelILi64ELi16ELi64EEvPKfS1_Pfiii_param_0,
	.param .u64 .ptr .align 1 _Z22gemm_smem_tiled_kernelILi64ELi16ELi64EEvPKfS1_Pfiii_param_1,
	.param .u64 .ptr .align 1 _Z22gemm_smem_tiled_kernelILi64ELi16ELi64EEvPKfS1_Pfiii_param_2,
	.param .u32 _Z22gemm_smem_tiled_kernelILi64ELi16ELi64EEvPKfS1_Pfiii_param_3,
	.param .u32 _Z22gemm_smem_tiled_kernelILi64ELi16ELi64EEvPKfS1_Pfiii_param_4,
	.param .u32 _Z22gemm_smem_tiled_kernelILi64ELi16ELi64EEvPKfS1_Pfiii_param_5
)
{
	.reg .pred 	%p<37>;
	.reg .b32 	%r<94>;
	.reg .b32 	%f<459>;
	.reg .b64 	%rd<40>;
	// demoted variable
	.shared .align 4 .b8 _ZZ22gemm_smem_tiled_kernelILi64ELi16ELi64EEvPKfS1_PfiiiE2As[4096];
	// demoted variable
	.shared .align 4 .b8 _ZZ22gemm_smem_tiled_kernelILi64ELi16ELi64EEvPKfS1_PfiiiE2Bs[4096];
	ld.param.u64 	%rd8, [_Z22gemm_smem_tiled_kernelILi64ELi16ELi64EEvPKfS1_Pfiii_param_0];
	ld.param.u64 	%rd9, [_Z22gemm_smem_tiled_kernelILi64ELi16ELi64EEvPKfS1_Pfiii_param_1];
	ld.param.u32 	%r39, [_Z22gemm_smem_tiled_kernelILi64ELi16ELi64EEvPKfS1_Pfiii_param_3];
	ld.param.u32 	%r40, [_Z22gemm_smem_tiled_kernelILi64ELi16ELi64EEvPKfS1_Pfiii_param_4];
	ld.param.u32 	%r41, [_Z22gemm_smem_tiled_kernelILi64ELi16ELi64EEvPKfS1_Pfiii_param_5];
	mov.u32 	%r42, %ctaid.y;
	shl.b32 	%r1, %r42, 6;
	mov.u32 	%r43, %ctaid.x;
	shl.b32 	%r2, %r43, 6;
	mov.u32 	%r3, %tid.y;
	mov.u32 	%r4, %tid.x;
	shl.b32 	%r44, %r4, 2;
	add.s32 	%r5, %r2, %r44;
	setp.lt.s32 	%p1, %r41, 1;
	mov.f32 	%f443, 0f00000000;
	mov.f32 	%f444, %f443;
	mov.f32 	%f445, %f443;
	mov.f32 	%f446, %f443;
	mov.f32 	%f447, %f443;
	mov.f32 	%f448, %f443;
	mov.f32 	%f449, %f443;
	mov.f32 	%f450, %f443;
	mov.f32 	%f451, %f443;
	mov.f32 	%f452, %f443;
	mov.f32 	%f453, %f443;
	mov.f32 	%f454, %f443;
	mov.f32 	%f455, %f443;
	mov.f32 	%f456, %f443;
	mov.f32 	%f457, %f443;
	mov.f32 	%f458, %f443;
	@%p1 bra 	$L__BB13_11;
	mov.u32 	%r6, %ntid.x;
	cvta.to.global.u64 	%rd1, %rd9;
	cvta.to.global.u64 	%rd2, %rd8;
	mov.b32 	%r86, 0;
	mov.f32 	%f443, 0f00000000;
$L__BB13_2:
	setp.gt.u32 	%p2, %r3, 63;
	mov.u32 	%r87, %r3;
	@%p2 bra 	$L__BB13_3;
	bra.uni 	$L__BB13_48;
$L__BB13_3:
	setp.gt.u32 	%p9, %r3, 15;
	mov.u32 	%r92, %r3;
	@%p9 bra 	$L__BB13_10;
$L__BB13_4:
	setp.gt.u32 	%p10, %r4, 63;
	add.s32 	%r23, %r92, %r86;
	@%p10 bra 	$L__BB13_9;
	mul.lo.s32 	%r24, %r23, %r40;
	shl.b32 	%r53, %r92, 8;
	mov.u32 	%r54, _ZZ22gemm_smem_tiled_kernelILi64ELi16ELi64EEvPKfS1_PfiiiE2Bs;
	add.s32 	%r25, %r54, %r53;
	mov.u32 	%r93, %r4;
$L__BB13_6:
	add.s32 	%r55, %r92, %r86;
	setp.ge.s32 	%p11, %r55, %r41;
	add.s32 	%r27, %r93, %r2;
	setp.ge.s32 	%p12, %r27, %r40;
	mov.f32 	%f442, 0f00000000;
	or.pred  	%p13, %p11, %p12;
	@%p13 bra 	$L__BB13_8;
	add.s32 	%r56, %r27, %r24;
	mul.wide.s32 	%rd13, %r56, 4;
	add.s64 	%rd14, %rd1, %rd13;
	ld.global.nc.f32 	%f442, [%rd14];
$L__BB13_8:
	shl.b32 	%r57, %r93, 2;
	add.s32 	%r58, %r25, %r57;
	st.shared.f32 	[%r58], %f442;
	add.s32 	%r93, %r93, %r6;
	setp.lt.u32 	%p14, %r93, 64;
	@%p14 bra 	$L__BB13_6;
$L__BB13_9:
	mov.u32 	%r59, %ntid.y;
	add.s32 	%r92, %r92, %r59;
	setp.lt.u32 	%p15, %r92, 16;
	@%p15 bra 	$L__BB13_4;
$L__BB13_10:
	bar.sync 	0;
	shl.b32 	%r60, %r3, 8;
	mov.u32 	%r61, _ZZ22gemm_smem_tiled_kernelILi64ELi16ELi64EEvPKfS1_PfiiiE2As;
	add.s32 	%r62, %r61, %r60;
	ld.shared.f32 	%f57, [%r62];
	ld.shared.f32 	%f58, [%r62+64];
	ld.shared.f32 	%f59, [%r62+128];
	ld.shared.f32 	%f60, [%r62+192];
	shl.b32 	%r63, %r4, 4;
	mov.u32 	%r64, _ZZ22gemm_smem_tiled_kernelILi64ELi16ELi64EEvPKfS1_PfiiiE2Bs;
	add.s32 	%r65, %r64, %r63;
	ld.shared.f32 	%f61, [%r65];
	ld.shared.f32 	%f62, [%r65+4];
	ld.shared.f32 	%f63, [%r65+8];
	ld.shared.f32 	%f64, [%r65+12];
	fma.rn.f32 	%f65, %f57, %f61, %f450;
	fma.rn.f32 	%f66, %f57, %f62, %f449;
	fma.rn.f32 	%f67, %f57, %f63, %f448;
	fma.rn.f32 	%f68, %f57, %f64, %f447;
	fma.rn.f32 	%f69, %f58, %f61, %f446;
	fma.rn.f32 	%f70, %f58, %f62, %f445;
	fma.rn.f32 	%f71, %f58, %f63, %f444;
	fma.rn.f32 	%f72, %f58, %f64, %f443;
	fma.rn.f32 	%f73, %f59, %f61, %f451;
	fma.rn.f32 	%f74, %f59, %f62, %f452;
	fma.rn.f32 	%f75, %f59, %f63, %f453;
	fma.rn.f32 	%f76, %f59, %f64, %f454;
	fma.rn.f32 	%f77, %f60, %f61, %f455;
	fma.rn.f32 	%f78, %f60, %f62, %f456;
	fma.rn.f32 	%f79, %f60, %f63, %f457;
	fma.rn.f32 	%f80, %f60, %f64, %f458;
	ld.shared.f32 	%f81, [%r62+4];
	ld.shared.f32 	%f82, [%r62+68];
	ld.shared.f32 	%f83, [%r62+132];
	ld.shared.f32 	%f84, [%r62+196];
	ld.shared.f32 	%f85, [%r65+256];
	ld.shared.f32 	%f86, [%r65+260];
	ld.shared.f32 	%f87, [%r65+264];
	ld.shared.f32 	%f88, [%r65+268];
	fma.rn.f32 	%f89, %f81, %f85, %f65;
	fma.rn.f32 	%f90, %f81, %f86, %f66;
	fma.rn.f32 	%f91, %f81, %f87, %f67;
	fma.rn.f32 	%f92, %f81, %f88, %f68;
	fma.rn.f32 	%f93, %f82, %f85, %f69;
	fma.rn.f32 	%f94, %f82, %f86, %f70;
	fma.rn.f32 	%f95, %f82, %f87, %f71;
	fma.rn.f32 	%f96, %f82, %f88, %f72;
	fma.rn.f32 	%f97, %f83, %f85, %f73;
	fma.rn.f32 	%f98, %f83, %f86, %f74;
	fma.rn.f32 	%f99, %f83, %f87, %f75;
	fma.rn.f32 	%f100, %f83, %f88, %f76;
	fma.rn.f32 	%f101, %f84, %f85, %f77;
	fma.rn.f32 	%f102, %f84, %f86, %f78;
	fma.rn.f32 	%f103, %f84, %f87, %f79;
	fma.rn.f32 	%f104, %f84, %f88, %f80;
	ld.shared.f32 	%f105, [%r62+8];
	ld.shared.f32 	%f106, [%r62+72];
	ld.shared.f32 	%f107, [%r62+136];
	ld.shared.f32 	%f108, [%r62+200];
	ld.shared.f32 	%f109, [%r65+512];
	ld.shared.f32 	%f110, [%r65+516];
	ld.shared.f32 	%f111, [%r65+520];
	ld.shared.f32 	%f112, [%r65+524];
	fma.rn.f32 	%f113, %f105, %f109, %f89;
	fma.rn.f32 	%f114, %f105, %f110, %f90;
	fma.rn.f32 	%f115, %f105, %f111, %f91;
	fma.rn.f32 	%f116, %f105, %f112, %f92;
	fma.rn.f32 	%f117, %f106, %f109, %f93;
	fma.rn.f32 	%f118, %f106, %f110, %f94;
	fma.rn.f32 	%f119, %f106, %f111, %f95;
	fma.rn.f32 	%f120, %f106, %f112, %f96;
	fma.rn.f32 	%f121, %f107, %f109, %f97;
	fma.rn.f32 	%f122, %f107, %f110, %f98;
	fma.rn.f32 	%f123, %f107, %f111, %f99;
	fma.rn.f32 	%f124, %f107, %f112, %f100;
	fma.rn.f32 	%f125, %f108, %f109, %f101;
	fma.rn.f32 	%f126, %f108, %f110, %f102;
	fma.rn.f32 	%f127, %f108, %f111, %f103;
	fma.rn.f32 	%f128, %f108, %f112, %f104;
	ld.shared.f32 	%f129, [%r62+12];
	ld.shared.f32 	%f130, [%r62+76];
	ld.shared.f32 	%f131, [%r62+140];
	ld.shared.f32 	%f132, [%r62+204];
	ld.shared.f32 	%f133, [%r65+768];
	ld.shared.f32 	%f134, [%r65+772];
	ld.shared.f32 	%f135, [%r65+776];
	ld.shared.f32 	%f136, [%r65+780];
	fma.rn.f32 	%f137, %f129, %f133, %f113;
	fma.rn.f32 	%f138, %f129, %f134, %f114;
	fma.rn.f32 	%f139, %f129, %f135, %f115;
	fma.rn.f32 	%f140, %f129, %f136, %f116;
	fma.rn.f32 	%f141, %f130, %f133, %f117;
	fma.rn.f32 	%f142, %f130, %f134, %f118;
	fma.rn.f32 	%f143, %f130, %f135, %f119;
	fma.rn.f32 	%f144, %f130, %f136, %f120;
	fma.rn.f32 	%f145, %f131, %f133, %f121;
	fma.rn.f32 	%f146, %f131, %f134, %f122;
	fma.rn.f32 	%f147, %f131, %f135, %f123;
	fma.rn.f32 	%f148, %f131, %f136, %f124;
	fma.rn.f32 	%f149, %f132, %f133, %f125;
	fma.rn.f32 	%f150, %f132, %f134, %f126;
	fma.rn.f32 	%f151, %f132, %f135, %f127;
	fma.rn.f32 	%f152, %f132, %f136, %f128;
	ld.shared.f32 	%f153, [%r62+16];
	ld.shared.f32 	%f154, [%r62+80];
	ld.shared.f32 	%f155, [%r62+144];
	ld.shared.f32 	%f156, [%r62+208];
	ld.shared.f32 	%f157, [%r65+1024];
	ld.shared.f32 	%f158, [%r65+1028];
	ld.shared.f32 	%f159, [%r65+1032];
	ld.shared.f32 	%f160, [%r65+1036];
	fma.rn.f32 	%f161, %f153, %f157, %f137;
	fma.rn.f32 	%f162, %f153, %f158, %f138;
	fma.rn.f32 	%f163, %f153, %f159, %f139;
	fma.rn.f32 	%f164, %f153, %f160, %f140;
	fma.rn.f32 	%f165, %f154, %f157, %f141;
	fma.rn.f32 	%f166, %f154, %f158, %f142;
	fma.rn.f32 	%f167, %f154, %f159, %f143;
	fma.rn.f32 	%f168, %f154, %f160, %f144;
	fma.rn.f32 	%f169, %f155, %f157, %f145;
	fma.rn.f32 	%f170, %f155, %f158, %f146;
	fma.rn.f32 	%f171, %f155, %f159, %f147;
	fma.rn.f32 	%f172, %f155, %f160, %f148;
	fma.rn.f32 	%f173, %f156, %f157, %f149;
	fma.rn.f32 	%f174, %f156, %f158, %f150;
	fma.rn.f32 	%f175, %f156, %f159, %f151;
	fma.rn.f32 	%f176, %f156, %f160, %f152;
	ld.shared.f32 	%f177, [%r62+20];
	ld.shared.f32 	%f178, [%r62+84];
	ld.shared.f32 	%f179, [%r62+148];
	ld.shared.f32 	%f180, [%r62+212];
	ld.shared.f32 	%f181, [%r65+1280];
	ld.shared.f32 	%f182, [%r65+1284];
	ld.shared.f32 	%f183, [%r65+1288];
	ld.shared.f32 	%f184, [%r65+1292];
	fma.rn.f32 	%f185, %f177, %f181, %f161;
	fma.rn.f32 	%f186, %f177, %f182, %f162;
	fma.rn.f32 	%f187, %f177, %f183, %f163;
	fma.rn.f32 	%f188, %f177, %f184, %f164;
	fma.rn.f32 	%f189, %f178, %f181, %f165;
	fma.rn.f32 	%f190, %f178, %f182, %f166;
	fma.rn.f32 	%f191, %f178, %f183, %f167;
	fma.rn.f32 	%f192, %f178, %f184, %f168;
	fma.rn.f32 	%f193, %f179, %f181, %f169;
	fma.rn.f32 	%f194, %f179, %f182, %f170;
	fma.rn.f32 	%f195, %f179, %f183, %f171;
	fma.rn.f32 	%f196, %f179, %f184, %f172;
	fma.rn.f32 	%f197, %f180, %f181, %f173;
	fma.rn.f32 	%f198, %f180, %f182, %f174;
	fma.rn.f32 	%f199, %f180, %f183, %f175;
	fma.rn.f32 	%f200, %f180, %f184, %f176;
	ld.shared.f32 	%f201, [%r62+24];
	ld.shared.f32 	%f202, [%r62+88];
	ld.shared.f32 	%f203, [%r62+152];
	ld.shared.f32 	%f204, [%r62+216];
	ld.shared.f32 	%f205, [%r65+1536];
	ld.shared.f32 	%f206, [%r65+1540];
	ld.shared.f32 	%f207, [%r65+1544];
	ld.shared.f32 	%f208, [%r65+1548];
	fma.rn.f32 	%f209, %f201, %f205, %f185;
	fma.rn.f32 	%f210, %f201, %f206, %f186;
	fma.rn.f32 	%f211, %f201, %f207, %f187;
	fma.rn.f32 	%f212, %f201, %f208, %f188;
	fma.rn.f32 	%f213, %f202, %f205, %f189;
	fma.rn.f32 	%f214, %f202, %f206, %f190;
	fma.rn.f32 	%f215, %f202, %f207, %f191;
	fma.rn.f32 	%f216, %f202, %f208, %f192;
	fma.rn.f32 	%f217, %f203, %f205, %f193;
	fma.rn.f32 	%f218, %f203, %f206, %f194;
	fma.rn.f32 	%f219, %f203, %f207, %f195;
	fma.rn.f32 	%f220, %f203, %f208, %f196;
	fma.rn.f32 	%f221, %f204, %f205, %f197;
	fma.rn.f32 	%f222, %f204, %f206, %f198;
	fma.rn.f32 	%f223, %f204, %f207, %f199;
	fma.rn.f32 	%f224, %f204, %f208, %f200;
	ld.shared.f32 	%f225, [%r62+28];
	ld.shared.f32 	%f226, [%r62+92];
	ld.shared.f32 	%f227, [%r62+156];
	ld.shared.f32 	%f228, [%r62+220];
	ld.shared.f32 	%f229, [%r65+1792];
	ld.shared.f32 	%f230, [%r65+1796];
	ld.shared.f32 	%f231, [%r65+1800];
	ld.shared.f32 	%f232, [%r65+1804];
	fma.rn.f32 	%f233, %f225, %f229, %f209;
	fma.rn.f32 	%f234, %f225, %f230, %f210;
	fma.rn.f32 	%f235, %f225, %f231, %f211;
	fma.rn.f32 	%f236, %f225, %f232, %f212;
	fma.rn.f32 	%f237, %f226, %f229, %f213;
	fma.rn.f32 	%f238, %f226, %f230, %f214;
	fma.rn.f32 	%f239, %f226, %f231, %f215;
	fma.rn.f32 	%f240, %f226, %f232, %f216;
	fma.rn.f32 	%f241, %f227, %f229, %f217;
	fma.rn.f32 	%f242, %f227, %f230, %f218;
	fma.rn.f32 	%f243, %f227, %f231, %f219;
	fma.rn.f32 	%f244, %f227, %f232, %f220;
	fma.rn.f32 	%f245, %f228, %f229, %f221;
	fma.rn.f32 	%f246, %f228, %f230, %f222;
	fma.rn.f32 	%f247, %f228, %f231, %f223;
	fma.rn.f32 	%f248, %f228, %f232, %f224;
	ld.shared.f32 	%f249, [%r62+32];
	ld.shared.f32 	%f250, [%r62+96];
	ld.shared.f32 	%f251, [%r62+160];
	ld.shared.f32 	%f252, [%r62+224];
	ld.shared.f32 	%f253, [%r65+2048];
	ld.shared.f32 	%f254, [%r65+2052];
	ld.shared.f32 	%f255, [%r65+2056];
	ld.shared.f32 	%f256, [%r65+2060];
	fma.rn.f32 	%f257, %f249, %f253, %f233;
	fma.rn.f32 	%f258, %f249, %f254, %f234;
	fma.rn.f32 	%f259, %f249, %f255, %f235;
	fma.rn.f32 	%f260, %f249, %f256, %f236;
	fma.rn.f32 	%f261, %f250, %f253, %f237;
	fma.rn.f32 	%f262, %f250, %f254, %f238;
	fma.rn.f32 	%f263, %f250, %f255, %f239;
	fma.rn.f32 	%f264, %f250, %f256, %f240;
	fma.rn.f32 	%f265, %f251, %f253, %f241;
	fma.rn.f32 	%f266, %f251, %f254, %f242;
	fma.rn.f32 	%f267, %f251, %f255, %f243;
	fma.rn.f32 	%f268, %f251, %f256, %f244;
	fma.rn.f32 	%f269, %f252, %f253, %f245;
	fma.rn.f32 	%f270, %f252, %f254, %f246;
	fma.rn.f32 	%f271, %f252, %f255, %f247;
	fma.rn.f32 	%f272, %f252, %f256, %f248;
	ld.shared.f32 	%f273, [%r62+36];
	ld.shared.f32 	%f274, [%r62+100];
	ld.shared.f32 	%f275, [%r62+164];
	ld.shared.f32 	%f276, [%r62+228];
	ld.shared.f32 	%f277, [%r65+2304];
	ld.shared.f32 	%f278, [%r65+2308];
	ld.shared.f32 	%f279, [%r65+2312];
	ld.shared.f32 	%f280, [%r65+2316];
	fma.rn.f32 	%f281, %f273, %f277, %f257;
	fma.rn.f32 	%f282, %f273, %f278, %f258;
	fma.rn.f32 	%f283, %f273, %f279, %f259;
	fma.rn.f32 	%f284, %f273, %f280, %f260;
	fma.rn.f32 	%f285, %f274, %f277, %f261;
	fma.rn.f32 	%f286, %f274, %f278, %f262;
	fma.rn.f32 	%f287, %f274, %f279, %f263;
	fma.rn.f32 	%f288, %f274, %f280, %f264;
	fma.rn.f32 	%f289, %f275, %f277, %f265;
	fma.rn.f32 	%f290, %f275, %f278, %f266;
	fma.rn.f32 	%f291, %f275, %f279, %f267;
	fma.rn.f32 	%f292, %f275, %f280, %f268;
	fma.rn.f32 	%f293, %f276, %f277, %f269;
	fma.rn.f32 	%f294, %f276, %f278, %f270;
	fma.rn.f32 	%f295, %f276, %f279, %f271;
	fma.rn.f32 	%f296, %f276, %f280, %f272;
	ld.shared.f32 	%f297, [%r62+40];
	ld.shared.f32 	%f298, [%r62+104];
	ld.shared.f32 	%f299, [%r62+168];
	ld.shared.f32 	%f300, [%r62+232];
	ld.shared.f32 	%f301, [%r65+2560];
	ld.shared.f32 	%f302, [%r65+2564];
	ld.shared.f32 	%f303, [%r65+2568];
	ld.shared.f32 	%f304, [%r65+2572];
	fma.rn.f32 	%f305, %f297, %f301, %f281;
	fma.rn.f32 	%f306, %f297, %f302, %f282;
	fma.rn.f32 	%f307, %f297, %f303, %f283;
	fma.rn.f32 	%f308, %f297, %f304, %f284;
	fma.rn.f32 	%f309, %f298, %f301, %f285;
	fma.rn.f32 	%f310, %f298, %f302, %f286;
	fma.rn.f32 	%f311, %f298, %f303, %f287;
	fma.rn.f32 	%f312, %f298, %f304, %f288;
	fma.rn.f32 	%f313, %f299, %f301, %f289;
	fma.rn.f32 	%f314, %f299, %f302, %f290;
	fma.rn.f32 	%f315, %f299, %f303, %f291;
	fma.rn.f32 	%f316, %f299, %f304, %f292;
	fma.rn.f32 	%f317, %f300, %f301, %f293;
	fma.rn.f32 	%f318, %f300, %f302, %f294;
	fma.rn.f32 	%f319, %f300, %f303, %f295;
	fma.rn.f32 	%f320, %f300, %f304, %f296;
	ld.shared.f32 	%f321, [%r62+44];
	ld.shared.f32 	%f322, [%r62+108];
	ld.shared.f32 	%f323, [%r62+172];
	ld.shared.f32 	%f324, [%r62+236];
	ld.shared.f32 	%f325, [%r65+2816];
	ld.shared.f32 	%f326, [%r65+2820];
	ld.shared.f32 	%f327, [%r65+2824];
	ld.shared.f32 	%f328, [%r65+2828];
	fma.rn.f32 	%f329, %f321, %f325, %f305;
	fma.rn.f32 	%f330, %f321, %f326, %f306;
	fma.rn.f32 	%f331, %f321, %f327, %f307;
	fma.rn.f32 	%f332, %f321, %f328, %f308;
	fma.rn.f32 	%f333, %f322, %f325, %f309;
	fma.rn.f32 	%f334, %f322, %f326, %f310;
	fma.rn.f32 	%f335, %f322, %f327, %f311;
	fma.rn.f32 	%f336, %f322, %f328, %f312;
	fma.rn.f32 	%f337, %f323, %f325, %f313;
	fma.rn.f32 	%f338, %f323, %f326, %f314;
	fma.rn.f32 	%f339, %f323, %f327, %f315;
	fma.rn.f32 	%f340, %f323, %f328, %f316;
	fma.rn.f32 	%f341, %f324, %f325, %f317;
	fma.rn.f32 	%f342, %f324, %f326, %f318;
	fma.rn.f32 	%f343, %f324, %f327, %f319;
	fma.rn.f32 	%f344, %f324, %f328, %f320;
	ld.shared.f32 	%f345, [%r62+48];
	ld.shared.f32 	%f346, [%r62+112];
	ld.shared.f32 	%f347, [%r62+176];
	ld.shared.f32 	%f348, [%r62+240];
	ld.shared.f32 	%f349, [%r65+3072];
	ld.shared.f32 	%f350, [%r65+3076];
	ld.shared.f32 	%f351, [%r65+3080];
	ld.shared.f32 	%f352, [%r65+3084];
	fma.rn.f32 	%f353, %f345, %f349, %f329;
	fma.rn.f32 	%f354, %f345, %f350, %f330;
	fma.rn.f32 	%f355, %f345, %f351, %f331;
	fma.rn.f32 	%f356, %f345, %f352, %f332;
	fma.rn.f32 	%f357, %f346, %f349, %f333;
	fma.rn.f32 	%f358, %f346, %f350, %f334;
	fma.rn.f32 	%f359, %f346, %f351, %f335;
	fma.rn.f32 	%f360, %f346, %f352, %f336;
	fma.rn.f32 	%f361, %f347, %f349, %f337;
	fma.rn.f32 	%f362, %f347, %f350, %f338;
	fma.rn.f32 	%f363, %f347, %f351, %f339;
	fma.rn.f32 	%f364, %f347, %f352, %f340;
	fma.rn.f32 	%f365, %f348, %f349, %f341;
	fma.rn.f32 	%f366, %f348, %f350, %f342;
	fma.rn.f32 	%f367, %f348, %f351, %f343;
	fma.rn.f32 	%f368, %f348, %f352, %f344;
	ld.shared.f32 	%f369, [%r62+52];
	ld.shared.f32 	%f370, [%r62+116];
	ld.shared.f32 	%f371, [%r62+180];
	ld.shared.f32 	%f372, [%r62+244];
	ld.shared.f32 	%f373, [%r65+3328];
	ld.shared.f32 	%f374, [%r65+3332];
	ld.shared.f32 	%f375, [%r65+3336];
	ld.shared.f32 	%f376, [%r65+3340];
	fma.rn.f32 	%f377, %f369, %f373, %f353;
	fma.rn.f32 	%f378, %f369, %f374, %f354;
	fma.rn.f32 	%f379, %f369, %f375, %f355;
	fma.rn.f32 	%f380, %f369, %f376, %f356;
	fma.rn.f32 	%f381, %f370, %f373, %f357;
	fma.rn.f32 	%f382, %f370, %f374, %f358;
	fma.rn.f32 	%f383, %f370, %f375, %f359;
	fma.rn.f32 	%f384, %f370, %f376, %f360;
	fma.rn.f32 	%f385, %f371, %f373, %f361;
	fma.rn.f32 	%f386, %f371, %f374, %f362;
	fma.rn.f32 	%f387, %f371, %f375, %f363;
	fma.rn.f32 	%f388, %f371, %f376, %f364;
	fma.rn.f32 	%f389, %f372, %f373, %f365;
	fma.rn.f32 	%f390, %f372, %f374, %f366;
	fma.rn.f32 	%f391, %f372, %f375, %f367;
	fma.rn.f32 	%f392, %f372, %f376, %f368;
	ld.shared.f32 	%f393, [%r62+56];
	ld.shared.f32 	%f394, [%r62+120];
	ld.shared.f32 	%f395, [%r62+184];
	ld.shared.f32 	%f396, [%r62+248];
	ld.shared.f32 	%f397, [%r65+3584];
	ld.shared.f32 	%f398, [%r65+3588];
	ld.shared.f32 	%f399, [%r65+3592];
	ld.shared.f32 	%f400, [%r65+3596];
	fma.rn.f32 	%f401, %f393, %f397, %f377;
	fma.rn.f32 	%f402, %f393, %f398, %f378;
	fma.rn.f32 	%f403, %f393, %f399, %f379;
	fma.rn.f32 	%f404, %f393, %f400, %f380;
	fma.rn.f32 	%f405, %f394, %f397, %f381;
	fma.rn.f32 	%f406, %f394, %f398, %f382;
	fma.rn.f32 	%f407, %f394, %f399, %f383;
	fma.rn.f32 	%f408, %f394, %f400, %f384;
	fma.rn.f32 	%f409, %f395, %f397, %f385;
	fma.rn.f32 	%f410, %f395, %f398, %f386;
	fma.rn.f32 	%f411, %f395, %f399, %f387;
	fma.rn.f32 	%f412, %f395, %f400, %f388;
	fma.rn.f32 	%f413, %f396, %f397, %f389;
	fma.rn.f32 	%f414, %f396, %f398, %f390;
	fma.rn.f32 	%f415, %f396, %f399, %f391;
	fma.rn.f32 	%f416, %f396, %f400, %f392;
	ld.shared.f32 	%f417, [%r62+60];
	ld.shared.f32 	%f418, [%r62+124];
	ld.shared.f32 	%f419, [%r62+188];
	ld.shared.f32 	%f420, [%r62+252];
	ld.shared.f32 	%f421, [%r65+3840];
	ld.shared.f32 	%f422, [%r65+3844];
	ld.shared.f32 	%f423, [%r65+3848];
	ld.shared.f32 	%f424, [%r65+3852];
	fma.rn.f32 	%f450, %f417, %f421, %f401;
	fma.rn.f32 	%f449, %f417, %f422, %f402;
	fma.rn.f32 	%f448, %f417, %f423, %f403;
	fma.rn.f32 	%f447, %f417, %f424, %f404;
	fma.rn.f32 	%f446, %f418, %f421, %f405;
	fma.rn.f32 	%f445, %f418, %f422, %f406;
	fma.rn.f32 	%f444, %f418, %f423, %f407;
	fma.rn.f32 	%f443, %f418, %f424, %f408;
	fma.rn.f32 	%f451, %f419, %f421, %f409;
	fma.rn.f32 	%f452, %f419, %f422, %f410;
	fma.rn.f32 	%f453, %f419, %f423, %f411;
	fma.rn.f32 	%f454, %f419, %f424, %f412;
	fma.rn.f32 	%f455, %f420, %f421, %f413;
	fma.rn.f32 	%f456, %f420, %f422, %f414;
	fma.rn.f32 	%f457, %f420, %f423, %f415;
	fma.rn.f32 	%f458, %f420, %f424, %f416;
	bar.sync 	0;
	add.s32 	%r86, %r86, 16;
	setp.lt.s32 	%p16, %r86, %r41;
	@%p16 bra 	$L__BB13_2;
$L__BB13_11:
	ld.param.u64 	%rd39, [_Z22gemm_smem_tiled_kernelILi64ELi16ELi64EEvPKfS1_Pfiii_param_2];
	cvta.to.global.u64 	%rd3, %rd39;
	mov.u32 	%r66, %ctaid.y;
	shl.b32 	%r67, %r66, 6;
	mov.u32 	%r68, %tid.y;
	shl.b32 	%r69, %r68, 2;
	add.s32 	%r31, %r67, %r69;
	setp.ge.s32 	%p17, %r31, %r39;
	@%p17 bra 	$L__BB13_20;
	mul.lo.s32 	%r32, %r31, %r40;
	setp.ge.s32 	%p18, %r5, %r40;
	@%p18 bra 	$L__BB13_14;
	add.s32 	%r70, %r5, %r32;
	mul.wide.s32 	%rd15, %r70, 4;
	add.s64 	%rd16, %rd3, %rd15;
	st.global.f32 	[%rd16], %f450;
$L__BB13_14:
	add.s32 	%r71, %r5, 1;
	setp.ge.s32 	%p19, %r71, %r40;
	cvt.s64.s32 	%rd17, %r32;
	cvt.s64.s32 	%rd18, %r5;
	add.s64 	%rd19, %rd18, %rd17;
	shl.b64 	%rd20, %rd19, 2;
	add.s64 	%rd4, %rd3, %rd20;
	@%p19 bra 	$L__BB13_16;
	st.global.f32 	[%rd4+4], %f449;
$L__BB13_16:
	add.s32 	%r72, %r5, 2;
	setp.ge.s32 	%p20, %r72, %r40;
	@%p20 bra 	$L__BB13_18;
	st.global.f32 	[%rd4+8], %f448;
$L__BB13_18:
	add.s32 	%r73, %r5, 3;
	setp.ge.s32 	%p21, %r73, %r40;
	@%p21 bra 	$L__BB13_20;
	st.global.f32 	[%rd4+12], %f447;
$L__BB13_20:
	add.s32 	%r33, %r31, 1;
	setp.ge.s32 	%p22, %r33, %r39;
	@%p22 bra 	$L__BB13_29;
	mul.lo.s32 	%r34, %r33, %r40;
	setp.ge.s32 	%p23, %r5, %r40;
	@%p23 bra 	$L__BB13_23;
	add.s32 	%r74, %r5, %r34;
	mul.wide.s32 	%rd21, %r74, 4;
	add.s64 	%rd22, %rd3, %rd21;
	st.global.f32 	[%rd22], %f446;
$L__BB13_23:
	add.s32 	%r75, %r5, 1;
	setp.ge.s32 	%p24, %r75, %r40;
	cvt.s64.s32 	%rd23, %r34;
	cvt.s64.s32 	%rd24, %r5;
	add.s64 	%rd25, %rd24, %rd23;
	shl.b64 	%rd26, %rd25, 2;
	add.s64 	%rd5, %rd3, %rd26;
	@%p24 bra 	$L__BB13_25;
	st.global.f32 	[%rd5+4], %f445;
$L__BB13_25:
	add.s32 	%r76, %r5, 2;
	setp.ge.s32 	%p25, %r76, %r40;
	@%p25 bra 	$L__BB13_27;
	st.global.f32 	[%rd5+8], %f444;
$L__BB13_27:
	add.s32 	%r77, %r5, 3;
	setp.ge.s32 	%p26, %r77, %r40;
	@%p26 bra 	$L__BB13_29;
	st.global.f32 	[%rd5+12], %f443;
$L__BB13_29:
	add.s32 	%r35, %r31, 2;
	setp.ge.s32 	%p27, %r35, %r39;
	@%p27 bra 	$L__BB13_38;
	mul.lo.s32 	%r36, %r35, %r40;
	setp.ge.s32 	%p28, %r5, %r40;
	@%p28 bra 	$L__BB13_32;
	add.s32 	%r78, %r5, %r36;
	mul.wide.s32 	%rd27, %r78, 4;
	add.s64 	%rd28, %rd3, %rd27;
	st.global.f32 	[%rd28], %f451;
$L__BB13_32:
	add.s32 	%r79, %r5, 1;
	setp.ge.s32 	%p29, %r79, %r40;
	cvt.s64.s32 	%rd29, %r36;
	cvt.s64.s32 	%rd30, %r5;
	add.s64 	%rd31, %rd30, %rd29;
	shl.b64 	%rd32, %rd31, 2;
	add.s64 	%rd6, %rd3, %rd32;
	@%p29 bra 	$L__BB13_34;
	st.global.f32 	[%rd6+4], %f452;
$L__BB13_34:
	add.s32 	%r80, %r5, 2;
	setp.ge.s32 	%p30, %r80, %r40;
	@%p30 bra 	$L__BB13_36;
	st.global.f32 	[%rd6+8], %f453;
$L__BB13_36:
	add.s32 	%r81, %r5, 3;
	setp.ge.s32 	%p31, %r81, %r40;
	@%p31 bra 	$L__BB13_38;
	st.global.f32 	[%rd6+12], %f454;
$L__BB13_38:
	add.s32 	%r37, %r31, 3;
	setp.ge.s32 	%p32, %r37, %r39;
	@%p32 bra 	$L__BB13_47;
	mul.lo.s32 	%r38, %r37, %r40;
	setp.ge.s32 	%p33, %r5, %r40;
	@%p33 bra 	$L__BB13_41;
	add.s32 	%r82, %r5, %r38;
	mul.wide.s32 	%rd33, %r82, 4;
	add.s64 	%rd34, %rd3, %rd33;
	st.global.f32 	[%rd34], %f455;
$L__BB13_41:
	add.s32 	%r83, %r5, 1;
	setp.ge.s32 	%p34, %r83, %r40;
	cvt.s64.s32 	%rd35, %r38;
	cvt.s64.s32 	%rd36, %r5;
	add.s64 	%rd37, %rd36, %rd35;
	shl.b64 	%rd38, %rd37, 2;
	add.s64 	%rd7, %rd3, %rd38;
	@%p34 bra 	$L__BB13_43;
	st.global.f32 	[%rd7+4], %f456;
$L__BB13_43:
	add.s32 	%r84, %r5, 2;
	setp.ge.s32 	%p35, %r84, %r40;
	@%p35 bra 	$L__BB13_45;
	st.global.f32 	[%rd7+8], %f457;
$L__BB13_45:
	add.s32 	%r85, %r5, 3;
	setp.ge.s32 	%p36, %r85, %r40;
	@%p36 bra 	$L__BB13_47;
	st.global.f32 	[%rd7+12], %f458;
$L__BB13_47:
	ret;
$L__BB13_48:
	setp.gt.u32 	%p3, %r4, 15;
	add.s32 	%r9, %r87, %r1;
	@%p3 bra 	$L__BB13_53;
	shl.b32 	%r46, %r87, 6;
	shl.b32 	%r47, %r4, 2;
	mov.u32 	%r48, _ZZ22gemm_smem_tiled_kernelILi64ELi16ELi64EEvPKfS1_PfiiiE2As;
	add.s32 	%r49, %r48, %r47;
	add.s32 	%r90, %r49, %r46;
	add.s32 	%r88, %r4, %r86;
	mad.lo.s32 	%r89, %r9, %r41, %r88;
	mov.u32 	%r91, %r4;
$L__BB13_50:
	setp.ge.s32 	%p4, %r9, %r39;
	setp.ge.s32 	%p5, %r88, %r41;
	mov.f32 	%f441, 0f00000000;
	or.pred  	%p6, %p4, %p5;
	@%p6 bra 	$L__BB13_52;
	mul.wide.u32 	%rd11, %r89, 4;
	add.s64 	%rd12, %rd2, %rd11;
	ld.global.nc.f32 	%f441, [%rd12];
$L__BB13_52:
	st.shared.f32 	[%r90], %f441;
	add.s32 	%r91, %r91, %r6;
	shl.b32 	%r51, %r6, 2;
	add.s32 	%r90, %r90, %r51;
	add.s32 	%r89, %r89, %r6;
	add.s32 	%r88, %r88, %r6;
	setp.lt.u32 	%p7, %r91, 16;
	@%p7 bra 	$L__BB13_50;
$L__BB13_53:
	mov.u32 	%r52, %ntid.y;
	add.s32 	%r87, %r87, %r52;
	setp.lt.u32 	%p8, %r87, 64;
	@%p8 bra 	$L__BB13_48;
	bra.uni 	$L__BB13_3;

}
	// .globl	_Z22gemm_smem_tiled_kernelILi64ELi16ELi128EEvPKfS1_Pfiii
.visible .entry _Z22gemm_smem_tiled_kernelILi64ELi16ELi128EEvPKfS1_Pfiii(
	.param .u64 .ptr .align 1 _Z22gemm_smem_tiled_kernelILi64ELi16ELi128EEvPKfS1_Pfiii_param_0,
	.param .u64 .ptr .align 1 _Z22gemm_smem_tiled_kernelILi64ELi16ELi128EEvPKfS1_Pfiii_param_1,
	.param .u64 .ptr .align 1 _Z22gemm_smem_tiled_kernelILi64ELi16ELi128EEvPKfS1_Pfiii_param_2,
	.param .u32 _Z22gemm_smem_tiled_kernelILi64ELi16ELi128EEvPKfS1_Pfiii_param_3,
	.param .u32 _Z22gemm_smem_tiled_kernelILi64ELi16ELi128EEvPKfS1_Pfiii_param_4,
	.param .u32 _Z22gemm_smem_tiled_kernelILi64ELi16ELi128EEvPKfS1_Pfiii_param_5
)
{
	.reg .pred 	%p<53>;
	.reg .b32 	%r<105>;
	.reg .b32 	%f<843>;
	.reg .b64 	%rd<39>;
	// demoted variable
	.shared .align 4 .b8 _ZZ22gemm_smem_tiled_kernelILi64ELi16ELi128EEvPKfS1_PfiiiE2As[4096];
	// demoted variable
	.shared .align 4 .b8 _ZZ22gemm_smem_tiled_kernelILi64ELi16ELi128EEvPKfS1_PfiiiE2Bs[8192];
	ld.param.u64 	%rd8, [_Z22gemm_smem_tiled_kernelILi64ELi16ELi128EEvPKfS1_Pfiii_param_0];
	ld.param.u64 	%rd9, [_Z22gemm_smem_tiled_kernelILi64ELi16ELi128EEvPKfS1_Pfiii_param_1];
	ld.param.u64 	%rd10, [_Z22gemm_smem_tiled_kernelILi64ELi16ELi128EEvPKfS1_Pfiii_param_2];
	ld.param.u32 	%r40, [_Z22gemm_smem_tiled_kernelILi64ELi16ELi128EEvPKfS1_Pfiii_param_3];
	ld.param.u32 	%r41, [_Z22gemm_smem_tiled_kernelILi64ELi16ELi128EEvPKfS1_Pfiii_param_4];
	ld.param.u32 	%r42, [_Z22gemm_smem_tiled_kernelILi64ELi16ELi128EEvPKfS1_Pfiii_param_5];
	cvta.to.global.u64 	%rd1, %rd10;
	mov.u32 	%r43, %ctaid.y;
	shl.b32 	%r1, %r43, 6;
	mov.u32 	%r44, %ctaid.x;
	shl.b32 	%r2, %r44, 7;
	mov.u32 	%r3, %tid.y;
	shl.b32 	%r45, %r3, 2;
	add.s32 	%r4, %r1, %r45;
	mov.u32 	%r5, %tid.x;
	shl.b32 	%r46, %r5, 3;
	add.s32 	%r6, %r2, %r46;
	setp.lt.s32 	%p1, %r42, 1;
	mov.f32 	%f811, 0f00000000;
	mov.f32 	%f812, %f811;
	mov.f32 	%f813, %f811;
	mov.f32 	%f814, %f811;
	mov.f32 	%f815, %f811;
	mov.f32 	%f816, %f811;
	mov.f32 	%f817, %f811;
	mov.f32 	%f818, %f811;
	mov.f32 	%f819, %f811;
	mov.f32 	%f820, %f811;
	mov.f32 	%f821, %f811;
	mov.f32 	%f822, %f811;
	mov.f32 	%f823, %f811;
	mov.f32 	%f824, %f811;
	mov.f32 	%f825, %f811;
	mov.f32 	%f826, %f811;
	mov.f32 	%f827, %f811;
	mov.f32 	%f828, %f811;
	mov.f32 	%f829, %f811;
	mov.f32 	%f830, %f811;
	mov.f32 	%f831, %f811;
	mov.f32 	%f832, %f811;
	mov.f32 	%f833, %f811;
	mov.f32 	%f834, %f811;
	mov.f32 	%f835, %f811;
	mov.f32 	%f836, %f811;
	mov.f32 	%f837, %f811;
	mov.f32 	%f838, %f811;
	mov.f32 	%f839, %f811;
	mov.f32 	%f840, %f811;
	mov.f32 	%f841, %f811;
	mov.f32 	%f842, %f811;
	@%p1 bra 	$L__BB14_11;
	mov.u32 	%r7, %ntid.x;
	shl.b32 	%r8, %r7, 2;
	cvta.to.global.u64 	%rd2, %rd9;
	cvta.to.global.u64 	%rd3, %rd8;
	mov.b32 	%r97, 0;
	mov.f32 	%f811, 0f00000000;
$L__BB14_2:
	setp.gt.u32 	%p2, %r3, 63;
	mov.u32 	%r98, %r3;
	@%p2 bra 	$L__BB14_3;
	bra.uni 	$L__BB14_80;
$L__BB14_3:
	setp.gt.u32 	%p9, %r3, 15;
	mov.u32 	%r103, %r3;
	@%p9 bra 	$L__BB14_10;
$L__BB14_4:
	setp.gt.u32 	%p10, %r5, 127;
	add.s32 	%r25, %r103, %r97;
	@%p10 bra 	$L__BB14_9;
	mul.lo.s32 	%r26, %r25, %r41;
	shl.b32 	%r53, %r103, 9;
	mov.u32 	%r54, _ZZ22gemm_smem_tiled_kernelILi64ELi16ELi128EEvPKfS1_PfiiiE2Bs;
	add.s32 	%r27, %r54, %r53;
	mov.u32 	%r104, %r5;
$L__BB14_6:
	setp.ge.s32 	%p11, %r25, %r42;
	add.s32 	%r29, %r104, %r2;
	setp.ge.s32 	%p12, %r29, %r41;
	mov.f32 	%f810, 0f00000000;
	or.pred  	%p13, %p11, %p12;
	@%p13 bra 	$L__BB14_8;
	add.s32 	%r55, %r29, %r26;
	mul.wide.s32 	%rd13, %r55, 4;
	add.s64 	%rd14, %rd2, %rd13;
	ld.global.nc.f32 	%f810, [%rd14];
$L__BB14_8:
	shl.b32 	%r56, %r104, 2;
	add.s32 	%r57, %r27, %r56;
	st.shared.f32 	[%r57], %f810;
	add.s32 	%r104, %r104, %r7;
	setp.lt.u32 	%p14, %r104, 128;
	@%p14 bra 	$L__BB14_6;
$L__BB14_9:
	mov.u32 	%r58, %ntid.y;
	add.s32 	%r103, %r103, %r58;
	setp.lt.u32 	%p15, %r103, 16;
	@%p15 bra 	$L__BB14_4;
$L__BB14_10:
	bar.sync 	0;
	shl.b32 	%r59, %r3, 8;
	mov.u32 	%r60, _ZZ22gemm_smem_tiled_kernelILi64ELi16ELi128EEvPKfS1_PfiiiE2As;
	add.s32 	%r61, %r60, %r59;
	ld.shared.f32 	%f105, [%r61];
	ld.shared.f32 	%f106, [%r61+64];
	ld.shared.f32 	%f107, [%r61+128];
	ld.shared.f32 	%f108, [%r61+192];
	shl.b32 	%r62, %r5, 5;
	mov.u32 	%r63, _ZZ22gemm_smem_tiled_kernelILi64ELi16ELi128EEvPKfS1_PfiiiE2Bs;
	add.s32 	%r64, %r63, %r62;
	ld.shared.f32 	%f109, [%r64];
	ld.shared.f32 	%f110, [%r64+4];
	ld.shared.f32 	%f111, [%r64+8];
	ld.shared.f32 	%f112, [%r64+12];
	ld.shared.f32 	%f113, [%r64+16];
	ld.shared.f32 	%f114, [%r64+20];
	ld.shared.f32 	%f115, [%r64+24];
	ld.shared.f32 	%f116, [%r64+28];
	fma.rn.f32 	%f117, %f105, %f109, %f830;
	fma.rn.f32 	%f118, %f105, %f110, %f829;
	fma.rn.f32 	%f119, %f105, %f111, %f828;
	fma.rn.f32 	%f120, %f105, %f112, %f827;
	fma.rn.f32 	%f121, %f105, %f113, %f826;
	fma.rn.f32 	%f122, %f105, %f114, %f825;
	fma.rn.f32 	%f123, %f105, %f115, %f824;
	fma.rn.f32 	%f124, %f105, %f116, %f823;
	fma.rn.f32 	%f125, %f106, %f109, %f822;
	fma.rn.f32 	%f126, %f106, %f110, %f821;
	fma.rn.f32 	%f127, %f106, %f111, %f820;
	fma.rn.f32 	%f128, %f106, %f112, %f819;
	fma.rn.f32 	%f129, %f106, %f113, %f818;
	fma.rn.f32 	%f130, %f106, %f114, %f817;
	fma.rn.f32 	%f131, %f106, %f115, %f816;
	fma.rn.f32 	%f132, %f106, %f116, %f815;
	fma.rn.f32 	%f133, %f107, %f109, %f814;
	fma.rn.f32 	%f134, %f107, %f110, %f813;
	fma.rn.f32 	%f135, %f107, %f111, %f812;
	fma.rn.f32 	%f136, %f107, %f112, %f811;
	fma.rn.f32 	%f137, %f107, %f113, %f831;
	fma.rn.f32 	%f138, %f107, %f114, %f832;
	fma.rn.f32 	%f139, %f107, %f115, %f833;
	fma.rn.f32 	%f140, %f107, %f116, %f834;
	fma.rn.f32 	%f141, %f108, %f109, %f835;
	fma.rn.f32 	%f142, %f108, %f110, %f836;
	fma.rn.f32 	%f143, %f108, %f111, %f837;
	fma.rn.f32 	%f144, %f108, %f112, %f838;
	fma.rn.f32 	%f145, %f108, %f113, %f839;
	fma.rn.f32 	%f146, %f108, %f114, %f840;
	fma.rn.f32 	%f147, %f108, %f115, %f841;
	fma.rn.f32 	%f148, %f108, %f116, %f842;
	ld.shared.f32 	%f149, [%r61+4];
	ld.shared.f32 	%f150, [%r61+68];
	ld.shared.f32 	%f151, [%r61+132];
	ld.shared.f32 	%f152, [%r61+196];
	ld.shared.f32 	%f153, [%r64+512];
	ld.shared.f32 	%f154, [%r64+516];
	ld.shared.f32 	%f155, [%r64+520];
	ld.shared.f32 	%f156, [%r64+524];
	ld.shared.f32 	%f157, [%r64+528];
	ld.shared.f32 	%f158, [%r64+532];
	ld.shared.f32 	%f159, [%r64+536];
	ld.shared.f32 	%f160, [%r64+540];
	fma.rn.f32 	%f161, %f149, %f153, %f117;
	fma.rn.f32 	%f162, %f149, %f154, %f118;
	fma.rn.f32 	%f163, %f149, %f155, %f119;
	fma.rn.f32 	%f164, %f149, %f156, %f120;
	fma.rn.f32 	%f165, %f149, %f157, %f121;
	fma.rn.f32 	%f166, %f149, %f158, %f122;
	fma.rn.f32 	%f167, %f149, %f159, %f123;
	fma.rn.f32 	%f168, %f149, %f160, %f124;
	fma.rn.f32 	%f169, %f150, %f153, %f125;
	fma.rn.f32 	%f170, %f150, %f154, %f126;
	fma.rn.f32 	%f171, %f150, %f155, %f127;
	fma.rn.f32 	%f172, %f150, %f156, %f128;
	fma.rn.f32 	%f173, %f150, %f157, %f129;
	fma.rn.f32 	%f174, %f150, %f158, %f130;
	fma.rn.f32 	%f175, %f150, %f159, %f131;
	fma.rn.f32 	%f176, %f150, %f160, %f132;
	fma.rn.f32 	%f177, %f151, %f153, %f133;
	fma.rn.f32 	%f178, %f151, %f154, %f134;
	fma.rn.f32 	%f179, %f151, %f155, %f135;
	fma.rn.f32 	%f180, %f151, %f156, %f136;
	fma.rn.f32 	%f181, %f151, %f157, %f137;
	fma.rn.f32 	%f182, %f151, %f158, %f138;
	fma.rn.f32 	%f183, %f151, %f159, %f139;
	fma.rn.f32 	%f184, %f151, %f160, %f140;
	fma.rn.f32 	%f185, %f152, %f153, %f141;
	fma.rn.f32 	%f186, %f152, %f154, %f142;
	fma.rn.f32 	%f187, %f152, %f155, %f143;
	fma.rn.f32 	%f188, %f152, %f156, %f144;
	fma.rn.f32 	%f189, %f152, %f157, %f145;
	fma.rn.f32 	%f190, %f152, %f158, %f146;
	fma.rn.f32 	%f191, %f152, %f159, %f147;
	fma.rn.f32 	%f192, %f152, %f160, %f148;
	ld.shared.f32 	%f193, [%r61+8];
	ld.shared.f32 	%f194, [%r61+72];
	ld.shared.f32 	%f195, [%r61+136];
	ld.shared.f32 	%f196, [%r61+200];
	ld.shared.f32 	%f197, [%r64+1024];
	ld.shared.f32 	%f198, [%r64+1028];
	ld.shared.f32 	%f199, [%r64+1032];
	ld.shared.f32 	%f200, [%r64+1036];
	ld.shared.f32 	%f201, [%r64+1040];
	ld.shared.f32 	%f202, [%r64+1044];
	ld.shared.f32 	%f203, [%r64+1048];
	ld.shared.f32 	%f204, [%r64+1052];
	fma.rn.f32 	%f205, %f193, %f197, %f161;
	fma.rn.f32 	%f206, %f193, %f198, %f162;
	fma.rn.f32 	%f207, %f193, %f199, %f163;
	fma.rn.f32 	%f208, %f193, %f200, %f164;
	fma.rn.f32 	%f209, %f193, %f201, %f165;
	fma.rn.f32 	%f210, %f193, %f202, %f166;
	fma.rn.f32 	%f211, %f193, %f203, %f167;
	fma.rn.f32 	%f212, %f193, %f204, %f168;
	fma.rn.f32 	%f213, %f194, %f197, %f169;
	fma.rn.f32 	%f214, %f194, %f198, %f170;
	fma.rn.f32 	%f215, %f194, %f199, %f171;
	fma.rn.f32 	%f216, %f194, %f200, %f172;
	fma.rn.f32 	%f217, %f194, %f201, %f173;
	fma.rn.f32 	%f218, %f194, %f202, %f174;
	fma.rn.f32 	%f219, %f194, %f203, %f175;
	fma.rn.f32 	%f220, %f194, %f204, %f176;
	fma.rn.f32 	%f221, %f195, %f197, %f177;
	fma.rn.f32 	%f222, %f195, %f198, %f178;
	fma.rn.f32 	%f223, %f195, %f199, %f179;
	fma.rn.f32 	%f224, %f195, %f200, %f180;
	fma.rn.f32 	%f225, %f195, %f201, %f181;
	fma.rn.f32 	%f226, %f195, %f202, %f182;
	fma.rn.f32 	%f227, %f195, %f203, %f183;
	fma.rn.f32 	%f228, %f195, %f204, %f184;
	fma.rn.f32 	%f229, %f196, %f197, %f185;
	fma.rn.f32 	%f230, %f196, %f198, %f186;
	fma.rn.f32 	%f231, %f196, %f199, %f187;
	fma.rn.f32 	%f232, %f196, %f200, %f188;
	fma.rn.f32 	%f233, %f196, %f201, %f189;
	fma.rn.f32 	%f234, %f196, %f202, %f190;
	fma.rn.f32 	%f235, %f196, %f203, %f191;
	fma.rn.f32 	%f236, %f196, %f204, %f192;
	ld.shared.f32 	%f237, [%r61+12];
	ld.shared.f32 	%f238, [%r61+76];
	ld.shared.f32 	%f239, [%r61+140];
	ld.shared.f32 	%f240, [%r61+204];
	ld.shared.f32 	%f241, [%r64+1536];
	ld.shared.f32 	%f242, [%r64+1540];
	ld.shared.f32 	%f243, [%r64+1544];
	ld.shared.f32 	%f244, [%r64+1548];
	ld.shared.f32 	%f245, [%r64+1552];
	ld.shared.f32 	%f246, [%r64+1556];
	ld.shared.f32 	%f247, [%r64+1560];
	ld.shared.f32 	%f248, [%r64+1564];
	fma.rn.f32 	%f249, %f237, %f241, %f205;
	fma.rn.f32 	%f250, %f237, %f242, %f206;
	fma.rn.f32 	%f251, %f237, %f243, %f207;
	fma.rn.f32 	%f252, %f237, %f244, %f208;
	fma.rn.f32 	%f253, %f237, %f245, %f209;
	fma.rn.f32 	%f254, %f237, %f246, %f210;
	fma.rn.f32 	%f255, %f237, %f247, %f211;
	fma.rn.f32 	%f256, %f237, %f248, %f212;
	fma.rn.f32 	%f257, %f238, %f241, %f213;
	fma.rn.f32 	%f258, %f238, %f242, %f214;
	fma.rn.f32 	%f259, %f238, %f243, %f215;
	fma.rn.f32 	%f260, %f238, %f244, %f216;
	fma.rn.f32 	%f261, %f238, %f245, %f217;
	fma.rn.f32 	%f262, %f238, %f246, %f218;
	fma.rn.f32 	%f263, %f238, %f247, %f219;
	fma.rn.f32 	%f264, %f238, %f248, %f220;
	fma.rn.f32 	%f265, %f239, %f241, %f221;
	fma.rn.f32 	%f266, %f239, %f242, %f222;
	fma.rn.f32 	%f267, %f239, %f243, %f223;
	fma.rn.f32 	%f268, %f239, %f244, %f224;
	fma.rn.f32 	%f269, %f239, %f245, %f225;
	fma.rn.f32 	%f270, %f239, %f246, %f226;
	fma.rn.f32 	%f271, %f239, %f247, %f227;
	fma.rn.f32 	%f272, %f239, %f248, %f228;
	fma.rn.f32 	%f273, %f240, %f241, %f229;
	fma.rn.f32 	%f274, %f240, %f242, %f230;
	fma.rn.f32 	%f275, %f240, %f243, %f231;
	fma.rn.f32 	%f276, %f240, %f244, %f232;
	fma.rn.f32 	%f277, %f240, %f245, %f233;
	fma.rn.f32 	%f278, %f240, %f246, %f234;
	fma.rn.f32 	%f279, %f240, %f247, %f235;
	fma.rn.f32 	%f280, %f240, %f248, %f236;
	ld.shared.f32 	%f281, [%r61+16];
	ld.shared.f32 	%f282, [%r61+80];
	ld.shared.f32 	%f283, [%r61+144];
	ld.shared.f32 	%f284, [%r61+208];
	ld.shared.f32 	%f285, [%r64+2048];
	ld.shared.f32 	%f286, [%r64+2052];
	ld.shared.f32 	%f287, [%r64+2056];
	ld.shared.f32 	%f288, [%r64+2060];
	ld.shared.f32 	%f289, [%r64+2064];
	ld.shared.f32 	%f290, [%r64+2068];
	ld.shared.f32 	%f291, [%r64+2072];
	ld.shared.f32 	%f292, [%r64+2076];
	fma.rn.f32 	%f293, %f281, %f285, %f249;
	fma.rn.f32 	%f294, %f281, %f286, %f250;
	fma.rn.f32 	%f295, %f281, %f287, %f251;
	fma.rn.f32 	%f296, %f281, %f288, %f252;
	fma.rn.f32 	%f297, %f281, %f289, %f253;
	fma.rn.f32 	%f298, %f281, %f290, %f254;
	fma.rn.f32 	%f299, %f281, %f291, %f255;
	fma.rn.f32 	%f300, %f281, %f292, %f256;
	fma.rn.f32 	%f301, %f282, %f285, %f257;
	fma.rn.f32 	%f302, %f282, %f286, %f258;
	fma.rn.f32 	%f303, %f282, %f287, %f259;
	fma.rn.f32 	%f304, %f282, %f288, %f260;
	fma.rn.f32 	%f305, %f282, %f289, %f261;
	fma.rn.f32 	%f306, %f282, %f290, %f262;
	fma.rn.f32 	%f307, %f282, %f291, %f263;
	fma.rn.f32 	%f308, %f282, %f292, %f264;
	fma.rn.f32 	%f309, %f283, %f285, %f265;
	fma.rn.f32 	%f310, %f283, %f286, %f266;
	fma.rn.f32 	%f311, %f283, %f287, %f267;
	fma.rn.f32 	%f312, %f283, %f288, %f268;
	fma.rn.f32 	%f313, %f283, %f289, %f269;
	fma.rn.f32 	%f314, %f283, %f290, %f270;
	fma.rn.f32 	%f315, %f283, %f291, %f271;
	fma.rn.f32 	%f316, %f283, %f292, %f272;
	fma.rn.f32 	%f317, %f284, %f285, %f273;
	fma.rn.f32 	%f318, %f284, %f286, %f274;
	fma.rn.f32 	%f319, %f284, %f287, %f275;
	fma.rn.f32 	%f320, %f284, %f288, %f276;
	fma.rn.f32 	%f321, %f284, %f289, %f277;
	fma.rn.f32 	%f322, %f284, %f290, %f278;
	fma.rn.f32 	%f323, %f284, %f291, %f279;
	fma.rn.f32 	%f324, %f284, %f292, %f280;
	ld.shared.f32 	%f325, [%r61+20];
	ld.shared.f32 	%f326, [%r61+84];
	ld.shared.f32 	%f327, [%r61+148];
	ld.shared.f32 	%f328, [%r61+212];
	ld.shared.f32 	%f329, [%r64+2560];
	ld.shared.f32 	%f330, [%r64+2564];
	ld.shared.f32 	%f331, [%r64+2568];
	ld.shared.f32 	%f332, [%r64+2572];
	ld.shared.f32 	%f333, [%r64+2576];
	ld.shared.f32 	%f334, [%r64+2580];
	ld.shared.f32 	%f335, [%r64+2584];
	ld.shared.f32 	%f336, [%r64+2588];
	fma.rn.f32 	%f337, %f325, %f329, %f293;
	fma.rn.f32 	%f338, %f325, %f330, %f294;
	fma.rn.f32 	%f339, %f325, %f331, %f295;
	fma.rn.f32 	%f340, %f325, %f332, %f296;
	fma.rn.f32 	%f341, %f325, %f333, %f297;
	fma.rn.f32 	%f342, %f325, %f334, %f298;
	fma.rn.f32 	%f343, %f325, %f335, %f299;
	fma.rn.f32 	%f344, %f325, %f336, %f300;
	fma.rn.f32 	%f345, %f326, %f329, %f301;
	fma.rn.f32 	%f346, %f326, %f330, %f302;
	fma.rn.f32 	%f347, %f326, %f331, %f303;
	fma.rn.f32 	%f348, %f326, %f332, %f304;
	fma.rn.f32 	%f349, %f326, %f333, %f305;
	fma.rn.f32 	%f350, %f326, %f334, %f306;
	fma.rn.f32 	%f351, %f326, %f335, %f307;
	fma.rn.f32 	%f352, %f326, %f336, %f308;
	fma.rn.f32 	%f353, %f327, %f329, %f309;
	fma.rn.f32 	%f354, %f327, %f330, %f310;
	fma.rn.f32 	%f355, %f327, %f331, %f311;
	fma.rn.f32 	%f356, %f327, %f332, %f312;
	fma.rn.f32 	%f357, %f327, %f333, %f313;
	fma.rn.f32 	%f358, %f327, %f334, %f314;
	fma.rn.f32 	%f359, %f327, %f335, %f315;
	fma.rn.f32 	%f360, %f327, %f336, %f316;
	fma.rn.f32 	%f361, %f328, %f329, %f317;
	fma.rn.f32 	%f362, %f328, %f330, %f318;
	fma.rn.f32 	%f363, %f328, %f331, %f319;
	fma.rn.f32 	%f364, %f328, %f332, %f320;
	fma.rn.f32 	%f365, %f328, %f333, %f321;
	fma.rn.f32 	%f366, %f328, %f334, %f322;
	fma.rn.f32 	%f367, %f328, %f335, %f323;
	fma.rn.f32 	%f368, %f328, %f336, %f324;
	ld.shared.f32 	%f369, [%r61+24];
	ld.shared.f32 	%f370, [%r61+88];
	ld.shared.f32 	%f371, [%r61+152];
	ld.shared.f32 	%f372, [%r61+216];
	ld.shared.f32 	%f373, [%r64+3072];
	ld.shared.f32 	%f374, [%r64+3076];
	ld.shared.f32 	%f375, [%r64+3080];
	ld.shared.f32 	%f376, [%r64+3084];
	ld.shared.f32 	%f377, [%r64+3088];
	ld.shared.f32 	%f378, [%r64+3092];
	ld.shared.f32 	%f379, [%r64+3096];
	ld.shared.f32 	%f380, [%r64+3100];
	fma.rn.f32 	%f381, %f369, %f373, %f337;
	fma.rn.f32 	%f382, %f369, %f374, %f338;
	fma.rn.f32 	%f383, %f369, %f375, %f339;
	fma.rn.f32 	%f384, %f369, %f376, %f340;
	fma.rn.f32 	%f385, %f369, %f377, %f341;
	fma.rn.f32 	%f386, %f369, %f378, %f342;
	fma.rn.f32 	%f387, %f369, %f379, %f343;
	fma.rn.f32 	%f388, %f369, %f380, %f344;
	fma.rn.f32 	%f389, %f370, %f373, %f345;
	fma.rn.f32 	%f390, %f370, %f374, %f346;
	fma.rn.f32 	%f391, %f370, %f375, %f347;
	fma.rn.f32 	%f392, %f370, %f376, %f348;
	fma.rn.f32 	%f393, %f370, %f377, %f349;
	fma.rn.f32 	%f394, %f370, %f378, %f350;
	fma.rn.f32 	%f395, %f370, %f379, %f351;
	fma.rn.f32 	%f396, %f370, %f380, %f352;
	fma.rn.f32 	%f397, %f371, %f373, %f353;
	fma.rn.f32 	%f398, %f371, %f374, %f354;
	fma.rn.f32 	%f399, %f371, %f375, %f355;
	fma.rn.f32 	%f400, %f371, %f376, %f356;
	fma.rn.f32 	%f401, %f371, %f377, %f357;
	fma.rn.f32 	%f402, %f371, %f378, %f358;
	fma.rn.f32 	%f403, %f371, %f379, %f359;
	fma.rn.f32 	%f404, %f371, %f380, %f360;
	fma.rn.f32 	%f405, %f372, %f373, %f361;
	fma.rn.f32 	%f406, %f372, %f374, %f362;
	fma.rn.f32 	%f407, %f372, %f375, %f363;
	fma.rn.f32 	%f408, %f372, %f376, %f364;
	fma.rn.f32 	%f409, %f372, %f377, %f365;
	fma.rn.f32 	%f410, %f372, %f378, %f366;
	fma.rn.f32 	%f411, %f372, %f379, %f367;
	fma.rn.f32 	%f412, %f372, %f380, %f368;
	ld.shared.f32 	%f413, [%r61+28];
	ld.shared.f32 	%f414, [%r61+92];
	ld.shared.f32 	%f415, [%r61+156];
	ld.shared.f32 	%f416, [%r61+220];
	ld.shared.f32 	%f417, [%r64+3584];
	ld.shared.f32 	%f418, [%r64+3588];
	ld.shared.f32 	%f419, [%r64+3592];
	ld.shared.f32 	%f420, [%r64+3596];
	ld.shared.f32 	%f421, [%r64+3600];
	ld.shared.f32 	%f422, [%r64+3604];
	ld.shared.f32 	%f423, [%r64+3608];
	ld.shared.f32 	%f424, [%r64+3612];
	fma.rn.f32 	%f425, %f413, %f417, %f381;
	fma.rn.f32 	%f426, %f413, %f418, %f382;
	fma.rn.f32 	%f427, %f413, %f419, %f383;
	fma.rn.f32 	%f428, %f413, %f420, %f384;
	fma.rn.f32 	%f429, %f413, %f421, %f385;
	fma.rn.f32 	%f430, %f413, %f422, %f386;
	fma.rn.f32 	%f431, %f413, %f423, %f387;
	fma.rn.f32 	%f432, %f413, %f424, %f388;
	fma.rn.f32 	%f433, %f414, %f417, %f389;
	fma.rn.f32 	%f434, %f414, %f418, %f390;
	fma.rn.f32 	%f435, %f414, %f419, %f391;
	fma.rn.f32 	%f436, %f414, %f420, %f392;
	fma.rn.f32 	%f437, %f414, %f421, %f393;
	fma.rn.f32 	%f438, %f414, %f422, %f394;
	fma.rn.f32 	%f439, %f414, %f423, %f395;
	fma.rn.f32 	%f440, %f414, %f424, %f396;
	fma.rn.f32 	%f441, %f415, %f417, %f397;
	fma.rn.f32 	%f442, %f415, %f418, %f398;
	fma.rn.f32 	%f443, %f415, %f419, %f399;
	fma.rn.f32 	%f444, %f415, %f420, %f400;
	fma.rn.f32 	%f445, %f415, %f421, %f401;
	fma.rn.f32 	%f446, %f415, %f422, %f402;
	fma.rn.f32 	%f447, %f415, %f423, %f403;
	fma.rn.f32 	%f448, %f415, %f424, %f404;
	fma.rn.f32 	%f449, %f416, %f417, %f405;
	fma.rn.f32 	%f450, %f416, %f418, %f406;
	fma.rn.f32 	%f451, %f416, %f419, %f407;
	fma.rn.f32 	%f452, %f416, %f420, %f408;
	fma.rn.f32 	%f453, %f416, %f421, %f409;
	fma.rn.f32 	%f454, %f416, %f422, %f410;
	fma.rn.f32 	%f455, %f416, %f423, %f411;
	fma.rn.f32 	%f456, %f416, %f424, %f412;
	ld.shared.f32 	%f457, [%r61+32];
	ld.shared.f32 	%f458, [%r61+96];
	ld.shared.f32 	%f459, [%r61+160];
	ld.shared.f32 	%f460, [%r61+224];
	ld.shared.f32 	%f461, [%r64+4096];
	ld.shared.f32 	%f462, [%r64+4100];
	ld.shared.f32 	%f463, [%r64+4104];
	ld.shared.f32 	%f464, [%r64+4108];
	ld.shared.f32 	%f465, [%r64+4112];
	ld.shared.f32 	%f466, [%r64+4116];
	ld.shared.f32 	%f467, [%r64+4120];
	ld.shared.f32 	%f468, [%r64+4124];
	fma.rn.f32 	%f469, %f457, %f461, %f425;
	fma.rn.f32 	%f470, %f457, %f462, %f426;
	fma.rn.f32 	%f471, %f457, %f463, %f427;
	fma.rn.f32 	%f472, %f457, %f464, %f428;
	fma.rn.f32 	%f473, %f457, %f465, %f429;
	fma.rn.f32 	%f474, %f457, %f466, %f430;
	fma.rn.f32 	%f475, %f457, %f467, %f431;
	fma.rn.f32 	%f476, %f457, %f468, %f432;
	fma.rn.f32 	%f477, %f458, %f461, %f433;
	fma.rn.f32 	%f478, %f458, %f462, %f434;
	fma.rn.f32 	%f479, %f458, %f463, %f435;
	fma.rn.f32 	%f480, %f458, %f464, %f436;
	fma.rn.f32 	%f481, %f458, %f465, %f437;
	fma.rn.f32 	%f482, %f458, %f466, %f438;
	fma.rn.f32 	%f483, %f458, %f467, %f439;
	fma.rn.f32 	%f484, %f458, %f468, %f440;
	fma.rn.f32 	%f485, %f459, %f461, %f441;
	fma.rn.f32 	%f486, %f459, %f462, %f442;
	fma.rn.f32 	%f487, %f459, %f463, %f443;
	fma.rn.f32 	%f488, %f459, %f464, %f444;
	fma.rn.f32 	%f489, %f459, %f465, %f445;
	fma.rn.f32 	%f490, %f459, %f466, %f446;
	fma.rn.f32 	%f491, %f459, %f467, %f447;
	fma.rn.f32 	%f492, %f459, %f468, %f448;
	fma.rn.f32 	%f493, %f460, %f461, %f449;
	fma.rn.f32 	%f494, %f460, %f462, %f450;
	fma.rn.f32 	%f495, %f460, %f463, %f451;
	fma.rn.f32 	%f496, %f460, %f464, %f452;
	fma.rn.f32 	%f497, %f460, %f465, %f453;
	fma.rn.f32 	%f498, %f460, %f466, %f454;
	fma.rn.f32 	%f499, %f460, %f467, %f455;
	fma.rn.f32 	%f500, %f460, %f468, %f456;
	ld.shared.f32 	%f501, [%r61+36];
	ld.shared.f32 	%f502, [%r61+100];
	ld.shared.f32 	%f503, [%r61+164];
	ld.shared.f32 	%f504, [%r61+228];
	ld.shared.f32 	%f505, [%r64+4608];
	ld.shared.f32 	%f506, [%r64+4612];
	ld.shared.f32 	%f507, [%r64+4616];
	ld.shared.f32 	%f508, [%r64+4620];
	ld.shared.f32 	%f509, [%r64+4624];
	ld.shared.f32 	%f510, [%r64+4628];
	ld.shared.f32 	%f511, [%r64+4632];
	ld.shared.f32 	%f512, [%r64+4636];
	fma.rn.f32 	%f513, %f501, %f505, %f469;
	fma.rn.f32 	%f514, %f501, %f506, %f470;
	fma.rn.f32 	%f515, %f501, %f507, %f471;
	fma.rn.f32 	%f516, %f501, %f508, %f472;
	fma.rn.f32 	%f517, %f501, %f509, %f473;
	fma.rn.f32 	%f518, %f501, %f510, %f474;
	fma.rn.f32 	%f519, %f501, %f511, %f475;
	fma.rn.f32 	%f520, %f501, %f512, %f476;
	fma.rn.f32 	%f521, %f502, %f505, %f477;
	fma.rn.f32 	%f522, %f502, %f506, %f478;
	fma.rn.f32 	%f523, %f502, %f507, %f479;
	fma.rn.f32 	%f524, %f502, %f508, %f480;
	fma.rn.f32 	%f525, %f502, %f509, %f481;
	fma.rn.f32 	%f526, %f502, %f510, %f482;
	fma.rn.f32 	%f527, %f502, %f511, %f483;
	fma.rn.f32 	%f528, %f502, %f512, %f484;
	fma.rn.f32 	%f529, %f503, %f505, %f485;
	fma.rn.f32 	%f530, %f503, %f506, %f486;
	fma.rn.f32 	%f531, %f503, %f507, %f487;
	fma.rn.f32 	%f532, %f503, %f508, %f488;
	fma.rn.f32 	%f533, %f503, %f509, %f489;
	fma.rn.f32 	%f534, %f503, %f510, %f490;
	fma.rn.f32 	%f535, %f503, %f511, %f491;
	fma.rn.f32 	%f536, %f503, %f512, %f492;
	fma.rn.f32 	%f537, %f504, %f505, %f493;
	fma.rn.f32 	%f538, %f504, %f506, %f494;
	fma.rn.f32 	%f539, %f504, %f507, %f495;
	fma.rn.f32 	%f540, %f504, %f508, %f496;
	fma.rn.f32 	%f541, %f504, %f509, %f497;
	fma.rn.f32 	%f542, %f504, %f510, %f498;
	fma.rn.f32 	%f543, %f504, %f511, %f499;
	fma.rn.f32 	%f544, %f504, %f512, %f500;
	ld.shared.f32 	%f545, [%r61+40];
	ld.shared.f32 	%f546, [%r61+104];
	ld.shared.f32 	%f547, [%r61+168];
	ld.shared.f32 	%f548, [%r61+232];
	ld.shared.f32 	%f549, [%r64+5120];
	ld.shared.f32 	%f550, [%r64+5124];
	ld.shared.f32 	%f551, [%r64+5128];
	ld.shared.f32 	%f552, [%r64+5132];
	ld.shared.f32 	%f553, [%r64+5136];
	ld.shared.f32 	%f554, [%r64+5140];
	ld.shared.f32 	%f555, [%r64+5144];
	ld.shared.f32 	%f556, [%r64+5148];
	fma.rn.f32 	%f557, %f545, %f549, %f513;
	fma.rn.f32 	%f558, %f545, %f550, %f514;
	fma.rn.f32 	%f559, %f545, %f551, %f515;
	fma.rn.f32 	%f560, %f545, %f552, %f516;
	fma.rn.f32 	%f561, %f545, %f553, %f517;
	fma.rn.f32 	%f562, %f545, %f554, %f518;
	fma.rn.f32 	%f563, %f545, %f555, %f519;
	fma.rn.f32 	%f564, %f545, %f556, %f520;
	fma.rn.f32 	%f565, %f546, %f549, %f521;
	fma.rn.f32 	%f566, %f546, %f550, %f522;
	fma.rn.f32 	%f567, %f546, %f551, %f523;
	fma.rn.f32 	%f568, %f546, %f552, %f524;
	fma.rn.f32 	%f569, %f546, %f553, %f525;
	fma.rn.f32 	%f570, %f546, %f554, %f526;
	fma.rn.f32 	%f571, %f546, %f555, %f527;
	fma.rn.f32 	%f572, %f546, %f556, %f528;
	fma.rn.f32 	%f573, %f547, %f549, %f529;
	fma.rn.f32 	%f574, %f547, %f550, %f530;
	fma.rn.f32 	%f575, %f547, %f551, %f531;
	fma.rn.f32 	%f576, %f547, %f552, %f532;
	fma.rn.f32 	%f577, %f547, %f553, %f533;
	fma.rn.f32 	%f578, %f547, %f554, %f534;
	fma.rn.f32 	%f579, %f547, %f555, %f535;
	fma.rn.f32 	%f580, %f547, %f556, %f536;
	fma.rn.f32 	%f581, %f548, %f549, %f537;
	fma.rn.f32 	%f582, %f548, %f550, %f538;
	fma.rn.f32 	%f583, %f548, %f551, %f539;
	fma.rn.f32 	%f584, %f548, %f552, %f540;
	fma.rn.f32 	%f585, %f548, %f553, %f541;
	fma.rn.f32 	%f586, %f548, %f554, %f542;
	fma.rn.f32 	%f587, %f548, %f555, %f543;
	fma.rn.f32 	%f588, %f548, %f556, %f544;
	ld.shared.f32 	%f589, [%r61+44];
	ld.shared.f32 	%f590, [%r61+108];
	ld.shared.f32 	%f591, [%r61+172];
	ld.shared.f32 	%f592, [%r61+236];
	ld.shared.f32 	%f593, [%r64+5632];
	ld.shared.f32 	%f594, [%r64+5636];
	ld.shared.f32 	%f595, [%r64+5640];
	ld.shared.f32 	%f596, [%r64+5644];
	ld.shared.f32 	%f597, [%r64+5648];
	ld.shared.f32 	%f598, [%r64+5652];
	ld.shared.f32 	%f599, [%r64+5656];
	ld.shared.f32 	%f600, [%r64+5660];
	fma.rn.f32 	%f601, %f589, %f593, %f557;
	fma.rn.f32 	%f602, %f589, %f594, %f558;
	fma.rn.f32 	%f603, %f589, %f595, %f559;
	fma.rn.f32 	%f604, %f589, %f596, %f560;
	fma.rn.f32 	%f605, %f589, %f597, %f561;
	fma.rn.f32 	%f606, %f589, %f598, %f562;
	fma.rn.f32 	%f607, %f589, %f599, %f563;
	fma.rn.f32 	%f608, %f589, %f600, %f564;
	fma.rn.f32 	%f609, %f590, %f593, %f565;
	fma.rn.f32 	%f610, %f590, %f594, %f566;
	fma.rn.f32 	%f611, %f590, %f595, %f567;
	fma.rn.f32 	%f612, %f590, %f596, %f568;
	fma.rn.f32 	%f613, %f590, %f597, %f569;
	fma.rn.f32 	%f614, %f590, %f598, %f570;
	fma.rn.f32 	%f615, %f590, %f599, %f571;
	fma.rn.f32 	%f616, %f590, %f600, %f572;
	fma.rn.f32 	%f617, %f591, %f593, %f573;
	fma.rn.f32 	%f618, %f591, %f594, %f574;
	fma.rn.f32 	%f619, %f591, %f595, %f575;
	fma.rn.f32 	%f620, %f591, %f596, %f576;
	fma.rn.f32 	%f621, %f591, %f597, %f577;
	fma.rn.f32 	%f622, %f591, %f598, %f578;
	fma.rn.f32 	%f623, %f591, %f599, %f579;
	fma.rn.f32 	%f624, %f591, %f600, %f580;
	fma.rn.f32 	%f625, %f592, %f593, %f581;
	fma.rn.f32 	%f626, %f592, %f594, %f582;
	fma.rn.f32 	%f627, %f592, %f595, %f583;
	fma.rn.f32 	%f628, %f592, %f596, %f584;
	fma.rn.f32 	%f629, %f592, %f597, %f585;
	fma.rn.f32 	%f630, %f592, %f598, %f586;
	fma.rn.f32 	%f631, %f592, %f599, %f587;
	fma.rn.f32 	%f632, %f592, %f600, %f588;
	ld.shared.f32 	%f633, [%r61+48];
	ld.shared.f32 	%f634, [%r61+112];
	ld.shared.f32 	%f635, [%r61+176];
	ld.shared.f32 	%f636, [%r61+240];
	ld.shared.f32 	%f637, [%r64+6144];
	ld.shared.f32 	%f638, [%r64+6148];
	ld.shared.f32 	%f639, [%r64+6152];
	ld.shared.f32 	%f640, [%r64+6156];
	ld.shared.f32 	%f641, [%r64+6160];
	ld.shared.f32 	%f642, [%r64+6164];
	ld.shared.f32 	%f643, [%r64+6168];
	ld.shared.f32 	%f644, [%r64+6172];
	fma.rn.f32 	%f645, %f633, %f637, %f601;
	fma.rn.f32 	%f646, %f633, %f638, %f602;
	fma.rn.f32 	%f647, %f633, %f639, %f603;
	fma.rn.f32 	%f648, %f633, %f640, %f604;
	fma.rn.f32 	%f649, %f633, %f641, %f605;
	fma.rn.f32 	%f650, %f633, %f642, %f606;
	fma.rn.f32 	%f651, %f633, %f643, %f607;
	fma.rn.f32 	%f652, %f633, %f644, %f608;
	fma.rn.f32 	%f653, %f634, %f637, %f609;
	fma.rn.f32 	%f654, %f634, %f638, %f610;
	fma.rn.f32 	%f655, %f634, %f639, %f611;
	fma.rn.f32 	%f656, %f634, %f640, %f612;
	fma.rn.f32 	%f657, %f634, %f641, %f613;
	fma.rn.f32 	%f658, %f634, %f642, %f614;
	fma.rn.f32 	%f659, %f634, %f643, %f615;
	fma.rn.f32 	%f660, %f634, %f644, %f616;
	fma.rn.f32 	%f661, %f635, %f637, %f617;
	fma.rn.f32 	%f662, %f635, %f638, %f618;
	fma.rn.f32 	%f663, %f635, %f639, %f619;
	fma.rn.f32 	%f664, %f635, %f640, %f620;
	fma.rn.f32 	%f665, %f635, %f641, %f621;
	fma.rn.f32 	%f666, %f635, %f642, %f622;
	fma.rn.f32 	%f667, %f635, %f643, %f623;
	fma.rn.f32 	%f668, %f635, %f644, %f624;
	fma.rn.f32 	%f669, %f636, %f637, %f625;
	fma.rn.f32 	%f670, %f636, %f638, %f626;
	fma.rn.f32 	%f671, %f636, %f639, %f627;
	fma.rn.f32 	%f672, %f636, %f640, %f628;
	fma.rn.f32 	%f673, %f636, %f641, %f629;
	fma.rn.f32 	%f674, %f636, %f642, %f630;
	fma.rn.f32 	%f675, %f636, %f643, %f631;
	fma.rn.f32 	%f676, %f636, %f644, %f632;
	ld.shared.f32 	%f677, [%r61+52];
	ld.shared.f32 	%f678, [%r61+116];
	ld.shared.f32 	%f679, [%r61+180];
	ld.shared.f32 	%f680, [%r61+244];
	ld.shared.f32 	%f681, [%r64+6656];
	ld.shared.f32 	%f682, [%r64+6660];
	ld.shared.f32 	%f683, [%r64+6664];
	ld.shared.f32 	%f684, [%r64+6668];
	ld.shared.f32 	%f685, [%r64+6672];
	ld.shared.f32 	%f686, [%r64+6676];
	ld.shared.f32 	%f687, [%r64+6680];
	ld.shared.f32 	%f688, [%r64+6684];
	fma.rn.f32 	%f689, %f677, %f681, %f645;
	fma.rn.f32 	%f690, %f677, %f682, %f646;
	fma.rn.f32 	%f691, %f677, %f683, %f647;
	fma.rn.f32 	%f692, %f677, %f684, %f648;
	fma.rn.f32 	%f693, %f677, %f685, %f649;
	fma.rn.f32 	%f694, %f677, %f686, %f650;
	fma.rn.f32 	%f695, %f677, %f687, %f651;
	fma.rn.f32 	%f696, %f677, %f688, %f652;
	fma.rn.f32 	%f697, %f678, %f681, %f653;
	fma.rn.f32 	%f698, %f678, %f682, %f654;
	fma.rn.f32 	%f699, %f678, %f683, %f655;
	fma.rn.f32 	%f700, %f678, %f684, %f656;
	fma.rn.f32 	%f701, %f678, %f685, %f657;
	fma.rn.f32 	%f702, %f678, %f686, %f658;
	fma.rn.f32 	%f703, %f678, %f687, %f659;
	fma.rn.f32 	%f704, %f678, %f688, %f660;
	fma.rn.f32 	%f705, %f679, %f681, %f661;
	fma.rn.f32 	%f706, %f679, %f682, %f662;
	fma.rn.f32 	%f707, %f679, %f683, %f663;
	fma.rn.f32 	%f708, %f679, %f684, %f664;
	fma.rn.f32 	%f709, %f679, %f685, %f665;
	fma.rn.f32 	%f710, %f679, %f686, %f666;
	fma.rn.f32 	%f711, %f679, %f687, %f667;
	fma.rn.f32 	%f712, %f679, %f688, %f668;
	fma.rn.f32 	%f713, %f680, %f681, %f669;
	fma.rn.f32 	%f714, %f680, %f682, %f670;
	fma.rn.f32 	%f715, %f680, %f683, %f671;
	fma.rn.f32 	%f716, %f680, %f684, %f672;
	fma.rn.f32 	%f717, %f680, %f685, %f673;
	fma.rn.f32 	%f718, %f680, %f686, %f674;
	fma.rn.f32 	%f719, %f680, %f687, %f675;
	fma.rn.f32 	%f720, %f680, %f688, %f676;
	ld.shared.f32 	%f721, [%r61+56];
	ld.shared.f32 	%f722, [%r61+120];
	ld.shared.f32 	%f723, [%r61+184];
	ld.shared.f32 	%f724, [%r61+248];
	ld.shared.f32 	%f725, [%r64+7168];
	ld.shared.f32 	%f726, [%r64+7172];
	ld.shared.f32 	%f727, [%r64+7176];
	ld.shared.f32 	%f728, [%r64+7180];
	ld.shared.f32 	%f729, [%r64+7184];
	ld.shared.f32 	%f730, [%r64+7188];
	ld.shared.f32 	%f731, [%r64+7192];
	ld.shared.f32 	%f732, [%r64+7196];
	fma.rn.f32 	%f733, %f721, %f725, %f689;
	fma.rn.f32 	%f734, %f721, %f726, %f690;
	fma.rn.f32 	%f735, %f721, %f727, %f691;
	fma.rn.f32 	%f736, %f721, %f728, %f692;
	fma.rn.f32 	%f737, %f721, %f729, %f693;
	fma.rn.f32 	%f738, %f721, %f730, %f694;
	fma.rn.f32 	%f739, %f721, %f731, %f695;
	fma.rn.f32 	%f740, %f721, %f732, %f696;
	fma.rn.f32 	%f741, %f722, %f725, %f697;
	fma.rn.f32 	%f742, %f722, %f726, %f698;
	fma.rn.f32 	%f743, %f722, %f727, %f699;
	fma.rn.f32 	%f744, %f722, %f728, %f700;
	fma.rn.f32 	%f745, %f722, %f729, %f701;
	fma.rn.f32 	%f746, %f722, %f730, %f702;
	fma.rn.f32 	%f747, %f722, %f731, %f703;
	fma.rn.f32 	%f748, %f722, %f732, %f704;
	fma.rn.f32 	%f749, %f723, %f725, %f705;
	fma.rn.f32 	%f750, %f723, %f726, %f706;
	fma.rn.f32 	%f751, %f723, %f727, %f707;
	fma.rn.f32 	%f752, %f723, %f728, %f708;
	fma.rn.f32 	%f753, %f723, %f729, %f709;
	fma.rn.f32 	%f754, %f723, %f730, %f710;
	fma.rn.f32 	%f755, %f723, %f731, %f711;
	fma.rn.f32 	%f756, %f723, %f732, %f712;
	fma.rn.f32 	%f757, %f724, %f725, %f713;
	fma.rn.f32 	%f758, %f724, %f726, %f714;
	fma.rn.f32 	%f759, %f724, %f727, %f715;
	fma.rn.f32 	%f760, %f724, %f728, %f716;
	fma.rn.f32 	%f761, %f724, %f729, %f717;
	fma.rn.f32 	%f762, %f724, %f730, %f718;
	fma.rn.f32 	%f763, %f724, %f731, %f719;
	fma.rn.f32 	%f764, %f724, %f732, %f720;
	ld.shared.f32 	%f765, [%r61+60];
	ld.shared.f32 	%f766, [%r61+124];
	ld.shared.f32 	%f767, [%r61+188];
	ld.shared.f32 	%f768, [%r61+252];
	ld.shared.f32 	%f769, [%r64+7680];
	ld.shared.f32 	%f770, [%r64+7684];
	ld.shared.f32 	%f771, [%r64+7688];
	ld.shared.f32 	%f772, [%r64+7692];
	ld.shared.f32 	%f773, [%r64+7696];
	ld.shared.f32 	%f774, [%r64+7700];
	ld.shared.f32 	%f775, [%r64+7704];
	ld.shared.f32 	%f776, [%r64+7708];
	fma.rn.f32 	%f830, %f765, %f769, %f733;
	fma.rn.f32 	%f829, %f765, %f770, %f734;
	fma.rn.f32 	%f828, %f765, %f771, %f735;
	fma.rn.f32 	%f827, %f765, %f772, %f736;
	fma.rn.f32 	%f826, %f765, %f773, %f737;
	fma.rn.f32 	%f825, %f765, %f774, %f738;
	fma.rn.f32 	%f824, %f765, %f775, %f739;
	fma.rn.f32 	%f823, %f765, %f776, %f740;
	fma.rn.f32 	%f822, %f766, %f769, %f741;
	fma.rn.f32 	%f821, %f766, %f770, %f742;
	fma.rn.f32 	%f820, %f766, %f771, %f743;
	fma.rn.f32 	%f819, %f766, %f772, %f744;
	fma.rn.f32 	%f818, %f766, %f773, %f745;
	fma.rn.f32 	%f817, %f766, %f774, %f746;
	fma.rn.f32 	%f816, %f766, %f775, %f747;
	fma.rn.f32 	%f815, %f766, %f776, %f748;
	fma.rn.f32 	%f814, %f767, %f769, %f749;
	fma.rn.f32 	%f813, %f767, %f770, %f750;
	fma.rn.f32 	%f812, %f767, %f771, %f751;
	fma.rn.f32 	%f811, %f767, %f772, %f752;
	fma.rn.f32 	%f831, %f767, %f773, %f753;
	fma.rn.f32 	%f832, %f767, %f774, %f754;
	fma.rn.f32 	%f833, %f767, %f775, %f755;
	fma.rn.f32 	%f834, %f767, %f776, %f756;
	fma.rn.f32 	%f835, %f768, %f769, %f757;
	fma.rn.f32 	%f836, %f768, %f770, %f758;
	fma.rn.f32 	%f837, %f768, %f771, %f759;
	fma.rn.f32 	%f838, %f768, %f772, %f760;
	fma.rn.f32 	%f839, %f768, %f773, %f761;
	fma.rn.f32 	%f840, %f768, %f774, %f762;
	fma.rn.f32 	%f841, %f768, %f775, %f763;
	fma.rn.f32 	%f842, %f768, %f776, %f764;
	bar.sync 	0;
	add.s32 	%r97, %r97, 16;
	setp.lt.s32 	%p16, %r97, %r42;
	@%p16 bra 	$L__BB14_2;
$L__BB14_11:
	setp.ge.s32 	%p17, %r4, %r40;
	@%p17 bra 	$L__BB14_28;
	mul.lo.s32 	%r33, %r4, %r41;
	setp.ge.s32 	%p18, %r6, %r41;
	@%p18 bra 	$L__BB14_14;
	add.s32 	%r65, %r6, %r33;
	mul.wide.s32 	%rd15, %r65, 4;
	add.s64 	%rd16, %rd1, %rd15;
	st.global.f32 	[%rd16], %f830;
$L__BB14_14:
	add.s32 	%r66, %r6, 1;
	setp.ge.s32 	%p19, %r66, %r41;
	cvt.s64.s32 	%rd17, %r33;
	cvt.s64.s32 	%rd18, %r6;
	add.s64 	%rd19, %rd18, %rd17;
	shl.b64 	%rd20, %rd19, 2;
	add.s64 	%rd4, %rd1, %rd20;
	@%p19 bra 	$L__BB14_16;
	st.global.f32 	[%rd4+4], %f829;
$L__BB14_16:
	add.s32 	%r67, %r6, 2;
	setp.ge.s32 	%p20, %r67, %r41;
	@%p20 bra 	$L__BB14_18;
	st.global.f32 	[%rd4+8], %f828;
$L__BB14_18:
	add.s32 	%r68, %r6, 3;
	setp.ge.s32 	%p21, %r68, %r41;
	@%p21 bra 	$L__BB14_20;
	st.global.f32 	[%rd4+12], %f827;
$L__BB14_20:
	add.s32 	%r69, %r6, 4;
	setp.ge.s32 	%p22, %r69, %r41;
	@%p22 bra 	$L__BB14_22;
	st.global.f32 	[%rd4+16], %f826;
$L__BB14_22:
	add.s32 	%r70, %r6, 5;
	setp.ge.s32 	%p23, %r70, %r41;
	@%p23 bra 	$L__BB14_24;
	st.global.f32 	[%rd4+20], %f825;
$L__BB14_24:
	add.s32 	%r71, %r6, 6;
	setp.ge.s32 	%p24, %r71, %r41;
	@%p24 bra 	$L__BB14_26;
	st.global.f32 	[%rd4+24], %f824;
$L__BB14_26:
	add.s32 	%r72, %r6, 7;
	setp.ge.s32 	%p25, %r72, %r41;
	@%p25 bra 	$L__BB14_28;
	st.global.f32 	[%rd4+28], %f823;
$L__BB14_28:
	add.s32 	%r34, %r4, 1;
	setp.ge.s32 	%p26, %r34, %r40;
	@%p26 bra 	$L__BB14_45;
	mul.lo.s32 	%r35, %r34, %r41;
	setp.ge.s32 	%p27, %r6, %r41;
	@%p27 bra 	$L__BB14_31;
	add.s32 	%r73, %r6, %r35;
	mul.wide.s32 	%rd21, %r73, 4;
	add.s64 	%rd22, %rd1, %rd21;
	st.global.f32 	[%rd22], %f822;
$L__BB14_31:
	add.s32 	%r74, %r6, 1;
	setp.ge.s32 	%p28, %r74, %r41;
	cvt.s64.s32 	%rd23, %r35;
	cvt.s64.s32 	%rd24, %r6;
	add.s64 	%rd25, %rd24, %rd23;
	shl.b64 	%rd26, %rd25, 2;
	add.s64 	%rd5, %rd1, %rd26;
	@%p28 bra 	$L__BB14_33;
	st.global.f32 	[%rd5+4], %f821;
$L__BB14_33:
	add.s32 	%r75, %r6, 2;
	setp.ge.s32 	%p29, %r75, %r41;
	@%p29 bra 	$L__BB14_35;
	st.global.f32 	[%rd5+8], %f820;
$L__BB14_35:
	add.s32 	%r76, %r6, 3;
	setp.ge.s32 	%p30, %r76, %r41;
	@%p30 bra 	$L__BB14_37;
	st.global.f32 	[%rd5+12], %f819;
$L__BB14_37:
	add.s32 	%r77, %r6, 4;
	setp.ge.s32 	%p31, %r77, %r41;
	@%p31 bra 	$L__BB14_39;
	st.global.f32 	[%rd5+16], %f818;
$L__BB14_39:
	add.s32 	%r78, %r6, 5;
	setp.ge.s32 	%p32, %r78, %r41;
	@%p32 bra 	$L__BB14_41;
	st.global.f32 	[%rd5+20], %f817;
$L__BB14_41:
	add.s32 	%r79, %r6, 6;
	setp.ge.s32 	%p33, %r79, %r41;
	@%p33 bra 	$L__BB14_43;
	st.global.f32 	[%rd5+24], %f816;
$L__BB14_43:
	add.s32 	%r80, %r6, 7;
	setp.ge.s32 	%p34, %r80, %r41;
	@%p34 bra 	$L__BB14_45;
	st.global.f32 	[%rd5+28], %f815;
$L__BB14_45:
	add.s32 	%r36, %r4, 2;
	setp.ge.s32 	%p35, %r36, %r40;
	@%p35 bra 	$L__BB14_62;
	mul.lo.s32 	%r37, %r36, %r41;
	setp.ge.s32 	%p36, %r6, %r41;
	@%p36 bra 	$L__BB14_48;
	add.s32 	%r81, %r6, %r37;
	mul.wide.s32 	%rd27, %r81, 4;
	add.s64 	%rd28, %rd1, %rd27;
	st.global.f32 	[%rd28], %f814;
$L__BB14_48:
	add.s32 	%r82, %r6, 1;
	setp.ge.s32 	%p37, %r82, %r41;
	cvt.s64.s32 	%rd29, %r37;
	cvt.s64.s32 	%rd30, %r6;
	add.s64 	%rd31, %rd30, %rd29;
	shl.b64 	%rd32, %rd31, 2;
	add.s64 	%rd6, %rd1, %rd32;
	@%p37 bra 	$L__BB14_50;
	st.global.f32 	[%rd6+4], %f813;
$L__BB14_50:
	add.s32 	%r83, %r6, 2;
	setp.ge.s32 	%p38, %r83, %r41;
	@%p38 bra 	$L__BB14_52;
	st.global.f32 	[%rd6+8], %f812;
$L__BB14_52:
	add.s32 	%r84, %r6, 3;
	setp.ge.s32 	%p39, %r84, %r41;
	@%p39 bra 	$L__BB14_54;
	st.global.f32 	[%rd6+12], %f811;
$L__BB14_54:
	add.s32 	%r85, %r6, 4;
	setp.ge.s32 	%p40, %r85, %r41;
	@%p40 bra 	$L__BB14_56;
	st.global.f32 	[%rd6+16], %f831;
$L__BB14_56:
	add.s32 	%r86, %r6, 5;
	setp.ge.s32 	%p41, %r86, %r41;
	@%p41 bra 	$L__BB14_58;
	st.global.f32 	[%rd6+20], %f832;
$L__BB14_58:
	add.s32 	%r87, %r6, 6;
	setp.ge.s32 	%p42, %r87, %r41;
	@%p42 bra 	$L__BB14_60;
	st.global.f32 	[%rd6+24], %f833;
$L__BB14_60:
	add.s32 	%r88, %r6, 7;
	setp.ge.s32 	%p43, %r88, %r41;
	@%p43 bra 	$L__BB14_62;
	st.global.f32 	[%rd6+28], %f834;
$L__BB14_62:
	add.s32 	%r38, %r4, 3;
	setp.ge.s32 	%p44, %r38, %r40;
	@%p44 bra 	$L__BB14_79;
	mul.lo.s32 	%r39, %r38, %r41;
	setp.ge.s32 	%p45, %r6, %r41;
	@%p45 bra 	$L__BB14_65;
	add.s32 	%r89, %r6, %r39;
	mul.wide.s32 	%rd33, %r89, 4;
	add.s64 	%rd34, %rd1, %rd33;
	st.global.f32 	[%rd34], %f835;
$L__BB14_65:
	add.s32 	%r90, %r6, 1;
	setp.ge.s32 	%p46, %r90, %r41;
	cvt.s64.s32 	%rd35, %r39;
	cvt.s64.s32 	%rd36, %r6;
	add.s64 	%rd37, %rd36, %rd35;
	shl.b64 	%rd38, %rd37, 2;
	add.s64 	%rd7, %rd1, %rd38;
	@%p46 bra 	$L__BB14_67;
	st.global.f32 	[%rd7+4], %f836;
$L__BB14_67:
	add.s32 	%r91, %r6, 2;
	setp.ge.s32 	%p47, %r91, %r41;
	@%p47 bra 	$L__BB14_69;
	st.global.f32 	[%rd7+8], %f837;
$L__BB14_69:
	add.s32 	%r92, %r6, 3;
	setp.ge.s32 	%p48, %r92, %r41;
	@%p48 bra 	$L__BB14_71;
	st.global.f32 	[%rd7+12], %f838;
$L__BB14_71:
	add.s32 	%r93, %r6, 4;
	setp.ge.s32 	%p49, %r93, %r41;
	@%p49 bra 	$L__BB14_73;
	st.global.f32 	[%rd7+16], %f839;
$L__BB14_73:
	add.s32 	%r94, %r6, 5;
	setp.ge.s32 	%p50, %r94, %r41;
	@%p50 bra 	$L__BB14_75;
	st.global.f32 	[%rd7+20], %f840;
$L__BB14_75:
	add.s32 	%r95, %r6, 6;
	setp.ge.s32 	%p51, %r95, %r41;
	@%p51 bra 	$L__BB14_77;
	st.global.f32 	[%rd7+24], %f841;
$L__BB14_77:
	add.s32 	%r96, %r6, 7;
	setp.ge.s32 	%p52, %r96, %r41;
	@%p52 bra 	$L__BB14_79;
	st.global.f32 	[%rd7+28], %f842;
$L__BB14_79:
	ret;
$L__BB14_80:
	setp.gt.u32 	%p3, %r5, 15;
	add.s32 	%r11, %r98, %r1;
	@%p3 bra 	$L__BB14_85;
	shl.b32 	%r48, %r98, 6;
	shl.b32 	%r49, %r5, 2;
	mov.u32 	%r50, _ZZ22gemm_smem_tiled_kernelILi64ELi16ELi128EEvPKfS1_PfiiiE2As;
	add.s32 	%r51, %r50, %r49;
	add.s32 	%r101, %r51, %r48;
	add.s32 	%r99, %r5, %r97;
	mad.lo.s32 	%r100, %r11, %r42, %r99;
	mov.u32 	%r102, %r5;
$L__BB14_82:
	setp.ge.s32 	%p4, %r11, %r40;
	setp.ge.s32 	%p5, %r99, %r42;
	mov.f32 	%f809, 0f00000000;
	or.pred  	%p6, %p4, %p5;
	@%p6 bra 	$L__BB14_84;
	mul.wide.u32 	%rd11, %r100, 4;
	add.s64 	%rd12, %rd3, %rd11;
	ld.global.nc.f32 	%f809, [%rd12];
$L__BB14_84:
	st.shared.f32 	[%r101], %f809;
	add.s32 	%r102, %r102, %r7;
	add.s32 	%r101, %r101, %r8;
	add.s32 	%r100, %r100, %r7;
	add.s32 	%r99, %r99, %r7;
	setp.lt.u32 	%p7, %r102, 16;
	@%p7 bra 	$L__BB14_82;
$L__BB14_85:
	mov.u32 	%r52, %ntid.y;
	add.s32 	%r98, %r98, %r52;
	setp.lt.u32 	%p8, %r98, 64;
	@%p8 bra 	$L__BB14_80;
	bra.uni 	$L__BB14_3;

}
	// .globl	_Z22gemm_smem_tiled_kernelILi64ELi32ELi32EEvPKfS1_Pfiii
.visible .entry _Z22gemm_smem_tiled_kernelILi64ELi32ELi32EEvPKfS1_Pfiii(
	.param .u64 .ptr .align 1 _Z22gemm_smem_tiled_kernelILi64ELi32ELi32EEvPKfS1_Pfiii_param_0,
	.param .u64 .ptr .align 1 _Z22gemm_smem_tiled_kernelILi64ELi32ELi32EEvPKfS1_Pfiii_param_1,
	.param .u64 .ptr .align 1 _Z22gemm_smem_tiled_kernelILi64ELi32ELi32EEvPKfS1_Pfiii_param_2,
	.param .u32 _Z22gemm_smem_tiled_kernelILi64ELi32ELi32EEvPKfS1_Pfiii_param_3,
	.param .u32 _Z22gemm_smem_tiled_kernelILi64ELi32ELi32EEvPKfS1_Pfiii_param_4,
	.param .u32 _Z22gemm_smem_tiled_kernelILi64ELi32ELi32EEvPKfS1_Pfiii_param_5
)
{
	.reg .pred 	%p<29>;
	.reg .b32 	%r<82>;
	.reg .b32 	%f<491>;
	.reg .b64 	%rd<40>;
	// demoted variable
	.shared .align 4 .b8 _ZZ22gemm_smem_tiled_kernelILi64ELi32ELi32EEvPKfS1_PfiiiE2As[8192];
	// demoted variable
	.shared .align 4 .b8 _ZZ22gemm_smem_tiled_kernelILi64ELi32ELi32EEvPKfS1_PfiiiE2Bs[4096];
	ld.param.u64 	%rd4, [_Z22gemm_smem_tiled_kernelILi64ELi32ELi32EEvPKfS1_Pfiii_param_0];
	ld.param.u64 	%rd5, [_Z22gemm_smem_tiled_kernelILi64ELi32ELi32EEvPKfS1_Pfiii_param_1];
	ld.param.u32 	%r39, [_Z22gemm_smem_tiled_kernelILi64ELi32ELi32EEvPKfS1_Pfiii_param_3];
	ld.param.u32 	%r40, [_Z22gemm_smem_tiled_kernelILi64ELi32ELi32EEvPKfS1_Pfiii_param_4];
	ld.param.u32 	%r41, [_Z22gemm_smem_tiled_kernelILi64ELi32ELi32EEvPKfS1_Pfiii_param_5];
	mov.u32 	%r42, %ctaid.y;
	shl.b32 	%r1, %r42, 6;
	mov.u32 	%r43, %ctaid.x;
	shl.b32 	%r2, %r43, 5;
	mov.u32 	%r3, %tid.y;
	shl.b32 	%r44, %r3, 2;
	add.s32 	%r4, %r1, %r44;
	mov.u32 	%r5, %tid.x;
	shl.b32 	%r45, %r5, 1;
	add.s32 	%r6, %r2, %r45;
	setp.lt.s32 	%p1, %r41, 1;
	mov.f32 	%f483, 0f00000000;
	mov.f32 	%f484, %f483;
	mov.f32 	%f485, %f483;
	mov.f32 	%f486, %f483;
	mov.f32 	%f487, %f483;
	mov.f32 	%f488, %f483;
	mov.f32 	%f489, %f483;
	mov.f32 	%f490, %f483;
	@%p1 bra 	$L__BB15_11;
	mov.u32 	%r7, %ntid.x;
	cvta.to.global.u64 	%rd1, %rd5;
	cvta.to.global.u64 	%rd2, %rd4;
	mov.b32 	%r74, 0;
	mov.f32 	%f483, 0f00000000;
$L__BB15_2:
	setp.gt.u32 	%p2, %r3, 63;
	mov.u32 	%r75, %r3;
	@%p2 bra 	$L__BB15_3;
	bra.uni 	$L__BB15_32;
$L__BB15_3:
	setp.gt.u32 	%p9, %r3, 31;
	mov.u32 	%r80, %r3;
	@%p9 bra 	$L__BB15_10;
$L__BB15_4:
	setp.gt.u32 	%p10, %r5, 31;
	add.s32 	%r24, %r80, %r74;
	@%p10 bra 	$L__BB15_9;
	mul.lo.s32 	%r25, %r24, %r40;
	shl.b32 	%r54, %r80, 7;
	mov.u32 	%r55, _ZZ22gemm_smem_tiled_kernelILi64ELi32ELi32EEvPKfS1_PfiiiE2Bs;
	add.s32 	%r26, %r55, %r54;
	mov.u32 	%r81, %r5;
$L__BB15_6:
	setp.ge.s32 	%p11, %r24, %r41;
	add.s32 	%r28, %r81, %r2;
	setp.ge.s32 	%p12, %r28, %r40;
	mov.f32 	%f482, 0f00000000;
	or.pred  	%p13, %p11, %p12;
	@%p13 bra 	$L__BB15_8;
	add.s32 	%r56, %r28, %r25;
	mul.wide.s32 	%rd9, %r56, 4;
	add.s64 	%rd10, %rd1, %rd9;
	ld.global.nc.f32 	%f482, [%rd10];
$L__BB15_8:
	shl.b32 	%r57, %r81, 2;
	add.s32 	%r58, %r26, %r57;
	st.shared.f32 	[%r58], %f482;
	add.s32 	%r81, %r81, %r7;
	setp.lt.u32 	%p14, %r81, 32;
	@%p14 bra 	$L__BB15_6;
$L__BB15_9:
	mov.u32 	%r59, %ntid.y;
	add.s32 	%r80, %r80, %r59;
	setp.lt.u32 	%p15, %r80, 32;
	@%p15 bra 	$L__BB15_4;
$L__BB15_10:
	bar.sync 	0;
	shl.b32 	%r60, %r3, 9;
	mov.u32 	%r61, _ZZ22gemm_smem_tiled_kernelILi64ELi32ELi32EEvPKfS1_PfiiiE2As;
	add.s32 	%r62, %r61, %r60;
	ld.shared.f32 	%f33, [%r62];
	ld.shared.f32 	%f34, [%r62+128];
	ld.shared.f32 	%f35, [%r62+256];
	ld.shared.f32 	%f36, [%r62+384];
	shl.b32 	%r63, %r5, 3;
	mov.u32 	%r64, _ZZ22gemm_smem_tiled_kernelILi64ELi32ELi32EEvPKfS1_PfiiiE2Bs;
	add.s32 	%r65, %r64, %r63;
	ld.shared.f32 	%f37, [%r65];
	ld.shared.f32 	%f38, [%r65+4];
	fma.rn.f32 	%f39, %f33, %f37, %f484;
	fma.rn.f32 	%f40, %f33, %f38, %f483;
	fma.rn.f32 	%f41, %f34, %f37, %f485;
	fma.rn.f32 	%f42, %f34, %f38, %f486;
	fma.rn.f32 	%f43, %f35, %f37, %f487;
	fma.rn.f32 	%f44, %f35, %f38, %f488;
	fma.rn.f32 	%f45, %f36, %f37, %f489;
	fma.rn.f32 	%f46, %f36, %f38, %f490;
	ld.shared.f32 	%f47, [%r62+4];
	ld.shared.f32 	%f48, [%r62+132];
	ld.shared.f32 	%f49, [%r62+260];
	ld.shared.f32 	%f50, [%r62+388];
	ld.shared.f32 	%f51, [%r65+128];
	ld.shared.f32 	%f52, [%r65+132];
	fma.rn.f32 	%f53, %f47, %f51, %f39;
	fma.rn.f32 	%f54, %f47, %f52, %f40;
	fma.rn.f32 	%f55, %f48, %f51, %f41;
	fma.rn.f32 	%f56, %f48, %f52, %f42;
	fma.rn.f32 	%f57, %f49, %f51, %f43;
	fma.rn.f32 	%f58, %f49, %f52, %f44;
	fma.rn.f32 	%f59, %f50, %f51, %f45;
	fma.rn.f32 	%f60, %f50, %f52, %f46;
	ld.shared.f32 	%f61, [%r62+8];
	ld.shared.f32 	%f62, [%r62+136];
	ld.shared.f32 	%f63, [%r62+264];
	ld.shared.f32 	%f64, [%r62+392];
	ld.shared.f32 	%f65, [%r65+256];
	ld.shared.f32 	%f66, [%r65+260];
	fma.rn.f32 	%f67, %f61, %f65, %f53;
	fma.rn.f32 	%f68, %f61, %f66, %f54;
	fma.rn.f32 	%f69, %f62, %f65, %f55;
	fma.rn.f32 	%f70, %f62, %f66, %f56;
	fma.rn.f32 	%f71, %f63, %f65, %f57;
	fma.rn.f32 	%f72, %f63, %f66, %f58;
	fma.rn.f32 	%f73, %f64, %f65, %f59;
	fma.rn.f32 	%f74, %f64, %f66, %f60;
	ld.shared.f32 	%f75, [%r62+12];
	ld.shared.f32 	%f76, [%r62+140];
	ld.shared.f32 	%f77, [%r62+268];
	ld.shared.f32 	%f78, [%r62+396];
	ld.shared.f32 	%f79, [%r65+384];
	ld.shared.f32 	%f80, [%r65+388];
	fma.rn.f32 	%f81, %f75, %f79, %f67;
	fma.rn.f32 	%f82, %f75, %f80, %f68;
	fma.rn.f32 	%f83, %f76, %f79, %f69;
	fma.rn.f32 	%f84, %f76, %f80, %f70;
	fma.rn.f32 	%f85, %f77, %f79, %f71;
	fma.rn.f32 	%f86, %f77, %f80, %f72;
	fma.rn.f32 	%f87, %f78, %f79, %f73;
	fma.rn.f32 	%f88, %f78, %f80, %f74;
	ld.shared.f32 	%f89, [%r62+16];
	ld.shared.f32 	%f90, [%r62+144];
	ld.shared.f32 	%f91, [%r62+272];
	ld.shared.f32 	%f92, [%r62+400];
	ld.shared.f32 	%f93, [%r65+512];
	ld.shared.f32 	%f94, [%r65+516];
	fma.rn.f32 	%f95, %f89, %f93, %f81;
	fma.rn.f32 	%f96, %f89, %f94, %f82;
	fma.rn.f32 	%f97, %f90, %f93, %f83;
	fma.rn.f32 	%f98, %f90, %f94, %f84;
	fma.rn.f32 	%f99, %f91, %f93, %f85;
	fma.rn.f32 	%f100, %f91, %f94, %f86;
	fma.rn.f32 	%f101, %f92, %f93, %f87;
	fma.rn.f32 	%f102, %f92, %f94, %f88;
	ld.shared.f32 	%f103, [%r62+20];
	ld.shared.f32 	%f104, [%r62+148];
	ld.shared.f32 	%f105, [%r62+276];
	ld.shared.f32 	%f106, [%r62+404];
	ld.shared.f32 	%f107, [%r65+640];
	ld.shared.f32 	%f108, [%r65+644];
	fma.rn.f32 	%f109, %f103, %f107, %f95;
	fma.rn.f32 	%f110, %f103, %f108, %f96;
	fma.rn.f32 	%f111, %f104, %f107, %f97;
	fma.rn.f32 	%f112, %f104, %f108, %f98;
	fma.rn.f32 	%f113, %f105, %f107, %f99;
	fma.rn.f32 	%f114, %f105, %f108, %f100;
	fma.rn.f32 	%f115, %f106, %f107, %f101;
	fma.rn.f32 	%f116, %f106, %f108, %f102;
	ld.shared.f32 	%f117, [%r62+24];
	ld.shared.f32 	%f118, [%r62+152];
	ld.shared.f32 	%f119, [%r62+280];
	ld.shared.f32 	%f120, [%r62+408];
	ld.shared.f32 	%f121, [%r65+768];
	ld.shared.f32 	%f122, [%r65+772];
	fma.rn.f32 	%f123, %f117, %f121, %f109;
	fma.rn.f32 	%f124, %f117, %f122, %f110;
	fma.rn.f32 	%f125, %f118, %f121, %f111;
	fma.rn.f32 	%f126, %f118, %f122, %f112;
	fma.rn.f32 	%f127, %f119, %f121, %f113;
	fma.rn.f32 	%f128, %f119, %f122, %f114;
	fma.rn.f32 	%f129, %f120, %f121, %f115;
	fma.rn.f32 	%f130, %f120, %f122, %f116;
	ld.shared.f32 	%f131, [%r62+28];
	ld.shared.f32 	%f132, [%r62+156];
	ld.shared.f32 	%f133, [%r62+284];
	ld.shared.f32 	%f134, [%r62+412];
	ld.shared.f32 	%f135, [%r65+896];
	ld.shared.f32 	%f136, [%r65+900];
	fma.rn.f32 	%f137, %f131, %f135, %f123;
	fma.rn.f32 	%f138, %f131, %f136, %f124;
	fma.rn.f32 	%f139, %f132, %f135, %f125;
	fma.rn.f32 	%f140, %f132, %f136, %f126;
	fma.rn.f32 	%f141, %f133, %f135, %f127;
	fma.rn.f32 	%f142, %f133, %f136, %f128;
	fma.rn.f32 	%f143, %f134, %f135, %f129;
	fma.rn.f32 	%f144, %f134, %f136, %f130;
	ld.shared.f32 	%f145, [%r62+32];
	ld.shared.f32 	%f146, [%r62+160];
	ld.shared.f32 	%f147, [%r62+288];
	ld.shared.f32 	%f148, [%r62+416];
	ld.shared.f32 	%f149, [%r65+1024];
	ld.shared.f32 	%f150, [%r65+1028];
	fma.rn.f32 	%f151, %f145, %f149, %f137;
	fma.rn.f32 	%f152, %f145, %f150, %f138;
	fma.rn.f32 	%f153, %f146, %f149, %f139;
	fma.rn.f32 	%f154, %f146, %f150, %f140;
	fma.rn.f32 	%f155, %f147, %f149, %f141;
	fma.rn.f32 	%f156, %f147, %f150, %f142;
	fma.rn.f32 	%f157, %f148, %f149, %f143;
	fma.rn.f32 	%f158, %f148, %f150, %f144;
	ld.shared.f32 	%f159, [%r62+36];
	ld.shared.f32 	%f160, [%r62+164];
	ld.shared.f32 	%f161, [%r62+292];
	ld.shared.f32 	%f162, [%r62+420];
	ld.shared.f32 	%f163, [%r65+1152];
	ld.shared.f32 	%f164, [%r65+1156];
	fma.rn.f32 	%f165, %f159, %f163, %f151;
	fma.rn.f32 	%f166, %f159, %f164, %f152;
	fma.rn.f32 	%f167, %f160, %f163, %f153;
	fma.rn.f32 	%f168, %f160, %f164, %f154;
	fma.rn.f32 	%f169, %f161, %f163, %f155;
	fma.rn.f32 	%f170, %f161, %f164, %f156;
	fma.rn.f32 	%f171, %f162, %f163, %f157;
	fma.rn.f32 	%f172, %f162, %f164, %f158;
	ld.shared.f32 	%f173, [%r62+40];
	ld.shared.f32 	%f174, [%r62+168];
	ld.shared.f32 	%f175, [%r62+296];
	ld.shared.f32 	%f176, [%r62+424];
	ld.shared.f32 	%f177, [%r65+1280];
	ld.shared.f32 	%f178, [%r65+1284];
	fma.rn.f32 	%f179, %f173, %f177, %f165;
	fma.rn.f32 	%f180, %f173, %f178, %f166;
	fma.rn.f32 	%f181, %f174, %f177, %f167;
	fma.rn.f32 	%f182, %f174, %f178, %f168;
	fma.rn.f32 	%f183, %f175, %f177, %f169;
	fma.rn.f32 	%f184, %f175, %f178, %f170;
	fma.rn.f32 	%f185, %f176, %f177, %f171;
	fma.rn.f32 	%f186, %f176, %f178, %f172;
	ld.shared.f32 	%f187, [%r62+44];
	ld.shared.f32 	%f188, [%r62+172];
	ld.shared.f32 	%f189, [%r62+300];
	ld.shared.f32 	%f190, [%r62+428];
	ld.shared.f32 	%f191, [%r65+1408];
	ld.shared.f32 	%f192, [%r65+1412];
	fma.rn.f32 	%f193, %f187, %f191, %f179;
	fma.rn.f32 	%f194, %f187, %f192, %f180;
	fma.rn.f32 	%f195, %f188, %f191, %f181;
	fma.rn.f32 	%f196, %f188, %f192, %f182;
	fma.rn.f32 	%f197, %f189, %f191, %f183;
	fma.rn.f32 	%f198, %f189, %f192, %f184;
	fma.rn.f32 	%f199, %f190, %f191, %f185;
	fma.rn.f32 	%f200, %f190, %f192, %f186;
	ld.shared.f32 	%f201, [%r62+48];
	ld.shared.f32 	%f202, [%r62+176];
	ld.shared.f32 	%f203, [%r62+304];
	ld.shared.f32 	%f204, [%r62+432];
	ld.shared.f32 	%f205, [%r65+1536];
	ld.shared.f32 	%f206, [%r65+1540];
	fma.rn.f32 	%f207, %f201, %f205, %f193;
	fma.rn.f32 	%f208, %f201, %f206, %f194;
	fma.rn.f32 	%f209, %f202, %f205, %f195;
	fma.rn.f32 	%f210, %f202, %f206, %f196;
	fma.rn.f32 	%f211, %f203, %f205, %f197;
	fma.rn.f32 	%f212, %f203, %f206, %f198;
	fma.rn.f32 	%f213, %f204, %f205, %f199;
	fma.rn.f32 	%f214, %f204, %f206, %f200;
	ld.shared.f32 	%f215, [%r62+52];
	ld.shared.f32 	%f216, [%r62+180];
	ld.shared.f32 	%f217, [%r62+308];
	ld.shared.f32 	%f218, [%r62+436];
	ld.shared.f32 	%f219, [%r65+1664];
	ld.shared.f32 	%f220, [%r65+1668];
	fma.rn.f32 	%f221, %f215, %f219, %f207;
	fma.rn.f32 	%f222, %f215, %f220, %f208;
	fma.rn.f32 	%f223, %f216, %f219, %f209;
	fma.rn.f32 	%f224, %f216, %f220, %f210;
	fma.rn.f32 	%f225, %f217, %f219, %f211;
	fma.rn.f32 	%f226, %f217, %f220, %f212;
	fma.rn.f32 	%f227, %f218, %f219, %f213;
	fma.rn.f32 	%f228, %f218, %f220, %f214;
	ld.shared.f32 	%f229, [%r62+56];
	ld.shared.f32 	%f230, [%r62+184];
	ld.shared.f32 	%f231, [%r62+312];
	ld.shared.f32 	%f232, [%r62+440];
	ld.shared.f32 	%f233, [%r65+1792];
	ld.shared.f32 	%f234, [%r65+1796];
	fma.rn.f32 	%f235, %f229, %f233, %f221;
	fma.rn.f32 	%f236, %f229, %f234, %f222;
	fma.rn.f32 	%f237, %f230, %f233, %f223;
	fma.rn.f32 	%f238, %f230, %f234, %f224;
	fma.rn.f32 	%f239, %f231, %f233, %f225;
	fma.rn.f32 	%f240, %f231, %f234, %f226;
	fma.rn.f32 	%f241, %f232, %f233, %f227;
	fma.rn.f32 	%f242, %f232, %f234, %f228;
	ld.shared.f32 	%f243, [%r62+60];
	ld.shared.f32 	%f244, [%r62+188];
	ld.shared.f32 	%f245, [%r62+316];
	ld.shared.f32 	%f246, [%r62+444];
	ld.shared.f32 	%f247, [%r65+1920];
	ld.shared.f32 	%f248, [%r65+1924];
	fma.rn.f32 	%f249, %f243, %f247, %f235;
	fma.rn.f32 	%f250, %f243, %f248, %f236;
	fma.rn.f32 	%f251, %f244, %f247, %f237;
	fma.rn.f32 	%f252, %f244, %f248, %f238;
	fma.rn.f32 	%f253, %f245, %f247, %f239;
	fma.rn.f32 	%f254, %f245, %f248, %f240;
	fma.rn.f32 	%f255, %f246, %f247, %f241;
	fma.rn.f32 	%f256, %f246, %f248, %f242;
	ld.shared.f32 	%f257, [%r62+64];
	ld.shared.f32 	%f258, [%r62+192];
	ld.shared.f32 	%f259, [%r62+320];
	ld.shared.f32 	%f260, [%r62+448];
	ld.shared.f32 	%f261, [%r65+2048];
	ld.shared.f32 	%f262, [%r65+2052];
	fma.rn.f32 	%f263, %f257, %f261, %f249;
	fma.rn.f32 	%f264, %f257, %f262, %f250;
	fma.rn.f32 	%f265, %f258, %f261, %f251;
	fma.rn.f32 	%f266, %f258, %f262, %f252;
	fma.rn.f32 	%f267, %f259, %f261, %f253;
	fma.rn.f32 	%f268, %f259, %f262, %f254;
	fma.rn.f32 	%f269, %f260, %f261, %f255;
	fma.rn.f32 	%f270, %f260, %f262, %f256;
	ld.shared.f32 	%f271, [%r62+68];
	ld.shared.f32 	%f272, [%r62+196];
	ld.shared.f32 	%f273, [%r62+324];
	ld.shared.f32 	%f274, [%r62+452];
	ld.shared.f32 	%f275, [%r65+2176];
	ld.shared.f32 	%f276, [%r65+2180];
	fma.rn.f32 	%f277, %f271, %f275, %f263;
	fma.rn.f32 	%f278, %f271, %f276, %f264;
	fma.rn.f32 	%f279, %f272, %f275, %f265;
	fma.rn.f32 	%f280, %f272, %f276, %f266;
	fma.rn.f32 	%f281, %f273, %f275, %f267;
	fma.rn.f32 	%f282, %f273, %f276, %f268;
	fma.rn.f32 	%f283, %f274, %f275, %f269;
	fma.rn.f32 	%f284, %f274, %f276, %f270;
	ld.shared.f32 	%f285, [%r62+72];
	ld.shared.f32 	%f286, [%r62+200];
	ld.shared.f32 	%f287, [%r62+328];
	ld.shared.f32 	%f288, [%r62+456];
	ld.shared.f32 	%f289, [%r65+2304];
	ld.shared.f32 	%f290, [%r65+2308];
	fma.rn.f32 	%f291, %f285, %f289, %f277;
	fma.rn.f32 	%f292, %f285, %f290, %f278;
	fma.rn.f32 	%f293, %f286, %f289, %f279;
	fma.rn.f32 	%f294, %f286, %f290, %f280;
	fma.rn.f32 	%f295, %f287, %f289, %f281;
	fma.rn.f32 	%f296, %f287, %f290, %f282;
	fma.rn.f32 	%f297, %f288, %f289, %f283;
	fma.rn.f32 	%f298, %f288, %f290, %f284;
	ld.shared.f32 	%f299, [%r62+76];
	ld.shared.f32 	%f300, [%r62+204];
	ld.shared.f32 	%f301, [%r62+332];
	ld.shared.f32 	%f302, [%r62+460];
	ld.shared.f32 	%f303, [%r65+2432];
	ld.shared.f32 	%f304, [%r65+2436];
	fma.rn.f32 	%f305, %f299, %f303, %f291;
	fma.rn.f32 	%f306, %f299, %f304, %f292;
	fma.rn.f32 	%f307, %f300, %f303, %f293;
	fma.rn.f32 	%f308, %f300, %f304, %f294;
	fma.rn.f32 	%f309, %f301, %f303, %f295;
	fma.rn.f32 	%f310, %f301, %f304, %f296;
	fma.rn.f32 	%f311, %f302, %f303, %f297;
	fma.rn.f32 	%f312, %f302, %f304, %f298;
	ld.shared.f32 	%f313, [%r62+80];
	ld.shared.f32 	%f314, [%r62+208];
	ld.shared.f32 	%f315, [%r62+336];
	ld.shared.f32 	%f316, [%r62+464];
	ld.shared.f32 	%f317, [%r65+2560];
	ld.shared.f32 	%f318, [%r65+2564];
	fma.rn.f32 	%f319, %f313, %f317, %f305;
	fma.rn.f32 	%f320, %f313, %f318, %f306;
	fma.rn.f32 	%f321, %f314, %f317, %f307;
	fma.rn.f32 	%f322, %f314, %f318, %f308;
	fma.rn.f32 	%f323, %f315, %f317, %f309;
	fma.rn.f32 	%f324, %f315, %f318, %f310;
	fma.rn.f32 	%f325, %f316, %f317, %f311;
	fma.rn.f32 	%f326, %f316, %f318, %f312;
	ld.shared.f32 	%f327, [%r62+84];
	ld.shared.f32 	%f328, [%r62+212];
	ld.shared.f32 	%f329, [%r62+340];
	ld.shared.f32 	%f330, [%r62+468];
	ld.shared.f32 	%f331, [%r65+2688];
	ld.shared.f32 	%f332, [%r65+2692];
	fma.rn.f32 	%f333, %f327, %f331, %f319;
	fma.rn.f32 	%f334, %f327, %f332, %f320;
	fma.rn.f32 	%f335, %f328, %f331, %f321;
	fma.rn.f32 	%f336, %f328, %f332, %f322;
	fma.rn.f32 	%f337, %f329, %f331, %f323;
	fma.rn.f32 	%f338, %f329, %f332, %f324;
	fma.rn.f32 	%f339, %f330, %f331, %f325;
	fma.rn.f32 	%f340, %f330, %f332, %f326;
	ld.shared.f32 	%f341, [%r62+88];
	ld.shared.f32 	%f342, [%r62+216];
	ld.shared.f32 	%f343, [%r62+344];
	ld.shared.f32 	%f344, [%r62+472];
	ld.shared.f32 	%f345, [%r65+2816];
	ld.shared.f32 	%f346, [%r65+2820];
	fma.rn.f32 	%f347, %f341, %f345, %f333;
	fma.rn.f32 	%f348, %f341, %f346, %f334;
	fma.rn.f32 	%f349, %f342, %f345, %f335;
	fma.rn.f32 	%f350, %f342, %f346, %f336;
	fma.rn.f32 	%f351, %f343, %f345, %f337;
	fma.rn.f32 	%f352, %f343, %f346, %f338;
	fma.rn.f32 	%f353, %f344, %f345, %f339;
	fma.rn.f32 	%f354, %f344, %f346, %f340;
	ld.shared.f32 	%f355, [%r62+92];
	ld.shared.f32 	%f356, [%r62+220];
	ld.shared.f32 	%f357, [%r62+348];
	ld.shared.f32 	%f358, [%r62+476];
	ld.shared.f32 	%f359, [%r65+2944];
	ld.shared.f32 	%f360, [%r65+2948];
	fma.rn.f32 	%f361, %f355, %f359, %f347;
	fma.rn.f32 	%f362, %f355, %f360, %f348;
	fma.rn.f32 	%f363, %f356, %f359, %f349;
	fma.rn.f32 	%f364, %f356, %f360, %f350;
	fma.rn.f32 	%f365, %f357, %f359, %f351;
	fma.rn.f32 	%f366, %f357, %f360, %f352;
	fma.rn.f32 	%f367, %f358, %f359, %f353;
	fma.rn.f32 	%f368, %f358, %f360, %f354;
	ld.shared.f32 	%f369, [%r62+96];
	ld.shared.f32 	%f370, [%r62+224];
	ld.shared.f32 	%f371, [%r62+352];
	ld.shared.f32 	%f372, [%r62+480];
	ld.shared.f32 	%f373, [%r65+3072];
	ld.shared.f32 	%f374, [%r65+3076];
	fma.rn.f32 	%f375, %f369, %f373, %f361;
	fma.rn.f32 	%f376, %f369, %f374, %f362;
	fma.rn.f32 	%f377, %f370, %f373, %f363;
	fma.rn.f32 	%f378, %f370, %f374, %f364;
	fma.rn.f32 	%f379, %f371, %f373, %f365;
	fma.rn.f32 	%f380, %f371, %f374, %f366;
	fma.rn.f32 	%f381, %f372, %f373, %f367;
	fma.rn.f32 	%f382, %f372, %f374, %f368;
	ld.shared.f32 	%f383, [%r62+100];
	ld.shared.f32 	%f384, [%r62+228];
	ld.shared.f32 	%f385, [%r62+356];
	ld.shared.f32 	%f386, [%r62+484];
	ld.shared.f32 	%f387, [%r65+3200];
	ld.shared.f32 	%f388, [%r65+3204];
	fma.rn.f32 	%f389, %f383, %f387, %f375;
	fma.rn.f32 	%f390, %f383, %f388, %f376;
	fma.rn.f32 	%f391, %f384, %f387, %f377;
	fma.rn.f32 	%f392, %f384, %f388, %f378;
	fma.rn.f32 	%f393, %f385, %f387, %f379;
	fma.rn.f32 	%f394, %f385, %f388, %f380;
	fma.rn.f32 	%f395, %f386, %f387, %f381;
	fma.rn.f32 	%f396, %f386, %f388, %f382;
	ld.shared.f32 	%f397, [%r62+104];
	ld.shared.f32 	%f398, [%r62+232];
	ld.shared.f32 	%f399, [%r62+360];
	ld.shared.f32 	%f400, [%r62+488];
	ld.shared.f32 	%f401, [%r65+3328];
	ld.shared.f32 	%f402, [%r65+3332];
	fma.rn.f32 	%f403, %f397, %f401, %f389;
	fma.rn.f32 	%f404, %f397, %f402, %f390;
	fma.rn.f32 	%f405, %f398, %f401, %f391;
	fma.rn.f32 	%f406, %f398, %f402, %f392;
	fma.rn.f32 	%f407, %f399, %f401, %f393;
	fma.rn.f32 	%f408, %f399, %f402, %f394;
	fma.rn.f32 	%f409, %f400, %f401, %f395;
	fma.rn.f32 	%f410, %f400, %f402, %f396;
	ld.shared.f32 	%f411, [%r62+108];
	ld.shared.f32 	%f412, [%r62+236];
	ld.shared.f32 	%f413, [%r62+364];
	ld.shared.f32 	%f414, [%r62+492];
	ld.shared.f32 	%f415, [%r65+3456];
	ld.shared.f32 	%f416, [%r65+3460];
	fma.rn.f32 	%f417, %f411, %f415, %f403;
	fma.rn.f32 	%f418, %f411, %f416, %f404;
	fma.rn.f32 	%f419, %f412, %f415, %f405;
	fma.rn.f32 	%f420, %f412, %f416, %f406;
	fma.rn.f32 	%f421, %f413, %f415, %f407;
	fma.rn.f32 	%f422, %f413, %f416, %f408;
	fma.rn.f32 	%f423, %f414, %f415, %f409;
	fma.rn.f32 	%f424, %f414, %f416, %f410;
	ld.shared.f32 	%f425, [%r62+112];
	ld.shared.f32 	%f426, [%r62+240];
	ld.shared.f32 	%f427, [%r62+368];
	ld.shared.f32 	%f428, [%r62+496];
	ld.shared.f32 	%f429, [%r65+3584];
	ld.shared.f32 	%f430, [%r65+3588];
	fma.rn.f32 	%f431, %f425, %f429, %f417;
	fma.rn.f32 	%f432, %f425, %f430, %f418;
	fma.rn.f32 	%f433, %f426, %f429, %f419;
	fma.rn.f32 	%f434, %f426, %f430, %f420;
	fma.rn.f32 	%f435, %f427, %f429, %f421;
	fma.rn.f32 	%f436, %f427, %f430, %f422;
	fma.rn.f32 	%f437, %f428, %f429, %f423;
	fma.rn.f32 	%f438, %f428, %f430, %f424;
	ld.shared.f32 	%f439, [%r62+116];
	ld.shared.f32 	%f440, [%r62+244];
	ld.shared.f32 	%f441, [%r62+372];
	ld.shared.f32 	%f442, [%r62+500];
	ld.shared.f32 	%f443, [%r65+3712];
	ld.shared.f32 	%f444, [%r65+3716];
	fma.rn.f32 	%f445, %f439, %f443, %f431;
	fma.rn.f32 	%f446, %f439, %f444, %f432;
	fma.rn.f32 	%f447, %f440, %f443, %f433;
	fma.rn.f32 	%f448, %f440, %f444, %f434;
	fma.rn.f32 	%f449, %f441, %f443, %f435;
	fma.rn.f32 	%f450, %f441, %f444, %f436;
	fma.rn.f32 	%f451, %f442, %f443, %f437;
	fma.rn.f32 	%f452, %f442, %f444, %f438;
	ld.shared.f32 	%f453, [%r62+120];
	ld.shared.f32 	%f454, [%r62+248];
	ld.shared.f32 	%f455, [%r62+376];
	ld.shared.f32 	%f456, [%r62+504];
	ld.shared.f32 	%f457, [%r65+3840];
	ld.shared.f32 	%f458, [%r65+3844];
	fma.rn.f32 	%f459, %f453, %f457, %f445;
	fma.rn.f32 	%f460, %f453, %f458, %f446;
	fma.rn.f32 	%f461, %f454, %f457, %f447;
	fma.rn.f32 	%f462, %f454, %f458, %f448;
	fma.rn.f32 	%f463, %f455, %f457, %f449;
	fma.rn.f32 	%f464, %f455, %f458, %f450;
	fma.rn.f32 	%f465, %f456, %f457, %f451;
	fma.rn.f32 	%f466, %f456, %f458, %f452;
	ld.shared.f32 	%f467, [%r62+124];
	ld.shared.f32 	%f468, [%r62+252];
	ld.shared.f32 	%f469, [%r62+380];
	ld.shared.f32 	%f470, [%r62+508];
	ld.shared.f32 	%f471, [%r65+3968];
	ld.shared.f32 	%f472, [%r65+3972];
	fma.rn.f32 	%f484, %f467, %f471, %f459;
	fma.rn.f32 	%f483, %f467, %f472, %f460;
	fma.rn.f32 	%f485, %f468, %f471, %f461;
	fma.rn.f32 	%f486, %f468, %f472, %f462;
	fma.rn.f32 	%f487, %f469, %f471, %f463;
	fma.rn.f32 	%f488, %f469, %f472, %f464;
	fma.rn.f32 	%f489, %f470, %f471, %f465;
	fma.rn.f32 	%f490, %f470, %f472, %f466;
	bar.sync 	0;
	add.s32 	%r74, %r74, 32;
	setp.lt.s32 	%p16, %r74, %r41;
	@%p16 bra 	$L__BB15_2;
$L__BB15_11:
	ld.param.u64 	%rd39, [_Z22gemm_smem_tiled_kernelILi64ELi32ELi32EEvPKfS1_Pfiii_param_2];
	cvta.to.global.u64 	%rd3, %rd39;
	setp.ge.s32 	%p17, %r4, %r39;
	@%p17 bra 	$L__BB15_16;
	mul.lo.s32 	%r32, %r4, %r40;
	setp.ge.s32 	%p18, %r6, %r40;
	@%p18 bra 	$L__BB15_14;
	add.s32 	%r66, %r6, %r32;
	mul.wide.s32 	%rd11, %r66, 4;
	add.s64 	%rd12, %rd3, %rd11;
	st.global.f32 	[%rd12], %f484;
$L__BB15_14:
	add.s32 	%r67, %r6, 1;
	setp.ge.s32 	%p19, %r67, %r40;
	@%p19 bra 	$L__BB15_16;
	cvt.s64.s32 	%rd13, %r32;
	cvt.s64.s32 	%rd14, %r6;
	add.s64 	%rd15, %rd14, %rd13;
	shl.b64 	%rd16, %rd15, 2;
	add.s64 	%rd17, %rd3, %rd16;
	st.global.f32 	[%rd17+4], %f483;
$L__BB15_16:
	add.s32 	%r33, %r4, 1;
	setp.ge.s32 	%p20, %r33, %r39;
	@%p20 bra 	$L__BB15_21;
	mul.lo.s32 	%r34, %r33, %r40;
	setp.ge.s32 	%p21, %r6, %r40;
	@%p21 bra 	$L__BB15_19;
	add.s32 	%r68, %r6, %r34;
	mul.wide.s32 	%rd18, %r68, 4;
	add.s64 	%rd19, %rd3, %rd18;
	st.global.f32 	[%rd19], %f485;
$L__BB15_19:
	add.s32 	%r69, %r6, 1;
	setp.ge.s32 	%p22, %r69, %r40;
	@%p22 bra 	$L__BB15_21;
	cvt.s64.s32 	%rd20, %r34;
	cvt.s64.s32 	%rd21, %r6;
	add.s64 	%rd22, %rd21, %rd20;
	shl.b64 	%rd23, %rd22, 2;
	add.s64 	%rd24, %rd3, %rd23;
	st.global.f32 	[%rd24+4], %f486;
$L__BB15_21:
	add.s32 	%r35, %r4, 2;
	setp.ge.s32 	%p23, %r35, %r39;
	@%p23 bra 	$L__BB15_26;
	mul.lo.s32 	%r36, %r35, %r40;
	setp.ge.s32 	%p24, %r6, %r40;
	@%p24 bra 	$L__BB15_24;
	add.s32 	%r70, %r6, %r36;
	mul.wide.s32 	%rd25, %r70, 4;
	add.s64 	%rd26, %rd3, %rd25;
	st.global.f32 	[%rd26], %f487;
$L__BB15_24:
	add.s32 	%r71, %r6, 1;
	setp.ge.s32 	%p25, %r71, %r40;
	@%p25 bra 	$L__BB15_26;
	cvt.s64.s32 	%rd27, %r36;
	cvt.s64.s32 	%rd28, %r6;
	add.s64 	%rd29, %rd28, %rd27;
	shl.b64 	%rd30, %rd29, 2;
	add.s64 	%rd31, %rd3, %rd30;
	st.global.f32 	[%rd31+4], %f488;
$L__BB15_26:
	add.s32 	%r37, %r4, 3;
	setp.ge.s32 	%p26, %r37, %r39;
	@%p26 bra 	$L__BB15_31;
	mul.lo.s32 	%r38, %r37, %r40;
	setp.ge.s32 	%p27, %r6, %r40;
	@%p27 bra 	$L__BB15_29;
	add.s32 	%r72, %r6, %r38;
	mul.wide.s32 	%rd32, %r72, 4;
	add.s64 	%rd33, %rd3, %rd32;
	st.global.f32 	[%rd33], %f489;
$L__BB15_29:
	add.s32 	%r73, %r6, 1;
	setp.ge.s32 	%p28, %r73, %r40;
	@%p28 bra 	$L__BB15_31;
	cvt.s64.s32 	%rd34, %r38;
	cvt.s64.s32 	%rd35, %r6;
	add.s64 	%rd36, %rd35, %rd34;
	shl.b64 	%rd37, %rd36, 2;
	add.s64 	%rd38, %rd3, %rd37;
	st.global.f32 	[%rd38+4], %f490;
$L__BB15_31:
	ret;
$L__BB15_32:
	setp.gt.u32 	%p3, %r5, 31;
	add.s32 	%r10, %r75, %r1;
	@%p3 bra 	$L__BB15_37;
	shl.b32 	%r47, %r75, 7;
	shl.b32 	%r48, %r5, 2;
	mov.u32 	%r49, _ZZ22gemm_smem_tiled_kernelILi64ELi32ELi32EEvPKfS1_PfiiiE2As;
	add.s32 	%r50, %r49, %r48;
	add.s32 	%r78, %r50, %r47;
	add.s32 	%r76, %r5, %r74;
	mad.lo.s32 	%r77, %r10, %r41, %r76;
	mov.u32 	%r79, %r5;
$L__BB15_34:
	add.s32 	%r51, %r75, %r1;
	setp.ge.s32 	%p4, %r51, %r39;
	setp.ge.s32 	%p5, %r76, %r41;
	mov.f32 	%f481, 0f00000000;
	or.pred  	%p6, %p4, %p5;
	@%p6 bra 	$L__BB15_36;
	mul.wide.u32 	%rd7, %r77, 4;
	add.s64 	%rd8, %rd2, %rd7;
	ld.global.nc.f32 	%f481, [%rd8];
$L__BB15_36:
	st.shared.f32 	[%r78], %f481;
	add.s32 	%r79, %r79, %r7;
	shl.b32 	%r52, %r7, 2;
	add.s32 	%r78, %r78, %r52;
	add.s32 	%r77, %r77, %r7;
	add.s32 	%r76, %r76, %r7;
	setp.lt.u32 	%p7, %r79, 32;
	@%p7 bra 	$L__BB15_34;
$L__BB15_37:
	mov.u32 	%r53, %ntid.y;
	add.s32 	%r75, %r75, %r53;
	setp.lt.u32 	%p8, %r75, 64;
	@%p8 bra 	$L__BB15_32;
	bra.uni 	$L__BB15_3;

}
	// .globl	_Z22gemm_smem_tiled_kernelILi64ELi32ELi64EEvPKfS1_Pfiii
.visible .entry _Z22gemm_smem_tiled_kernelILi64ELi32ELi64EEvPKfS1_Pfiii(
	.param .u64 .ptr .align 1 _Z22gemm_smem_tiled_kernelILi64ELi32ELi64EEvPKfS1_Pfiii_param_0,
	.param .u64 .ptr .align 1 _Z22gemm_smem_tiled_kernelILi64ELi32ELi64EEvPKfS1_Pfiii_param_1,
	.param .u64 .ptr .align 1 _Z22gemm_smem_tiled_kernelILi64ELi32ELi64EEvPKfS1_Pfiii_param_2,
	.param .u32 _Z22gemm_smem_tiled_kernelILi64ELi32ELi64EEvPKfS1_Pfiii_param_3,
	.param .u32 _Z22gemm_smem_tiled_kernelILi64ELi32ELi64EEvPKfS1_Pfiii_param_4,
	.param .u32 _Z22gemm_smem_tiled_kernelILi64ELi32ELi64EEvPKfS1_Pfiii_param_5
)
{
	.reg .pred 	%p<37>;
	.reg .b32 	%r<94>;
	.reg .b32 	%f<843>;
	.reg .b64 	%rd<40>;
	// demoted variable
	.shared .align 4 .b8 _ZZ22gemm_smem_tiled_kernelILi64ELi32ELi64EEvPKfS1_PfiiiE2As[8192];
	// demoted variable
	.shared .align 4 .b8 _ZZ22gemm_smem_tiled_kernelILi64ELi32ELi64EEvPKfS1_PfiiiE2Bs[8192];
	ld.param.u64 	%rd8, [_Z22gemm_smem_tiled_kernelILi64ELi32ELi64EEvPKfS1_Pfiii_param_0];
	ld.param.u64 	%rd9, [_Z22gemm_smem_tiled_kernelILi64ELi32ELi64EEvPKfS1_Pfiii_param_1];
	ld.param.u32 	%r39, [_Z22gemm_smem_tiled_kernelILi64ELi32ELi64EEvPKfS1_Pfiii_param_3];
	ld.param.u32 	%r40, [_Z22gemm_smem_tiled_kernelILi64ELi32ELi64EEvPKfS1_Pfiii_param_4];
	ld.param.u32 	%r41, [_Z22gemm_smem_tiled_kernelILi64ELi32ELi64EEvPKfS1_Pfiii_param_5];
	mov.u32 	%r42, %ctaid.y;
	shl.b32 	%r1, %r42, 6;
	mov.u32 	%r43, %ctaid.x;
	shl.b32 	%r2, %r43, 6;
	mov.u32 	%r3, %tid.y;
	mov.u32 	%r4, %tid.x;
	shl.b32 	%r44, %r4, 2;
	add.s32 	%r5, %r2, %r44;
	setp.lt.s32 	%p1, %r41, 1;
	mov.f32 	%f827, 0f00000000;
	mov.f32 	%f828, %f827;
	mov.f32 	%f829, %f827;
	mov.f32 	%f830, %f827;
	mov.f32 	%f831, %f827;
	mov.f32 	%f832, %f827;
	mov.f32 	%f833, %f827;
	mov.f32 	%f834, %f827;
	mov.f32 	%f835, %f827;
	mov.f32 	%f836, %f827;
	mov.f32 	%f837, %f827;
	mov.f32 	%f838, %f827;
	mov.f32 	%f839, %f827;
	mov.f32 	%f840, %f827;
	mov.f32 	%f841, %f827;
	mov.f32 	%f842, %f827;
	@%p1 bra 	$L__BB16_11;
	mov.u32 	%r6, %ntid.x;
	cvta.to.global.u64 	%rd1, %rd9;
	cvta.to.global.u64 	%rd2, %rd8;
	mov.b32 	%r86, 0;
	mov.f32 	%f827, 0f00000000;
$L__BB16_2:
	setp.gt.u32 	%p2, %r3, 63;
	mov.u32 	%r87, %r3;
	@%p2 bra 	$L__BB16_3;
	bra.uni 	$L__BB16_48;
$L__BB16_3:
	setp.gt.u32 	%p9, %r3, 31;
	mov.u32 	%r92, %r3;
	@%p9 bra 	$L__BB16_10;
$L__BB16_4:
	setp.gt.u32 	%p10, %r4, 63;
	add.s32 	%r23, %r92, %r86;
	@%p10 bra 	$L__BB16_9;
	mul.lo.s32 	%r24, %r23, %r40;
	shl.b32 	%r53, %r92, 8;
	mov.u32 	%r54, _ZZ22gemm_smem_tiled_kernelILi64ELi32ELi64EEvPKfS1_PfiiiE2Bs;
	add.s32 	%r25, %r54, %r53;
	mov.u32 	%r93, %r4;
$L__BB16_6:
	add.s32 	%r55, %r92, %r86;
	setp.ge.s32 	%p11, %r55, %r41;
	add.s32 	%r27, %r93, %r2;
	setp.ge.s32 	%p12, %r27, %r40;
	mov.f32 	%f826, 0f00000000;
	or.pred  	%p13, %p11, %p12;
	@%p13 bra 	$L__BB16_8;
	add.s32 	%r56, %r27, %r24;
	mul.wide.s32 	%rd13, %r56, 4;
	add.s64 	%rd14, %rd1, %rd13;
	ld.global.nc.f32 	%f826, [%rd14];
$L__BB16_8:
	shl.b32 	%r57, %r93, 2;
	add.s32 	%r58, %r25, %r57;
	st.shared.f32 	[%r58], %f826;
	add.s32 	%r93, %r93, %r6;
	setp.lt.u32 	%p14, %r93, 64;
	@%p14 bra 	$L__BB16_6;
$L__BB16_9:
	mov.u32 	%r59, %ntid.y;
	add.s32 	%r92, %r92, %r59;
	setp.lt.u32 	%p15, %r92, 32;
	@%p15 bra 	$L__BB16_4;
$L__BB16_10:
	bar.sync 	0;
	shl.b32 	%r60, %r3, 9;
	mov.u32 	%r61, _ZZ22gemm_smem_tiled_kernelILi64ELi32ELi64EEvPKfS1_PfiiiE2As;
	add.s32 	%r62, %r61, %r60;
	ld.shared.f32 	%f57, [%r62];
	ld.shared.f32 	%f58, [%r62+128];
	ld.shared.f32 	%f59, [%r62+256];
	ld.shared.f32 	%f60, [%r62+384];
	shl.b32 	%r63, %r4, 4;
	mov.u32 	%r64, _ZZ22gemm_smem_tiled_kernelILi64ELi32ELi64EEvPKfS1_PfiiiE2Bs;
	add.s32 	%r65, %r64, %r63;
	ld.shared.f32 	%f61, [%r65];
	ld.shared.f32 	%f62, [%r65+4];
	ld.shared.f32 	%f63, [%r65+8];
	ld.shared.f32 	%f64, [%r65+12];
	fma.rn.f32 	%f65, %f57, %f61, %f834;
	fma.rn.f32 	%f66, %f57, %f62, %f833;
	fma.rn.f32 	%f67, %f57, %f63, %f832;
	fma.rn.f32 	%f68, %f57, %f64, %f831;
	fma.rn.f32 	%f69, %f58, %f61, %f830;
	fma.rn.f32 	%f70, %f58, %f62, %f829;
	fma.rn.f32 	%f71, %f58, %f63, %f828;
	fma.rn.f32 	%f72, %f58, %f64, %f827;
	fma.rn.f32 	%f73, %f59, %f61, %f835;
	fma.rn.f32 	%f74, %f59, %f62, %f836;
	fma.rn.f32 	%f75, %f59, %f63, %f837;
	fma.rn.f32 	%f76, %f59, %f64, %f838;
	fma.rn.f32 	%f77, %f60, %f61, %f839;
	fma.rn.f32 	%f78, %f60, %f62, %f840;
	fma.rn.f32 	%f79, %f60, %f63, %f841;
	fma.rn.f32 	%f80, %f60, %f64, %f842;
	ld.shared.f32 	%f81, [%r62+4];
	ld.shared.f32 	%f82, [%r62+132];
	ld.shared.f32 	%f83, [%r62+260];
	ld.shared.f32 	%f84, [%r62+388];
	ld.shared.f32 	%f85, [%r65+256];
	ld.shared.f32 	%f86, [%r65+260];
	ld.shared.f32 	%f87, [%r65+264];
	ld.shared.f32 	%f88, [%r65+268];
	fma.rn.f32 	%f89, %f81, %f85, %f65;
	fma.rn.f32 	%f90, %f81, %f86, %f66;
	fma.rn.f32 	%f91, %f81, %f87, %f67;
	fma.rn.f32 	%f92, %f81, %f88, %f68;
	fma.rn.f32 	%f93, %f82, %f85, %f69;
	fma.rn.f32 	%f94, %f82, %f86, %f70;
	fma.rn.f32 	%f95, %f82, %f87, %f71;
	fma.rn.f32 	%f96, %f82, %f88, %f72;
	fma.rn.f32 	%f97, %f83, %f85, %f73;
	fma.rn.f32 	%f98, %f83, %f86, %f74;
	fma.rn.f32 	%f99, %f83, %f87, %f75;
	fma.rn.f32 	%f100, %f83, %f88, %f76;
	fma.rn.f32 	%f101, %f84, %f85, %f77;
	fma.rn.f32 	%f102, %f84, %f86, %f78;
	fma.rn.f32 	%f103, %f84, %f87, %f79;
	fma.rn.f32 	%f104, %f84, %f88, %f80;
	ld.shared.f32 	%f105, [%r62+8];
	ld.shared.f32 	%f106, [%r62+136];
	ld.shared.f32 	%f107, [%r62+264];
	ld.shared.f32 	%f108, [%r62+392];
	ld.shared.f32 	%f109, [%r65+512];
	ld.shared.f32 	%f110, [%r65+516];
	ld.shared.f32 	%f111, [%r65+520];
	ld.shared.f32 	%f112, [%r65+524];
	fma.rn.f32 	%f113, %f105, %f109, %f89;
	fma.rn.f32 	%f114, %f105, %f110, %f90;
	fma.rn.f32 	%f115, %f105, %f111, %f91;
	fma.rn.f32 	%f116, %f105, %f112, %f92;
	fma.rn.f32 	%f117, %f106, %f109, %f93;
	fma.rn.f32 	%f118, %f106, %f110, %f94;
	fma.rn.f32 	%f119, %f106, %f111, %f95;
	fma.rn.f32 	%f120, %f106, %f112, %f96;
	fma.rn.f32 	%f121, %f107, %f109, %f97;
	fma.rn.f32 	%f122, %f107, %f110, %f98;
	fma.rn.f32 	%f123, %f107, %f111, %f99;
	fma.rn.f32 	%f124, %f107, %f112, %f100;
	fma.rn.f32 	%f125, %f108, %f109, %f101;
	fma.rn.f32 	%f126, %f108, %f110, %f102;
	fma.rn.f32 	%f127, %f108, %f111, %f103;
	fma.rn.f32 	%f128, %f108, %f112, %f104;
	ld.shared.f32 	%f129, [%r62+12];
	ld.shared.f32 	%f130, [%r62+140];
	ld.shared.f32 	%f131, [%r62+268];
	ld.shared.f32 	%f132, [%r62+396];
	ld.shared.f32 	%f133, [%r65+768];
	ld.shared.f32 	%f134, [%r65+772];
	ld.shared.f32 	%f135, [%r65+776];
	ld.shared.f32 	%f136, [%r65+780];
	fma.rn.f32 	%f137, %f129, %f133, %f113;
	fma.rn.f32 	%f138, %f129, %f134, %f114;
	fma.rn.f32 	%f139, %f129, %f135, %f115;
	fma.rn.f32 	%f140, %f129, %f136, %f116;
	fma.rn.f32 	%f141, %f130, %f133, %f117;
	fma.rn.f32 	%f142, %f130, %f134, %f118;
	fma.rn.f32 	%f143, %f130, %f135, %f119;
	fma.rn.f32 	%f144, %f130, %f136, %f120;
	fma.rn.f32 	%f145, %f131, %f133, %f121;
	fma.rn.f32 	%f146, %f131, %f134, %f122;
	fma.rn.f32 	%f147, %f131, %f135, %f123;
	fma.rn.f32 	%f148, %f131, %f136, %f124;
	fma.rn.f32 	%f149, %f132, %f133, %f125;
	fma.rn.f32 	%f150, %f132, %f134, %f126;
	fma.rn.f32 	%f151, %f132, %f135, %f127;
	fma.rn.f32 	%f152, %f132, %f136, %f128;
	ld.shared.f32 	%f153, [%r62+16];
	ld.shared.f32 	%f154, [%r62+144];
	ld.shared.f32 	%f155, [%r62+272];
	ld.shared.f32 	%f156, [%r62+400];
	ld.shared.f32 	%f157, [%r65+1024];
	ld.shared.f32 	%f158, [%r65+1028];
	ld.shared.f32 	%f159, [%r65+1032];
	ld.shared.f32 	%f160, [%r65+1036];
	fma.rn.f32 	%f161, %f153, %f157, %f137;
	fma.rn.f32 	%f162, %f153, %f158, %f138;
	fma.rn.f32 	%f163, %f153, %f159, %f139;
	fma.rn.f32 	%f164, %f153, %f160, %f140;
	fma.rn.f32 	%f165, %f154, %f157, %f141;
	fma.rn.f32 	%f166, %f154, %f158, %f142;
	fma.rn.f32 	%f167, %f154, %f159, %f143;
	fma.rn.f32 	%f168, %f154, %f160, %f144;
	fma.rn.f32 	%f169, %f155, %f157, %f145;
	fma.rn.f32 	%f170, %f155, %f158, %f146;
	fma.rn.f32 	%f171, %f155, %f159, %f147;
	fma.rn.f32 	%f172, %f155, %f160, %f148;
	fma.rn.f32 	%f173, %f156, %f157, %f149;
	fma.rn.f32 	%f174, %f156, %f158, %f150;
	fma.rn.f32 	%f175, %f156, %f159, %f151;
	fma.rn.f32 	%f176, %f156, %f160, %f152;
	ld.shared.f32 	%f177, [%r62+20];
	ld.shared.f32 	%f178, [%r62+148];
	ld.shared.f32 	%f179, [%r62+276];
	ld.shared.f32 	%f180, [%r62+404];
	ld.shared.f32 	%f181, [%r65+1280];
	ld.shared.f32 	%f182, [%r65+1284];
	ld.shared.f32 	%f183, [%r65+1288];
	ld.shared.f32 	%f184, [%r65+1292];
	fma.rn.f32 	%f185, %f177, %f181, %f161;
	fma.rn.f32 	%f186, %f177, %f182, %f162;
	fma.rn.f32 	%f187, %f177, %f183, %f163;
	fma.rn.f32 	%f188, %f177, %f184, %f164;
	fma.rn.f32 	%f189, %f178, %f181, %f165;
	fma.rn.f32 	%f190, %f178, %f182, %f166;
	fma.rn.f32 	%f191, %f178, %f183, %f167;
	fma.rn.f32 	%f192, %f178, %f184, %f168;
	fma.rn.f32 	%f193, %f179, %f181, %f169;
	fma.rn.f32 	%f194, %f179, %f182, %f170;
	fma.rn.f32 	%f195, %f179, %f183, %f171;
	fma.rn.f32 	%f196, %f179, %f184, %f172;
	fma.rn.f32 	%f197, %f180, %f181, %f173;
	fma.rn.f32 	%f198, %f180, %f182, %f174;
	fma.rn.f32 	%f199, %f180, %f183, %f175;
	fma.rn.f32 	%f200, %f180, %f184, %f176;
	ld.shared.f32 	%f201, [%r62+24];
	ld.shared.f32 	%f202, [%r62+152];
	ld.shared.f32 	%f203, [%r62+280];
	ld.shared.f32 	%f204, [%r62+408];
	ld.shared.f32 	%f205, [%r65+1536];
	ld.shared.f32 	%f206, [%r65+1540];
	ld.shared.f32 	%f207, [%r65+1544];
	ld.shared.f32 	%f208, [%r65+1548];
	fma.rn.f32 	%f209, %f201, %f205, %f185;
	fma.rn.f32 	%f210, %f201, %f206, %f186;
	fma.rn.f32 	%f211, %f201, %f207, %f187;
	fma.rn.f32 	%f212, %f201, %f208, %f188;
	fma.rn.f32 	%f213, %f202, %f205, %f189;
	fma.rn.f32 	%f214, %f202, %f206, %f190;
	fma.rn.f32 	%f215, %f202, %f207, %f191;
	fma.rn.f32 	%f216, %f202, %f208, %f192;
	fma.rn.f32 	%f217, %f203, %f205, %f193;
	fma.rn.f32 	%f218, %f203, %f206, %f194;
	fma.rn.f32 	%f219, %f203, %f207, %f195;
	fma.rn.f32 	%f220, %f203, %f208, %f196;
	fma.rn.f32 	%f221, %f204, %f205, %f197;
	fma.rn.f32 	%f222, %f204, %f206, %f198;
	fma.rn.f32 	%f223, %f204, %f207, %f199;
	fma.rn.f32 	%f224, %f204, %f208, %f200;
	ld.shared.f32 	%f225, [%r62+28];
	ld.shared.f32 	%f226, [%r62+156];
	ld.shared.f32 	%f227, [%r62+284];
	ld.shared.f32 	%f228, [%r62+412];
	ld.shared.f32 	%f229, [%r65+1792];
	ld.shared.f32 	%f230, [%r65+1796];
	ld.shared.f32 	%f231, [%r65+1800];
	ld.shared.f32 	%f232, [%r65+1804];
	fma.rn.f32 	%f233, %f225, %f229, %f209;
	fma.rn.f32 	%f234, %f225, %f230, %f210;
	fma.rn.f32 	%f235, %f225, %f231, %f211;
	fma.rn.f32 	%f236, %f225, %f232, %f212;
	fma.rn.f32 	%f237, %f226, %f229, %f213;
	fma.rn.f32 	%f238, %f226, %f230, %f214;
	fma.rn.f32 	%f239, %f226, %f231, %f215;
	fma.rn.f32 	%f240, %f226, %f232, %f216;
	fma.rn.f32 	%f241, %f227, %f229, %f217;
	fma.rn.f32 	%f242, %f227, %f230, %f218;
	fma.rn.f32 	%f243, %f227, %f231, %f219;
	fma.rn.f32 	%f244, %f227, %f232, %f220;
	fma.rn.f32 	%f245, %f228, %f229, %f221;
	fma.rn.f32 	%f246, %f228, %f230, %f222;
	fma.rn.f32 	%f247, %f228, %f231, %f223;
	fma.rn.f32 	%f248, %f228, %f232, %f224;
	ld.shared.f32 	%f249, [%r62+32];
	ld.shared.f32 	%f250, [%r62+160];
	ld.shared.f32 	%f251, [%r62+288];
	ld.shared.f32 	%f252, [%r62+416];
	ld.shared.f32 	%f253, [%r65+2048];
	ld.shared.f32 	%f254, [%r65+2052];
	ld.shared.f32 	%f255, [%r65+2056];
	ld.shared.f32 	%f256, [%r65+2060];
	fma.rn.f32 	%f257, %f249, %f253, %f233;
	fma.rn.f32 	%f258, %f249, %f254, %f234;
	fma.rn.f32 	%f259, %f249, %f255, %f235;
	fma.rn.f32 	%f260, %f249, %f256, %f236;
	fma.rn.f32 	%f261, %f250, %f253, %f237;
	fma.rn.f32 	%f262, %f250, %f254, %f238;
	fma.rn.f32 	%f263, %f250, %f255, %f239;
	fma.rn.f32 	%f264, %f250, %f256, %f240;
	fma.rn.f32 	%f265, %f251, %f253, %f241;
	fma.rn.f32 	%f266, %f251, %f254, %f242;
	fma.rn.f32 	%f267, %f251, %f255, %f243;
	fma.rn.f32 	%f268, %f251, %f256, %f244;
	fma.rn.f32 	%f269, %f252, %f253, %f245;
	fma.rn.f32 	%f270, %f252, %f254, %f246;
	fma.rn.f32 	%f271, %f252, %f255, %f247;
	fma.rn.f32 	%f272, %f252, %f256, %f248;
	ld.shared.f32 	%f273, [%r62+36];
	ld.shared.f32 	%f274, [%r62+164];
	ld.shared.f32 	%f275, [%r62+292];
	ld.shared.f32 	%f276, [%r62+420];
	ld.shared.f32 	%f277, [%r65+2304];
	ld.shared.f32 	%f278, [%r65+2308];
	ld.shared.f32 	%f279, [%r65+2312];
	ld.shared.f32 	%f280, [%r65+2316];
	fma.rn.f32 	%f281, %f273, %f277, %f257;
	fma.rn.f32 	%f282, %f273, %f278, %f258;
	fma.rn.f32 	%f283, %f273, %f279, %f259;
	fma.rn.f32 	%f284, %f273, %f280, %f260;
	fma.rn.f32 	%f285, %f274, %f277, %f261;
	fma.rn.f32 	%f286, %f274, %f278, %f262;
	fma.rn.f32 	%f287, %f274, %f279, %f263;
	fma.rn.f32 	%f288, %f274, %f280, %f264;
	fma.rn.f32 	%f289, %f275, %f277, %f265;
	fma.rn.f32 	%f290, %f275, %f278, %f266;
	fma.rn.f32 	%f291, %f275, %f279, %f267;
	fma.rn.f32 	%f292, %f275, %f280, %f268;
	fma.rn.f32 	%f293, %f276, %f277, %f269;
	fma.rn.f32 	%f294, %f276, %f278, %f270;
	fma.rn.f32 	%f295, %f276, %f279, %f271;
	fma.rn.f32 	%f296, %f276, %f280, %f272;
	ld.shared.f32 	%f297, [%r62+40];
	ld.shared.f32 	%f298, [%r62+168];
	ld.shared.f32 	%f299, [%r62+296];
	ld.shared.f32 	%f300, [%r62+424];
	ld.shared.f32 	%f301, [%r65+2560];
	ld.shared.f32 	%f302, [%r65+2564];
	ld.shared.f32 	%f303, [%r65+2568];
	ld.shared.f32 	%f304, [%r65+2572];
	fma.rn.f32 	%f305, %f297, %f301, %f281;
	fma.rn.f32 	%f306, %f297, %f302, %f282;
	fma.rn.f32 	%f307, %f297, %f303, %f283;
	fma.rn.f32 	%f308, %f297, %f304, %f284;
	fma.rn.f32 	%f309, %f298, %f301, %f285;
	fma.rn.f32 	%f310, %f298, %f302, %f286;
	fma.rn.f32 	%f311, %f298, %f303, %f287;
	fma.rn.f32 	%f312, %f298, %f304, %f288;
	fma.rn.f32 	%f313, %f299, %f301, %f289;
	fma.rn.f32 	%f314, %f299, %f302, %f290;
	fma.rn.f32 	%f315, %f299, %f303, %f291;
	fma.rn.f32 	%f316, %f299, %f304, %f292;
	fma.rn.f32 	%f317, %f300, %f301, %f293;
	fma.rn.f32 	%f318, %f300, %f302, %f294;
	fma.rn.f32 	%f319, %f300, %f303, %f295;
	fma.rn.f32 	%f320, %f300, %f304, %f296;
	ld.shared.f32 	%f321, [%r62+44];
	ld.shared.f32 	%f322, [%r62+172];
	ld.shared.f32 	%f323, [%r62+300];
	ld.shared.f32 	%f324, [%r62+428];
	ld.shared.f32 	%f325, [%r65+2816];
	ld.shared.f32 	%f326, [%r65+2820];
	ld.shared.f32 	%f327, [%r65+2824];
	ld.shared.f32 	%f328, [%r65+2828];
	fma.rn.f32 	%f329, %f321, %f325, %f305;
	fma.rn.f32 	%f330, %f321, %f326, %f306;
	fma.rn.f32 	%f331, %f321, %f327, %f307;
	fma.rn.f32 	%f332, %f321, %f328, %f308;
	fma.rn.f32 	%f333, %f322, %f325, %f309;
	fma.rn.f32 	%f334, %f322, %f326, %f310;
	fma.rn.f32 	%f335, %f322, %f327, %f311;
	fma.rn.f32 	%f336, %f322, %f328, %f312;
	fma.rn.f32 	%f337, %f323, %f325, %f313;
	fma.rn.f32 	%f338, %f323, %f326, %f314;
	fma.rn.f32 	%f339, %f323, %f327, %f315;
	fma.rn.f32 	%f340, %f323, %f328, %f316;
	fma.rn.f32 	%f341, %f324, %f325, %f317;
	fma.rn.f32 	%f342, %f324, %f326, %f318;
	fma.rn.f32 	%f343, %f324, %f327, %f319;
	fma.rn.f32 	%f344, %f324, %f328, %f320;
	ld.shared.f32 	%f345, [%r62+48];
	ld.shared.f32 	%f346, [%r62+176];
	ld.shared.f32 	%f347, [%r62+304];
	ld.shared.f32 	%f348, [%r62+432];
	ld.shared.f32 	%f349, [%r65+3072];
	ld.shared.f32 	%f350, [%r65+3076];
	ld.shared.f32 	%f351, [%r65+3080];
	ld.shared.f32 	%f352, [%r65+3084];
	fma.rn.f32 	%f353, %f345, %f349, %f329;
	fma.rn.f32 	%f354, %f345, %f350, %f330;
	fma.rn.f32 	%f355, %f345, %f351, %f331;
	fma.rn.f32 	%f356, %f345, %f352, %f332;
	fma.rn.f32 	%f357, %f346, %f349, %f333;
	fma.rn.f32 	%f358, %f346, %f350, %f334;
	fma.rn.f32 	%f359, %f346, %f351, %f335;
	fma.rn.f32 	%f360, %f346, %f352, %f336;
	fma.rn.f32 	%f361, %f347, %f349, %f337;
	fma.rn.f32 	%f362, %f347, %f350, %f338;
	fma.rn.f32 	%f363, %f347, %f351, %f339;
	fma.rn.f32 	%f364, %f347, %f352, %f340;
	fma.rn.f32 	%f365, %f348, %f349, %f341;
	fma.rn.f32 	%f366, %f348, %f350, %f342;
	fma.rn.f32 	%f367, %f348, %f351, %f343;
	fma.rn.f32 	%f368, %f348, %f352, %f344;
	ld.shared.f32 	%f369, [%r62+52];
	ld.shared.f32 	%f370, [%r62+180];
	ld.shared.f32 	%f371, [%r62+308];
	ld.shared.f32 	%f372, [%r62+436];
	ld.shared.f32 	%f373, [%r65+3328];
	ld.shared.f32 	%f374, [%r65+3332];
	ld.shared.f32 	%f375, [%r65+3336];
	ld.shared.f32 	%f376, [%r65+3340];
	fma.rn.f32 	%f377, %f369, %f373, %f353;
	fma.rn.f32 	%f378, %f369, %f374, %f354;
	fma.rn.f32 	%f379, %f369, %f375, %f355;
	fma.rn.f32 	%f380, %f369, %f376, %f356;
	fma.rn.f32 	%f381, %f370, %f373, %f357;
	fma.rn.f32 	%f382, %f370, %f374, %f358;
	fma.rn.f32 	%f383, %f370, %f375, %f359;
	fma.rn.f32 	%f384, %f370, %f376, %f360;
	fma.rn.f32 	%f385, %f371, %f373, %f361;
	fma.rn.f32 	%f386, %f371, %f374, %f362;
	fma.rn.f32 	%f387, %f371, %f375, %f363;
	fma.rn.f32 	%f388, %f371, %f376, %f364;
	fma.rn.f32 	%f389, %f372, %f373, %f365;
	fma.rn.f32 	%f390, %f372, %f374, %f366;
	fma.rn.f32 	%f391, %f372, %f375, %f367;
	fma.rn.f32 	%f392, %f372, %f376, %f368;
	ld.shared.f32 	%f393, [%r62+56];
	ld.shared.f32 	%f394, [%r62+184];
	ld.shared.f32 	%f395, [%r62+312];
	ld.shared.f32 	%f396, [%r62+440];
	ld.shared.f32 	%f397, [%r65+3584];
	ld.shared.f32 	%f398, [%r65+3588];
	ld.shared.f32 	%f399, [%r65+3592];
	ld.shared.f32 	%f400, [%r65+3596];
	fma.rn.f32 	%f401, %f393, %f397, %f377;
	fma.rn.f32 	%f402, %f393, %f398, %f378;
	fma.rn.f32 	%f403, %f393, %f399, %f379;
	fma.rn.f32 	%f404, %f393, %f400, %f380;
	fma.rn.f32 	%f405, %f394, %f397, %f381;
	fma.rn.f32 	%f406, %f394, %f398, %f382;
	fma.rn.f32 	%f407, %f394, %f399, %f383;
	fma.rn.f32 	%f408, %f394, %f400, %f384;
	fma.rn.f32 	%f409, %f395, %f397, %f385;
	fma.rn.f32 	%f410, %f395, %f398, %f386;
	fma.rn.f32 	%f411, %f395, %f399, %f387;
	fma.rn.f32 	%f412, %f395, %f400, %f388;
	fma.rn.f32 	%f413, %f396, %f397, %f389;
	fma.rn.f32 	%f414, %f396, %f398, %f390;
	fma.rn.f32 	%f415, %f396, %f399, %f391;
	fma.rn.f32 	%f416, %f396, %f400, %f392;
	ld.shared.f32 	%f417, [%r62+60];
	ld.shared.f32 	%f418, [%r62+188];
	ld.shared.f32 	%f419, [%r62+316];
	ld.shared.f32 	%f420, [%r62+444];
	ld.shared.f32 	%f421, [%r65+3840];
	ld.shared.f32 	%f422, [%r65+3844];
	ld.shared.f32 	%f423, [%r65+3848];
	ld.shared.f32 	%f424, [%r65+3852];
	fma.rn.f32 	%f425, %f417, %f421, %f401;
	fma.rn.f32 	%f426, %f417, %f422, %f402;
	fma.rn.f32 	%f427, %f417, %f423, %f403;
	fma.rn.f32 	%f428, %f417, %f424, %f404;
	fma.rn.f32 	%f429, %f418, %f421, %f405;
	fma.rn.f32 	%f430, %f418, %f422, %f406;
	fma.rn.f32 	%f431, %f418, %f423, %f407;
	fma.rn.f32 	%f432, %f418, %f424, %f408;
	fma.rn.f32 	%f433, %f419, %f421, %f409;
	fma.rn.f32 	%f434, %f419, %f422, %f410;
	fma.rn.f32 	%f435, %f419, %f423, %f411;
	fma.rn.f32 	%f436, %f419, %f424, %f412;
	fma.rn.f32 	%f437, %f420, %f421, %f413;
	fma.rn.f32 	%f438, %f420, %f422, %f414;
	fma.rn.f32 	%f439, %f420, %f423, %f415;
	fma.rn.f32 	%f440, %f420, %f424, %f416;
	ld.shared.f32 	%f441, [%r62+64];
	ld.shared.f32 	%f442, [%r62+192];
	ld.shared.f32 	%f443, [%r62+320];
	ld.shared.f32 	%f444, [%r62+448];
	ld.shared.f32 	%f445, [%r65+4096];
	ld.shared.f32 	%f446, [%r65+4100];
	ld.shared.f32 	%f447, [%r65+4104];
	ld.shared.f32 	%f448, [%r65+4108];
	fma.rn.f32 	%f449, %f441, %f445, %f425;
	fma.rn.f32 	%f450, %f441, %f446, %f426;
	fma.rn.f32 	%f451, %f441, %f447, %f427;
	fma.rn.f32 	%f452, %f441, %f448, %f428;
	fma.rn.f32 	%f453, %f442, %f445, %f429;
	fma.rn.f32 	%f454, %f442, %f446, %f430;
	fma.rn.f32 	%f455, %f442, %f447, %f431;
	fma.rn.f32 	%f456, %f442, %f448, %f432;
	fma.rn.f32 	%f457, %f443, %f445, %f433;
	fma.rn.f32 	%f458, %f443, %f446, %f434;
	fma.rn.f32 	%f459, %f443, %f447, %f435;
	fma.rn.f32 	%f460, %f443, %f448, %f436;
	fma.rn.f32 	%f461, %f444, %f445, %f437;
	fma.rn.f32 	%f462, %f444, %f446, %f438;
	fma.rn.f32 	%f463, %f444, %f447, %f439;
	fma.rn.f32 	%f464, %f444, %f448, %f440;
	ld.shared.f32 	%f465, [%r62+68];
	ld.shared.f32 	%f466, [%r62+196];
	ld.shared.f32 	%f467, [%r62+324];
	ld.shared.f32 	%f468, [%r62+452];
	ld.shared.f32 	%f469, [%r65+4352];
	ld.shared.f32 	%f470, [%r65+4356];
	ld.shared.f32 	%f471, [%r65+4360];
	ld.shared.f32 	%f472, [%r65+4364];
	fma.rn.f32 	%f473, %f465, %f469, %f449;
	fma.rn.f32 	%f474, %f465, %f470, %f450;
	fma.rn.f32 	%f475, %f465, %f471, %f451;
	fma.rn.f32 	%f476, %f465, %f472, %f452;
	fma.rn.f32 	%f477, %f466, %f469, %f453;
	fma.rn.f32 	%f478, %f466, %f470, %f454;
	fma.rn.f32 	%f479, %f466, %f471, %f455;
	fma.rn.f32 	%f480, %f466, %f472, %f456;
	fma.rn.f32 	%f481, %f467, %f469, %f457;
	fma.rn.f32 	%f482, %f467, %f470, %f458;
	fma.rn.f32 	%f483, %f467, %f471, %f459;
	fma.rn.f32 	%f484, %f467, %f472, %f460;
	fma.rn.f32 	%f485, %f468, %f469, %f461;
	fma.rn.f32 	%f486, %f468, %f470, %f462;
	fma.rn.f32 	%f487, %f468, %f471, %f463;
	fma.rn.f32 	%f488, %f468, %f472, %f464;
	ld.shared.f32 	%f489, [%r62+72];
	ld.shared.f32 	%f490, [%r62+200];
	ld.shared.f32 	%f491, [%r62+328];
	ld.shared.f32 	%f492, [%r62+456];
	ld.shared.f32 	%f493, [%r65+4608];
	ld.shared.f32 	%f494, [%r65+4612];
	ld.shared.f32 	%f495, [%r65+4616];
	ld.shared.f32 	%f496, [%r65+4620];
	fma.rn.f32 	%f497, %f489, %f493, %f473;
	fma.rn.f32 	%f498, %f489, %f494, %f474;
	fma.rn.f32 	%f499, %f489, %f495, %f475;
	fma.rn.f32 	%f500, %f489, %f496, %f476;
	fma.rn.f32 	%f501, %f490, %f493, %f477;
	fma.rn.f32 	%f502, %f490, %f494, %f478;
	fma.rn.f32 	%f503, %f490, %f495, %f479;
	fma.rn.f32 	%f504, %f490, %f496, %f480;
	fma.rn.f32 	%f505, %f491, %f493, %f481;
	fma.rn.f32 	%f506, %f491, %f494, %f482;
	fma.rn.f32 	%f507, %f491, %f495, %f483;
	fma.rn.f32 	%f508, %f491, %f496, %f484;
	fma.rn.f32 	%f509, %f492, %f493, %f485;
	fma.rn.f32 	%f510, %f492, %f494, %f486;
	fma.rn.f32 	%f511, %f492, %f495, %f487;
	fma.rn.f32 	%f512, %f492, %f496, %f488;
	ld.shared.f32 	%f513, [%r62+76];
	ld.shared.f32 	%f514, [%r62+204];
	ld.shared.f32 	%f515, [%r62+332];
	ld.shared.f32 	%f516, [%r62+460];
	ld.shared.f32 	%f517, [%r65+4864];
	ld.shared.f32 	%f518, [%r65+4868];
	ld.shared.f32 	%f519, [%r65+4872];
	ld.shared.f32 	%f520, [%r65+4876];
	fma.rn.f32 	%f521, %f513, %f517, %f497;
	fma.rn.f32 	%f522, %f513, %f518, %f498;
	fma.rn.f32 	%f523, %f513, %f519, %f499;
	fma.rn.f32 	%f524, %f513, %f520, %f500;
	fma.rn.f32 	%f525, %f514, %f517, %f501;
	fma.rn.f32 	%f526, %f514, %f518, %f502;
	fma.rn.f32 	%f527, %f514, %f519, %f503;
	fma.rn.f32 	%f528, %f514, %f520, %f504;
	fma.rn.f32 	%f529, %f515, %f517, %f505;
	fma.rn.f32 	%f530, %f515, %f518, %f506;
	fma.rn.f32 	%f531, %f515, %f519, %f507;
	fma.rn.f32 	%f532, %f515, %f520, %f508;
	fma.rn.f32 	%f533, %f516, %f517, %f509;
	fma.rn.f32 	%f534, %f516, %f518, %f510;
	fma.rn.f32 	%f535, %f516, %f519, %f511;
	fma.rn.f32 	%f536, %f516, %f520, %f512;
	ld.shared.f32 	%f537, [%r62+80];
	ld.shared.f32 	%f538, [%r62+208];
	ld.shared.f32 	%f539, [%r62+336];
	ld.shared.f32 	%f540, [%r62+464];
	ld.shared.f32 	%f541, [%r65+5120];
	ld.shared.f32 	%f542, [%r65+5124];
	ld.shared.f32 	%f543, [%r65+5128];
	ld.shared.f32 	%f544, [%r65+5132];
	fma.rn.f32 	%f545, %f537, %f541, %f521;
	fma.rn.f32 	%f546, %f537, %f542, %f522;
	fma.rn.f32 	%f547, %f537, %f543, %f523;
	fma.rn.f32 	%f548, %f537, %f544, %f524;
	fma.rn.f32 	%f549, %f538, %f541, %f525;
	fma.rn.f32 	%f550, %f538, %f542, %f526;
	fma.rn.f32 	%f551, %f538, %f543, %f527;
	fma.rn.f32 	%f552, %f538, %f544, %f528;
	fma.rn.f32 	%f553, %f539, %f541, %f529;
	fma.rn.f32 	%f554, %f539, %f542, %f530;
	fma.rn.f32 	%f555, %f539, %f543, %f531;
	fma.rn.f32 	%f556, %f539, %f544, %f532;
	fma.rn.f32 	%f557, %f540, %f541, %f533;
	fma.rn.f32 	%f558, %f540, %f542, %f534;
	fma.rn.f32 	%f559, %f540, %f543, %f535;
	fma.rn.f32 	%f560, %f540, %f544, %f536;
	ld.shared.f32 	%f561, [%r62+84];
	ld.shared.f32 	%f562, [%r62+212];
	ld.shared.f32 	%f563, [%r62+340];
	ld.shared.f32 	%f564, [%r62+468];
	ld.shared.f32 	%f565, [%r65+5376];
	ld.shared.f32 	%f566, [%r65+5380];
	ld.shared.f32 	%f567, [%r65+5384];
	ld.shared.f32 	%f568, [%r65+5388];
	fma.rn.f32 	%f569, %f561, %f565, %f545;
	fma.rn.f32 	%f570, %f561, %f566, %f546;
	fma.rn.f32 	%f571, %f561, %f567, %f547;
	fma.rn.f32 	%f572, %f561, %f568, %f548;
	fma.rn.f32 	%f573, %f562, %f565, %f549;
	fma.rn.f32 	%f574, %f562, %f566, %f550;
	fma.rn.f32 	%f575, %f562, %f567, %f551;
	fma.rn.f32 	%f576, %f562, %f568, %f552;
	fma.rn.f32 	%f577, %f563, %f565, %f553;
	fma.rn.f32 	%f578, %f563, %f566, %f554;
	fma.rn.f32 	%f579, %f563, %f567, %f555;
	fma.rn.f32 	%f580, %f563, %f568, %f556;
	fma.rn.f32 	%f581, %f564, %f565, %f557;
	fma.rn.f32 	%f582, %f564, %f566, %f558;
	fma.rn.f32 	%f583, %f564, %f567, %f559;
	fma.rn.f32 	%f584, %f564, %f568, %f560;
	ld.shared.f32 	%f585, [%r62+88];
	ld.shared.f32 	%f586, [%r62+216];
	ld.shared.f32 	%f587, [%r62+344];
	ld.shared.f32 	%f588, [%r62+472];
	ld.shared.f32 	%f589, [%r65+5632];
	ld.shared.f32 	%f590, [%r65+5636];
	ld.shared.f32 	%f591, [%r65+5640];
	ld.shared.f32 	%f592, [%r65+5644];
	fma.rn.f32 	%f593, %f585, %f589, %f569;
	fma.rn.f32 	%f594, %f585, %f590, %f570;
	fma.rn.f32 	%f595, %f585, %f591, %f571;
	fma.rn.f32 	%f596, %f585, %f592, %f572;
	fma.rn.f32 	%f597, %f586, %f589, %f573;
	fma.rn.f32 	%f598, %f586, %f590, %f574;
	fma.rn.f32 	%f599, %f586, %f591, %f575;
	fma.rn.f32 	%f600, %f586, %f592, %f576;
	fma.rn.f32 	%f601, %f587, %f589, %f577;
	fma.rn.f32 	%f602, %f587, %f590, %f578;
	fma.rn.f32 	%f603, %f587, %f591, %f579;
	fma.rn.f32 	%f604, %f587, %f592, %f580;
	fma.rn.f32 	%f605, %f588, %f589, %f581;
	fma.rn.f32 	%f606, %f588, %f590, %f582;
	fma.rn.f32 	%f607, %f588, %f591, %f583;
	fma.rn.f32 	%f608, %f588, %f592, %f584;
	ld.shared.f32 	%f609, [%r62+92];
	ld.shared.f32 	%f610, [%r62+220];
	ld.shared.f32 	%f611, [%r62+348];
	ld.shared.f32 	%f612, [%r62+476];
	ld.shared.f32 	%f613, [%r65+5888];
	ld.shared.f32 	%f614, [%r65+5892];
	ld.shared.f32 	%f615, [%r65+5896];
	ld.shared.f32 	%f616, [%r65+5900];
	fma.rn.f32 	%f617, %f609, %f613, %f593;
	fma.rn.f32 	%f618, %f609, %f614, %f594;
	fma.rn.f32 	%f619, %f609, %f615, %f595;
	fma.rn.f32 	%f620, %f609, %f616, %f596;
	fma.rn.f32 	%f621, %f610, %f613, %f597;
	fma.rn.f32 	%f622, %f610, %f614, %f598;
	fma.rn.f32 	%f623, %f610, %f615, %f599;
	fma.rn.f32 	%f624, %f610, %f616, %f600;
	fma.rn.f32 	%f625, %f611, %f613, %f601;
	fma.rn.f32 	%f626, %f611, %f614, %f602;
	fma.rn.f32 	%f627, %f611, %f615, %f603;
	fma.rn.f32 	%f628, %f611, %f616, %f604;
	fma.rn.f32 	%f629, %f612, %f613, %f605;
	fma.rn.f32 	%f630, %f612, %f614, %f606;
	fma.rn.f32 	%f631, %f612, %f615, %f607;
	fma.rn.f32 	%f632, %f612, %f616, %f608;
	ld.shared.f32 	%f633, [%r62+96];
	ld.shared.f32 	%f634, [%r62+224];
	ld.shared.f32 	%f635, [%r62+352];
	ld.shared.f32 	%f636, [%r62+480];
	ld.shared.f32 	%f637, [%r65+6144];
	ld.shared.f32 	%f638, [%r65+6148];
	ld.shared.f32 	%f639, [%r65+6152];
	ld.shared.f32 	%f640, [%r65+6156];
	fma.rn.f32 	%f641, %f633, %f637, %f617;
	fma.rn.f32 	%f642, %f633, %f638, %f618;
	fma.rn.f32 	%f643, %f633, %f639, %f619;
	fma.rn.f32 	%f644, %f633, %f640, %f620;
	fma.rn.f32 	%f645, %f634, %f637, %f621;
	fma.rn.f32 	%f646, %f634, %f638, %f622;
	fma.rn.f32 	%f647, %f634, %f639, %f623;
	fma.rn.f32 	%f648, %f634, %f640, %f624;
	fma.rn.f32 	%f649, %f635, %f637, %f625;
	fma.rn.f32 	%f650, %f635, %f638, %f626;
	fma.rn.f32 	%f651, %f635, %f639, %f627;
	fma.rn.f32 	%f652, %f635, %f640, %f628;
	fma.rn.f32 	%f653, %f636, %f637, %f629;
	fma.rn.f32 	%f654, %f636, %f638, %f630;
	fma.rn.f32 	%f655, %f636, %f639, %f631;
	fma.rn.f32 	%f656, %f636, %f640, %f632;
	ld.shared.f32 	%f657, [%r62+100];
	ld.shared.f32 	%f658, [%r62+228];
	ld.shared.f32 	%f659, [%r62+356];
	ld.shared.f32 	%f660, [%r62+484];
	ld.shared.f32 	%f661, [%r65+6400];
	ld.shared.f32 	%f662, [%r65+6404];
	ld.shared.f32 	%f663, [%r65+6408];
	ld.shared.f32 	%f664, [%r65+6412];
	fma.rn.f32 	%f665, %f657, %f661, %f641;
	fma.rn.f32 	%f666, %f657, %f662, %f642;
	fma.rn.f32 	%f667, %f657, %f663, %f643;
	fma.rn.f32 	%f668, %f657, %f664, %f644;
	fma.rn.f32 	%f669, %f658, %f661, %f645;
	fma.rn.f32 	%f670, %f658, %f662, %f646;
	fma.rn.f32 	%f671, %f658, %f663, %f647;
	fma.rn.f32 	%f672, %f658, %f664, %f648;
	fma.rn.f32 	%f673, %f659, %f661, %f649;
	fma.rn.f32 	%f674, %f659, %f662, %f650;
	fma.rn.f32 	%f675, %f659, %f663, %f651;
	fma.rn.f32 	%f676, %f659, %f664, %f652;
	fma.rn.f32 	%f677, %f660, %f661, %f653;
	fma.rn.f32 	%f678, %f660, %f662, %f654;
	fma.rn.f32 	%f679, %f660, %f663, %f655;
	fma.rn.f32 	%f680, %f660, %f664, %f656;
	ld.shared.f32 	%f681, [%r62+104];
	ld.shared.f32 	%f682, [%r62+232];
	ld.shared.f32 	%f683, [%r62+360];
	ld.shared.f32 	%f684, [%r62+488];
	ld.shared.f32 	%f685, [%r65+6656];
	ld.shared.f32 	%f686, [%r65+6660];
	ld.shared.f32 	%f687, [%r65+6664];
	ld.shared.f32 	%f688, [%r65+6668];
	fma.rn.f32 	%f689, %f681, %f685, %f665;
	fma.rn.f32 	%f690, %f681, %f686, %f666;
	fma.rn.f32 	%f691, %f681, %f687, %f667;
	fma.rn.f32 	%f692, %f681, %f688, %f668;
	fma.rn.f32 	%f693, %f682, %f685, %f669;
	fma.rn.f32 	%f694, %f682, %f686, %f670;
	fma.rn.f32 	%f695, %f682, %f687, %f671;
	fma.rn.f32 	%f696, %f682, %f688, %f672;
	fma.rn.f32 	%f697, %f683, %f685, %f673;
	fma.rn.f32 	%f698, %f683, %f686, %f674;
	fma.rn.f32 	%f699, %f683, %f687, %f675;
	fma.rn.f32 	%f700, %f683, %f688, %f676;
	fma.rn.f32 	%f701, %f684, %f685, %f677;
	fma.rn.f32 	%f702, %f684, %f686, %f678;
	fma.rn.f32 	%f703, %f684, %f687, %f679;
	fma.rn.f32 	%f704, %f684, %f688, %f680;
	ld.shared.f32 	%f705, [%r62+108];
	ld.shared.f32 	%f706, [%r62+236];
	ld.shared.f32 	%f707, [%r62+364];
	ld.shared.f32 	%f708, [%r62+492];
	ld.shared.f32 	%f709, [%r65+6912];
	ld.shared.f32 	%f710, [%r65+6916];
	ld.shared.f32 	%f711, [%r65+6920];
	ld.shared.f32 	%f712, [%r65+6924];
	fma.rn.f32 	%f713, %f705, %f709, %f689;
	fma.rn.f32 	%f714, %f705, %f710, %f690;
	fma.rn.f32 	%f715, %f705, %f711, %f691;
	fma.rn.f32 	%f716, %f705, %f712, %f692;
	fma.rn.f32 	%f717, %f706, %f709, %f693;
	fma.rn.f32 	%f718, %f706, %f710, %f694;
	fma.rn.f32 	%f719, %f706, %f711, %f695;
	fma.rn.f32 	%f720, %f706, %f712, %f696;
	fma.rn.f32 	%f721, %f707, %f709, %f697;
	fma.rn.f32 	%f722, %f707, %f710, %f698;
	fma.rn.f32 	%f723, %f707, %f711, %f699;
	fma.rn.f32 	%f724, %f707, %f712, %f700;
	fma.rn.f32 	%f725, %f708, %f709, %f701;
	fma.rn.f32 	%f726, %f708, %f710, %f702;
	fma.rn.f32 	%f727, %f708, %f711, %f703;
	fma.rn.f32 	%f728, %f708, %f712, %f704;
	ld.shared.f32 	%f729, [%r62+112];
	ld.shared.f32 	%f730, [%r62+240];
	ld.shared.f32 	%f731, [%r62+368];
	ld.shared.f32 	%f732, [%r62+496];
	ld.shared.f32 	%f733, [%r65+7168];
	ld.shared.f32 	%f734, [%r65+7172];
	ld.shared.f32 	%f735, [%r65+7176];
	ld.shared.f32 	%f736, [%r65+7180];
	fma.rn.f32 	%f737, %f729, %f733, %f713;
	fma.rn.f32 	%f738, %f729, %f734, %f714;
	fma.rn.f32 	%f739, %f729, %f735, %f715;
	fma.rn.f32 	%f740, %f729, %f736, %f716;
	fma.rn.f32 	%f741, %f730, %f733, %f717;
	fma.rn.f32 	%f742, %f730, %f734, %f718;
	fma.rn.f32 	%f743, %f730, %f735, %f719;
	fma.rn.f32 	%f744, %f730, %f736, %f720;
	fma.rn.f32 	%f745, %f731, %f733, %f721;
	fma.rn.f32 	%f746, %f731, %f734, %f722;
	fma.rn.f32 	%f747, %f731, %f735, %f723;
	fma.rn.f32 	%f748, %f731, %f736, %f724;
	fma.rn.f32 	%f749, %f732, %f733, %f725;
	fma.rn.f32 	%f750, %f732, %f734, %f726;
	fma.rn.f32 	%f751, %f732, %f735, %f727;
	fma.rn.f32 	%f752, %f732, %f736, %f728;
	ld.shared.f32 	%f753, [%r62+116];
	ld.shared.f32 	%f754, [%r62+244];
	ld.shared.f32 	%f755, [%r62+372];
	ld.shared.f32 	%f756, [%r62+500];
	ld.shared.f32 	%f757, [%r65+7424];
	ld.shared.f32 	%f758, [%r65+7428];
	ld.shared.f32 	%f759, [%r65+7432];
	ld.shared.f32 	%f760, [%r65+7436];
	fma.rn.f32 	%f761, %f753, %f757, %f737;
	fma.rn.f32 	%f762, %f753, %f758, %f738;
	fma.rn.f32 	%f763, %f753, %f759, %f739;
	fma.rn.f32 	%f764, %f753, %f760, %f740;
	fma.rn.f32 	%f765, %f754, %f757, %f741;
	fma.rn.f32 	%f766, %f754, %f758, %f742;
	fma.rn.f32 	%f767, %f754, %f759, %f743;
	fma.rn.f32 	%f768, %f754, %f760, %f744;
	fma.rn.f32 	%f769, %f755, %f757, %f745;
	fma.rn.f32 	%f770, %f755, %f758, %f746;
	fma.rn.f32 	%f771, %f755, %f759, %f747;
	fma.rn.f32 	%f772, %f755, %f760, %f748;
	fma.rn.f32 	%f773, %f756, %f757, %f749;
	fma.rn.f32 	%f774, %f756, %f758, %f750;
	fma.rn.f32 	%f775, %f756, %f759, %f751;
	fma.rn.f32 	%f776, %f756, %f760, %f752;
	ld.shared.f32 	%f777, [%r62+120];
	ld.shared.f32 	%f778, [%r62+248];
	ld.shared.f32 	%f779, [%r62+376];
	ld.shared.f32 	%f780, [%r62+504];
	ld.shared.f32 	%f781, [%r65+7680];
	ld.shared.f32 	%f782, [%r65+7684];
	ld.shared.f32 	%f783, [%r65+7688];
	ld.shared.f32 	%f784, [%r65+7692];
	fma.rn.f32 	%f785, %f777, %f781, %f761;
	fma.rn.f32 	%f786, %f777, %f782, %f762;
	fma.rn.f32 	%f787, %f777, %f783, %f763;
	fma.rn.f32 	%f788, %f777, %f784, %f764;
	fma.rn.f32 	%f789, %f778, %f781, %f765;
	fma.rn.f32 	%f790, %f778, %f782, %f766;
	fma.rn.f32 	%f791, %f778, %f783, %f767;
	fma.rn.f32 	%f792, %f778, %f784, %f768;
	fma.rn.f32 	%f793, %f779, %f781, %f769;
	fma.rn.f32 	%f794, %f779, %f782, %f770;
	fma.rn.f32 	%f795, %f779, %f783, %f771;
	fma.rn.f32 	%f796, %f779, %f784, %f772;
	fma.rn.f32 	%f797, %f780, %f781, %f773;
	fma.rn.f32 	%f798, %f780, %f782, %f774;
	fma.rn.f32 	%f799, %f780, %f783, %f775;
	fma.rn.f32 	%f800, %f780, %f784, %f776;
	ld.shared.f32 	%f801, [%r62+124];
	ld.shared.f32 	%f802, [%r62+252];
	ld.shared.f32 	%f803, [%r62+380];
	ld.shared.f32 	%f804, [%r62+508];
	ld.shared.f32 	%f805, [%r65+7936];
	ld.shared.f32 	%f806, [%r65+7940];
	ld.shared.f32 	%f807, [%r65+7944];
	ld.shared.f32 	%f808, [%r65+7948];
	fma.rn.f32 	%f834, %f801, %f805, %f785;
	fma.rn.f32 	%f833, %f801, %f806, %f786;
	fma.rn.f32 	%f832, %f801, %f807, %f787;
	fma.rn.f32 	%f831, %f801, %f808, %f788;
	fma.rn.f32 	%f830, %f802, %f805, %f789;
	fma.rn.f32 	%f829, %f802, %f806, %f790;
	fma.rn.f32 	%f828, %f802, %f807, %f791;
	fma.rn.f32 	%f827, %f802, %f808, %f792;
	fma.rn.f32 	%f835, %f803, %f805, %f793;
	fma.rn.f32 	%f836, %f803, %f806, %f794;
	fma.rn.f32 	%f837, %f803, %f807, %f795;
	fma.rn.f32 	%f838, %f803, %f808, %f796;
	fma.rn.f32 	%f839, %f804, %f805, %f797;
	fma.rn.f32 	%f840, %f804, %f806, %f798;
	fma.rn.f32 	%f841, %f804, %f807, %f799;
	fma.rn.f32 	%f842, %f804, %f808, %f800;
	bar.sync 	0;
	add.s32 	%r86, %r86, 32;
	setp.lt.s32 	%p16, %r86, %r41;
	@%p16 bra 	$L__BB16_2;
$L__BB16_11:
	ld.param.u64 	%rd39, [_Z22gemm_smem_tiled_kernelILi64ELi32ELi64EEvPKfS1_Pfiii_param_2];
	cvta.to.global.u64 	%rd3, %rd39;
	mov.u32 	%r66, %ctaid.y;
	shl.b32 	%r67, %r66, 6;
	mov.u32 	%r68, %tid.y;
	shl.b32 	%r69, %r68, 2;
	add.s32 	%r31, %r67, %r69;
	setp.ge.s32 	%p17, %r31, %r39;
	@%p17 bra 	$L__BB16_20;
	mul.lo.s32 	%r32, %r31, %r40;
	setp.ge.s32 	%p18, %r5, %r40;
	@%p18 bra 	$L__BB16_14;
	add.s32 	%r70, %r5, %r32;
	mul.wide.s32 	%rd15, %r70, 4;
	add.s64 	%rd16, %rd3, %rd15;
	st.global.f32 	[%rd16], %f834;
$L__BB16_14:
	add.s32 	%r71, %r5, 1;
	setp.ge.s32 	%p19, %r71, %r40;
	cvt.s64.s32 	%rd17, %r32;
	cvt.s64.s32 	%rd18, %r5;
	add.s64 	%rd19, %rd18, %rd17;
	shl.b64 	%rd20, %rd19, 2;
	add.s64 	%rd4, %rd3, %rd20;
	@%p19 bra 	$L__BB16_16;
	st.global.f32 	[%rd4+4], %f833;
$L__BB16_16:
	add.s32 	%r72, %r5, 2;
	setp.ge.s32 	%p20, %r72, %r40;
	@%p20 bra 	$L__BB16_18;
	st.global.f32 	[%rd4+8], %f832;
$L__BB16_18:
	add.s32 	%r73, %r5, 3;
	setp.ge.s32 	%p21, %r73, %r40;
	@%p21 bra 	$L__BB16_20;
	st.global.f32 	[%rd4+12], %f831;
$L__BB16_20:
	add.s32 	%r33, %r31, 1;
	setp.ge.s32 	%p22, %r33, %r39;
	@%p22 bra 	$L__BB16_29;
	mul.lo.s32 	%r34, %r33, %r40;
	setp.ge.s32 	%p23, %r5, %r40;
	@%p23 bra 	$L__BB16_23;
	add.s32 	%r74, %r5, %r34;
	mul.wide.s32 	%rd21, %r74, 4;
	add.s64 	%rd22, %rd3, %rd21;
	st.global.f32 	[%rd22], %f830;
$L__BB16_23:
	add.s32 	%r75, %r5, 1;
	setp.ge.s32 	%p24, %r75, %r40;
	cvt.s64.s32 	%rd23, %r34;
	cvt.s64.s32 	%rd24, %r5;
	add.s64 	%rd25, %rd24, %rd23;
	shl.b64 	%rd26, %rd25, 2;
	add.s64 	%rd5, %rd3, %rd26;
	@%p24 bra 	$L__BB16_25;
	st.global.f32 	[%rd5+4], %f829;
$L__BB16_25:
	add.s32 	%r76, %r5, 2;
	setp.ge.s32 	%p25, %r76, %r40;
	@%p25 bra 	$L__BB16_27;
	st.global.f32 	[%rd5+8], %f828;
$L__BB16_27:
	add.s32 	%r77, %r5, 3;
	setp.ge.s32 	%p26, %r77, %r40;
	@%p26 bra 	$L__BB16_29;
	st.global.f32 	[%rd5+12], %f827;
$L__BB16_29:
	add.s32 	%r35, %r31, 2;
	setp.ge.s32 	%p27, %r35, %r39;
	@%p27 bra 	$L__BB16_38;
	mul.lo.s32 	%r36, %r35, %r40;
	setp.ge.s32 	%p28, %r5, %r40;
	@%p28 bra 	$L__BB16_32;
	add.s32 	%r78, %r5, %r36;
	mul.wide.s32 	%rd27, %r78, 4;
	add.s64 	%rd28, %rd3, %rd27;
	st.global.f32 	[%rd28], %f835;
$L__BB16_32:
	add.s32 	%r79, %r5, 1;
	setp.ge.s32 	%p29, %r79, %r40;
	cvt.s64.s32 	%rd29, %r36;
	cvt.s64.s32 	%rd30, %r5;
	add.s64 	%rd31, %rd30, %rd29;
	shl.b64 	%rd32, %rd31, 2;
	add.s64 	%rd6, %rd3, %rd32;
	@%p29 bra 	$L__BB16_34;
	st.global.f32 	[%rd6+4], %f836;
$L__BB16_34:
	add.s32 	%r80, %r5, 2;
	setp.ge.s32 	%p30, %r80, %r40;
	@%p30 bra 	$L__BB16_36;
	st.global.f32 	[%rd6+8], %f837;
$L__BB16_36:
	add.s32 	%r81, %r5, 3;
	setp.ge.s32 	%p31, %r81, %r40;
	@%p31 bra 	$L__BB16_38;
	st.global.f32 	[%rd6+12], %f838;
$L__BB16_38:
	add.s32 	%r37, %r31, 3;
	setp.ge.s32 	%p32, %r37, %r39;
	@%p32 bra 	$L__BB16_47;
	mul.lo.s32 	%r38, %r37, %r40;
	setp.ge.s32 	%p33, %r5, %r40;
	@%p33 bra 	$L__BB16_41;
	add.s32 	%r82, %r5, %r38;
	mul.wide.s32 	%rd33, %r82, 4;
	add.s64 	%rd34, %rd3, %rd33;
	st.global.f32 	[%rd34], %f839;
$L__BB16_41:
	add.s32 	%r83, %r5, 1;
	setp.ge.s32 	%p34, %r83, %r40;
	cvt.s64.s32 	%rd35, %r38;
	cvt.s64.s32 	%rd36, %r5;
	add.s64 	%rd37, %rd36, %rd35;
	shl.b64 	%rd38, %rd37, 2;
	add.s64 	%rd7, %rd3, %rd38;
	@%p34 bra 	$L__BB16_43;
	st.global.f32 	[%rd7+4], %f840;
$L__BB16_43:
	add.s32 	%r84, %r5, 2;
	setp.ge.s32 	%p35, %r84, %r40;
	@%p35 bra 	$L__BB16_45;
	st.global.f32 	[%rd7+8], %f841;
$L__BB16_45:
	add.s32 	%r85, %r5, 3;
	setp.ge.s32 	%p36, %r85, %r40;
	@%p36 bra 	$L__BB16_47;
	st.global.f32 	[%rd7+12], %f842;
$L__BB16_47:
	ret;
$L__BB16_48:
	setp.gt.u32 	%p3, %r4, 31;
	add.s32 	%r9, %r87, %r1;
	@%p3 bra 	$L__BB16_53;
	shl.b32 	%r46, %r87, 7;
	shl.b32 	%r47, %r4, 2;
	mov.u32 	%r48, _ZZ22gemm_smem_tiled_kernelILi64ELi32ELi64EEvPKfS1_PfiiiE2As;
	add.s32 	%r49, %r48, %r47;
	add.s32 	%r90, %r49, %r46;
	add.s32 	%r88, %r4, %r86;
	mad.lo.s32 	%r89, %r9, %r41, %r88;
	mov.u32 	%r91, %r4;
$L__BB16_50:
	setp.ge.s32 	%p4, %r9, %r39;
	setp.ge.s32 	%p5, %r88, %r41;
	mov.f32 	%f825, 0f00000000;
	or.pred  	%p6, %p4, %p5;
	@%p6 bra 	$L__BB16_52;
	mul.wide.u32 	%rd11, %r89, 4;
	add.s64 	%rd12, %rd2, %rd11;
	ld.global.nc.f32 	%f825, [%rd12];
$L__BB16_52:
	st.shared.f32 	[%r90], %f825;
	add.s32 	%r91, %r91, %r6;
	shl.b32 	%r51, %r6, 2;
	add.s32 	%r90, %r90, %r51;
	add.s32 	%r89, %r89, %r6;
	add.s32 	%r88, %r88, %r6;
	setp.lt.u32 	%p7, %r91, 32;
	@%p7 bra 	$L__BB16_50;
$L__BB16_53:
	mov.u32 	%r52, %ntid.y;
	add.s32 	%r87, %r87, %r52;
	setp.lt.u32 	%p8, %r87, 64;
	@%p8 bra 	$L__BB16_48;
	bra.uni 	$L__BB16_3;

}
	// .globl	_Z22gemm_smem_tiled_kernelILi64ELi32ELi128EEvPKfS1_Pfiii
.visible .entry _Z22gemm_smem_tiled_kernelILi64ELi32ELi128EEvPKfS1_Pfiii(
	.param .u64 .ptr .align 1 _Z22gemm_smem_tiled_kernelILi64ELi32ELi128EEvPKfS1_Pfiii_param_0,
	.param .u64 .ptr .align 1 _Z22gemm_smem_tiled_kernelILi64ELi32ELi128EEvPKfS1_Pfiii_param_1,
	.param .u64 .ptr .align 1 _Z22gemm_smem_tiled_kernelILi64ELi32ELi128EEvPKfS1_Pfiii_param_2,
	.param .u32 _Z22gemm_smem_tiled_kernelILi64ELi32ELi128EEvPKfS1_Pfiii_param_3,
	.param .u32 _Z22gemm_smem_tiled_kernelILi64ELi32ELi128EEvPKfS1_Pfiii_param_4,
	.param .u32 _Z22gemm_smem_tiled_kernelILi64ELi32ELi128EEvPKfS1_Pfiii_param_5
)
{
	.reg .pred 	%p<53>;
	.reg .b32 	%r<105>;
	.reg .b32 	%f<1547>;
	.reg .b64 	%rd<39>;
	// demoted variable
	.shared .align 4 .b8 _ZZ22gemm_smem_tiled_kernelILi64ELi32ELi128EEvPKfS1_PfiiiE2As[8192];
	// demoted variable
	.shared .align 4 .b8 _ZZ22gemm_smem_tiled_kernelILi64ELi32ELi128EEvPKfS1_PfiiiE2Bs[16384];
	ld.param.u64 	%rd8, [_Z22gemm_smem_tiled_kernelILi64ELi32ELi128EEvPKfS1_Pfiii_param_0];
	ld.param.u64 	%rd9, [_Z22gemm_smem_tiled_kernelILi64ELi32ELi128EEvPKfS1_Pfiii_param_1];
	ld.param.u64 	%rd10, [_Z22gemm_smem_tiled_kernelILi64ELi32ELi128EEvPKfS1_Pfiii_param_2];
	ld.param.u32 	%r40, [_Z22gemm_smem_tiled_kernelILi64ELi32ELi128EEvPKfS1_Pfiii_param_3];
	ld.param.u32 	%r41, [_Z22gemm_smem_tiled_kernelILi64ELi32ELi128EEvPKfS1_Pfiii_param_4];
	ld.param.u32 	%r42, [_Z22gemm_smem_tiled_kernelILi64ELi32ELi128EEvPKfS1_Pfiii_param_5];
	cvta.to.global.u64 	%rd1, %rd10;
	mov.u32 	%r43, %ctaid.y;
	shl.b32 	%r1, %r43, 6;
	mov.u32 	%r44, %ctaid.x;
	shl.b32 	%r2, %r44, 7;
	mov.u32 	%r3, %tid.y;
	shl.b32 	%r45, %r3, 2;
	add.s32 	%r4, %r1, %r45;
	mov.u32 	%r5, %tid.x;
	shl.b32 	%r46, %r5, 3;
	add.s32 	%r6, %r2, %r46;
	setp.lt.s32 	%p1, %r42, 1;
	mov.f32 	%f1515, 0f00000000;
	mov.f32 	%f1516, %f1515;
	mov.f32 	%f1517, %f1515;
	mov.f32 	%f1518, %f1515;
	mov.f32 	%f1519, %f1515;
	mov.f32 	%f1520, %f1515;
	mov.f32 	%f1521, %f1515;
	mov.f32 	%f1522, %f1515;
	mov.f32 	%f1523, %f1515;
	mov.f32 	%f1524, %f1515;
	mov.f32 	%f1525, %f1515;
	mov.f32 	%f1526, %f1515;
	mov.f32 	%f1527, %f1515;
	mov.f32 	%f1528, %f1515;
	mov.f32 	%f1529, %f1515;
	mov.f32 	%f1530, %f1515;
	mov.f32 	%f1531, %f1515;
	mov.f32 	%f1532, %f1515;
	mov.f32 	%f1533, %f1515;
	mov.f32 	%f1534, %f1515;
	mov.f32 	%f1535, %f1515;
	mov.f32 	%f1536, %f1515;
	mov.f32 	%f1537, %f1515;
	mov.f32 	%f1538, %f1515;
	mov.f32 	%f1539, %f1515;
	mov.f32 	%f1540, %f1515;
	mov.f32 	%f1541, %f1515;
	mov.f32 	%f1542, %f1515;
	mov.f32 	%f1543, %f1515;
	mov.f32 	%f1544, %f1515;
	mov.f32 	%f1545, %f1515;
	mov.f32 	%f1546, %f1515;
	@%p1 bra 	$L__BB17_11;
	mov.u32 	%r7, %ntid.x;
	shl.b32 	%r8, %r7, 2;
	cvta.to.global.u64 	%rd2, %rd9;
	cvta.to.global.u64 	%rd3, %rd8;
	mov.b32 	%r97, 0;
	mov.f32 	%f1515, 0f00000000;
$L__BB17_2:
	setp.gt.u32 	%p2, %r3, 63;
	mov.u32 	%r98, %r3;
	@%p2 bra 	$L__BB17_3;
	bra.uni 	$L__BB17_80;
$L__BB17_3:
	setp.gt.u32 	%p9, %r3, 31;
	mov.u32 	%r103, %r3;
	@%p9 bra 	$L__BB17_10;
$L__BB17_4:
	setp.gt.u32 	%p10, %r5, 127;
	add.s32 	%r25, %r103, %r97;
	@%p10 bra 	$L__BB17_9;
	mul.lo.s32 	%r26, %r25, %r41;
	shl.b32 	%r53, %r103, 9;
	mov.u32 	%r54, _ZZ22gemm_smem_tiled_kernelILi64ELi32ELi128EEvPKfS1_PfiiiE2Bs;
	add.s32 	%r27, %r54, %r53;
	mov.u32 	%r104, %r5;
$L__BB17_6:
	setp.ge.s32 	%p11, %r25, %r42;
	add.s32 	%r29, %r104, %r2;
	setp.ge.s32 	%p12, %r29, %r41;
	mov.f32 	%f1514, 0f00000000;
	or.pred  	%p13, %p11, %p12;
	@%p13 bra 	$L__BB17_8;
	add.s32 	%r55, %r29, %r26;
	mul.wide.s32 	%rd13, %r55, 4;
	add.s64 	%rd14, %rd2, %rd13;
	ld.global.nc.f32 	%f1514, [%rd14];
$L__BB17_8:
	shl.b32 	%r56, %r104, 2;
	add.s32 	%r57, %r27, %r56;
	st.shared.f32 	[%r57], %f1514;
	add.s32 	%r104, %r104, %r7;
	setp.lt.u32 	%p14, %r104, 128;
	@%p14 bra 	$L__BB17_6;
$L__BB17_9:
	mov.u32 	%r58, %ntid.y;
	add.s32 	%r103, %r103, %r58;
	setp.lt.u32 	%p15, %r103, 32;
	@%p15 bra 	$L__BB17_4;
$L__BB17_10:
	bar.sync 	0;
	shl.b32 	%r59, %r3, 9;
	mov.u32 	%r60, _ZZ22gemm_smem_tiled_kernelILi64ELi32ELi128EEvPKfS1_PfiiiE2As;
	add.s32 	%r61, %r60, %r59;
	ld.shared.f32 	%f105, [%r61];
	ld.shared.f32 	%f106, [%r61+128];
	ld.shared.f32 	%f107, [%r61+256];
	ld.shared.f32 	%f108, [%r61+384];
	shl.b32 	%r62, %r5, 5;
	mov.u32 	%r63, _ZZ22gemm_smem_tiled_kernelILi64ELi32ELi128EEvPKfS1_PfiiiE2Bs;
	add.s32 	%r64, %r63, %r62;
	ld.shared.f32 	%f109, [%r64];
	ld.shared.f32 	%f110, [%r64+4];
	ld.shared.f32 	%f111, [%r64+8];
	ld.shared.f32 	%f112, [%r64+12];
	ld.shared.f32 	%f113, [%r64+16];
	ld.shared.f32 	%f114, [%r64+20];
	ld.shared.f32 	%f115, [%r64+24];
	ld.shared.f32 	%f116, [%r64+28];
	fma.rn.f32 	%f117, %f105, %f109, %f1534;
	fma.rn.f32 	%f118, %f105, %f110, %f1533;
	fma.rn.f32 	%f119, %f105, %f111, %f1532;
	fma.rn.f32 	%f120, %f105, %f112, %f1531;
	fma.rn.f32 	%f121, %f105, %f113, %f1530;
	fma.rn.f32 	%f122, %f105, %f114, %f1529;
	fma.rn.f32 	%f123, %f105, %f115, %f1528;
	fma.rn.f32 	%f124, %f105, %f116, %f1527;
	fma.rn.f32 	%f125, %f106, %f109, %f1526;
	fma.rn.f32 	%f126, %f106, %f110, %f1525;
	fma.rn.f32 	%f127, %f106, %f111, %f1524;
	fma.rn.f32 	%f128, %f106, %f112, %f1523;
	fma.rn.f32 	%f129, %f106, %f113, %f1522;
	fma.rn.f32 	%f130, %f106, %f114, %f1521;
	fma.rn.f32 	%f131, %f106, %f115, %f1520;
	fma.rn.f32 	%f132, %f106, %f116, %f1519;
	fma.rn.f32 	%f133, %f107, %f109, %f1518;
	fma.rn.f32 	%f134, %f107, %f110, %f1517;
	fma.rn.f32 	%f135, %f107, %f111, %f1516;
	fma.rn.f32 	%f136, %f107, %f112, %f1515;
	fma.rn.f32 	%f137, %f107, %f113, %f1535;
	fma.rn.f32 	%f138, %f107, %f114, %f1536;
	fma.rn.f32 	%f139, %f107, %f115, %f1537;
	fma.rn.f32 	%f140, %f107, %f116, %f1538;
	fma.rn.f32 	%f141, %f108, %f109, %f1539;
	fma.rn.f32 	%f142, %f108, %f110, %f1540;
	fma.rn.f32 	%f143, %f108, %f111, %f1541;
	fma.rn.f32 	%f144, %f108, %f112, %f1542;
	fma.rn.f32 	%f145, %f108, %f113, %f1543;
	fma.rn.f32 	%f146, %f108, %f114, %f1544;
	fma.rn.f32 	%f147, %f108, %f115, %f1545;
	fma.rn.f32 	%f148, %f108, %f116, %f1546;
	ld.shared.f32 	%f149, [%r61+4];
	ld.shared.f32 	%f150, [%r61+132];
	ld.shared.f32 	%f151, [%r61+260];
	ld.shared.f32 	%f152, [%r61+388];
	ld.shared.f32 	%f153, [%r64+512];
	ld.shared.f32 	%f154, [%r64+516];
	ld.shared.f32 	%f155, [%r64+520];
	ld.shared.f32 	%f156, [%r64+524];
	ld.shared.f32 	%f157, [%r64+528];
	ld.shared.f32 	%f158, [%r64+532];
	ld.shared.f32 	%f159, [%r64+536];
	ld.shared.f32 	%f160, [%r64+540];
	fma.rn.f32 	%f161, %f149, %f153, %f117;
	fma.rn.f32 	%f162, %f149, %f154, %f118;
	fma.rn.f32 	%f163, %f149, %f155, %f119;
	fma.rn.f32 	%f164, %f149, %f156, %f120;
	fma.rn.f32 	%f165, %f149, %f157, %f121;
	fma.rn.f32 	%f166, %f149, %f158, %f122;
	fma.rn.f32 	%f167, %f149, %f159, %f123;
	fma.rn.f32 	%f168, %f149, %f160, %f124;
	fma.rn.f32 	%f169, %f150, %f153, %f125;
	fma.rn.f32 	%f170, %f150, %f154, %f126;
	fma.rn.f32 	%f171, %f150, %f155, %f127;
	fma.rn.f32 	%f172, %f150, %f156, %f128;
	fma.rn.f32 	%f173, %f150, %f157, %f129;
	fma.rn.f32 	%f174, %f150, %f158, %f130;
	fma.rn.f32 	%f175, %f150, %f159, %f131;
	fma.rn.f32 	%f176, %f150, %f160, %f132;
	fma.rn.f32 	%f177, %f151, %f153, %f133;
	fma.rn.f32 	%f178, %f151, %f154, %f134;
	fma.rn.f32 	%f179, %f151, %f155, %f135;
	fma.rn.f32 	%f180, %f151, %f156, %f136;
	fma.rn.f32 	%f181, %f151, %f157, %f137;
	fma.rn.f32 	%f182, %f151, %f158, %f138;
	fma.rn.f32 	%f183, %f151, %f159, %f139;
	fma.rn.f32 	%f184, %f151, %f160, %f140;
	fma.rn.f32 	%f185, %f152, %f153, %f141;
	fma.rn.f32 	%f186, %f152, %f154, %f142;
	fma.rn.f32 	%f187, %f152, %f155, %f143;
	fma.rn.f32 	%f188, %f152, %f156, %f144;
	fma.rn.f32 	%f189, %f152, %f157, %f145;
	fma.rn.f32 	%f190, %f152, %f158, %f146;
	fma.rn.f32 	%f191, %f152, %f159, %f147;
	fma.rn.f32 	%f192, %f152, %f160, %f148;
	ld.shared.f32 	%f193, [%r61+8];
	ld.shared.f32 	%f194, [%r61+136];
	ld.shared.f32 	%f195, [%r61+264];
	ld.shared.f32 	%f196, [%r61+392];
	ld.shared.f32 	%f197, [%r64+1024];
	ld.shared.f32 	%f198, [%r64+1028];
	ld.shared.f32 	%f199, [%r64+1032];
	ld.shared.f32 	%f200, [%r64+1036];
	ld.shared.f32 	%f201, [%r64+1040];
	ld.shared.f32 	%f202, [%r64+1044];
	ld.shared.f32 	%f203, [%r64+1048];
	ld.shared.f32 	%f204, [%r64+1052];
	fma.rn.f32 	%f205, %f193, %f197, %f161;
	fma.rn.f32 	%f206, %f193, %f198, %f162;
	fma.rn.f32 	%f207, %f193, %f199, %f163;
	fma.rn.f32 	%f208, %f193, %f200, %f164;
	fma.rn.f32 	%f209, %f193, %f201, %f165;
	fma.rn.f32 	%f210, %f193, %f202, %f166;
	fma.rn.f32 	%f211, %f193, %f203, %f167;
	fma.rn.f32 	%f212, %f193, %f204, %f168;
	fma.rn.f32 	%f213, %f194, %f197, %f169;
	fma.rn.f32 	%f214, %f194, %f198, %f170;
	fma.rn.f32 	%f215, %f194, %f199, %f171;
	fma.rn.f32 	%f216, %f194, %f200, %f172;
	fma.rn.f32 	%f217, %f194, %f201, %f173;
	fma.rn.f32 	%f218, %f194, %f202, %f174;
	fma.rn.f32 	%f219, %f194, %f203, %f175;
	fma.rn.f32 	%f220, %f194, %f204, %f176;
	fma.rn.f32 	%f221, %f195, %f197, %f177;
	fma.rn.f32 	%f222, %f195, %f198, %f178;
	fma.rn.f32 	%f223, %f195, %f199, %f179;
	fma.rn.f32 	%f224, %f195, %f200, %f180;
	fma.rn.f32 	%f225, %f195, %f201, %f181;
	fma.rn.f32 	%f226, %f195, %f202, %f182;
	fma.rn.f32 	%f227, %f195, %f203, %f183;
	fma.rn.f32 	%f228, %f195, %f204, %f184;
	fma.rn.f32 	%f229, %f196, %f197, %f185;
	fma.rn.f32 	%f230, %f196, %f198, %f186;
	fma.rn.f32 	%f231, %f196, %f199, %f187;
	fma.rn.f32 	%f232, %f196, %f200, %f188;
	fma.rn.f32 	%f233, %f196, %f201, %f189;
	fma.rn.f32 	%f234, %f196, %f202, %f190;
	fma.rn.f32 	%f235, %f196, %f203, %f191;
	fma.rn.f32 	%f236, %f196, %f204, %f192;
	ld.shared.f32 	%f237, [%r61+12];
	ld.shared.f32 	%f238, [%r61+140];
	ld.shared.f32 	%f239, [%r61+268];
	ld.shared.f32 	%f240, [%r61+396];
	ld.shared.f32 	%f241, [%r64+1536];
	ld.shared.f32 	%f242, [%r64+1540];
	ld.shared.f32 	%f243, [%r64+1544];
	ld.shared.f32 	%f244, [%r64+1548];
	ld.shared.f32 	%f245, [%r64+1552];
	ld.shared.f32 	%f246, [%r64+1556];
	ld.shared.f32 	%f247, [%r64+1560];
	ld.shared.f32 	%f248, [%r64+1564];
	fma.rn.f32 	%f249, %f237, %f241, %f205;
	fma.rn.f32 	%f250, %f237, %f242, %f206;
	fma.rn.f32 	%f251, %f237, %f243, %f207;
	fma.rn.f32 	%f252, %f237, %f244, %f208;
	fma.rn.f32 	%f253, %f237, %f245, %f209;
	fma.rn.f32 	%f254, %f237, %f246, %f210;
	fma.rn.f32 	%f255, %f237, %f247, %f211;
	fma.rn.f32 	%f256, %f237, %f248, %f212;
	fma.rn.f32 	%f257, %f238, %f241, %f213;
	fma.rn.f32 	%f258, %f238, %f242, %f214;
	fma.rn.f32 	%f259, %f238, %f243, %f215;
	fma.rn.f32 	%f260, %f238, %f244, %f216;
	fma.rn.f32 	%f261, %f238, %f245, %f217;
	fma.rn.f32 	%f262, %f238, %f246, %f218;
	fma.rn.f32 	%f263, %f238, %f247, %f219;
	fma.rn.f32 	%f264, %f238, %f248, %f220;
	fma.rn.f32 	%f265, %f239, %f241, %f221;
	fma.rn.f32 	%f266, %f239, %f242, %f222;
	fma.rn.f32 	%f267, %f239, %f243, %f223;
	fma.rn.f32 	%f268, %f239, %f244, %f224;
	fma.rn.f32 	%f269, %f239, %f245, %f225;
	fma.rn.f32 	%f270, %f239, %f246, %f226;
	fma.rn.f32 	%f271, %f239, %f247, %f227;
	fma.rn.f32 	%f272, %f239, %f248, %f228;
	fma.rn.f32 	%f273, %f240, %f241, %f229;
	fma.rn.f32 	%f274, %f240, %f242, %f230;
	fma.rn.f32 	%f275, %f240, %f243, %f231;
	fma.rn.f32 	%f276, %f240, %f244, %f232;
	fma.rn.f32 	%f277, %f240, %f245, %f233;
	fma.rn.f32 	%f278, %f240, %f246, %f234;
	fma.rn.f32 	%f279, %f240, %f247, %f235;
	fma.rn.f32 	%f280, %f240, %f248, %f236;
	ld.shared.f32 	%f281, [%r61+16];
	ld.shared.f32 	%f282, [%r61+144];
	ld.shared.f32 	%f283, [%r61+272];
	ld.shared.f32 	%f284, [%r61+400];
	ld.shared.f32 	%f285, [%r64+2048];
	ld.shared.f32 	%f286, [%r64+2052];
	ld.shared.f32 	%f287, [%r64+2056];
	ld.shared.f32 	%f288, [%r64+2060];
	ld.shared.f32 	%f289, [%r64+2064];
	ld.shared.f32 	%f290, [%r64+2068];
	ld.shared.f32 	%f291, [%r64+2072];
	ld.shared.f32 	%f292, [%r64+2076];
	fma.rn.f32 	%f293, %f281, %f285, %f249;
	fma.rn.f32 	%f294, %f281, %f286, %f250;
	fma.rn.f32 	%f295, %f281, %f287, %f251;
	fma.rn.f32 	%f296, %f281, %f288, %f252;
	fma.rn.f32 	%f297, %f281, %f289, %f253;
	fma.rn.f32 	%f298, %f281, %f290, %f254;
	fma.rn.f32 	%f299, %f281, %f291, %f255;
	fma.rn.f32 	%f300, %f281, %f292, %f256;
	fma.rn.f32 	%f301, %f282, %f285, %f257;
	fma.rn.f32 	%f302, %f282, %f286, %f258;
	fma.rn.f32 	%f303, %f282, %f287, %f259;
	fma.rn.f32 	%f304, %f282, %f288, %f260;
	fma.rn.f32 	%f305, %f282, %f289, %f261;
	fma.rn.f32 	%f306, %f282, %f290, %f262;
	fma.rn.f32 	%f307, %f282, %f291, %f263;
	fma.rn.f32 	%f308, %f282, %f292, %f264;
	fma.rn.f32 	%f309, %f283, %f285, %f265;
	fma.rn.f32 	%f310, %f283, %f286, %f266;
	fma.rn.f32 	%f311, %f283, %f287, %f267;
	fma.rn.f32 	%f312, %f283, %f288, %f268;
	fma.rn.f32 	%f313, %f283, %f289, %f269;
	fma.rn.f32 	%f314, %f283, %f290, %f270;
	fma.rn.f32 	%f315, %f283, %f291, %f271;
	fma.rn.f32 	%f316, %f283, %f292, %f272;
	fma.rn.f32 	%f317, %f284, %f285, %f273;
	fma.rn.f32 	%f318, %f284, %f286, %f274;
	fma.rn.f32 	%f319, %f284, %f287, %f275;
	fma.rn.f32 	%f320, %f284, %f288, %f276;
	fma.rn.f32 	%f321, %f284, %f289, %f277;
	fma.rn.f32 	%f322, %f284, %f290, %f278;
	fma.rn.f32 	%f323, %f284, %f291, %f279;
	fma.rn.f32 	%f324, %f284, %f292, %f280;
	ld.shared.f32 	%f325, [%r61+20];
	ld.shared.f32 	%f326, [%r61+148];
	ld.shared.f32 	%f327, [%r61+276];
	ld.shared.f32 	%f328, [%r61+404];
	ld.shared.f32 	%f329, [%r64+2560];
	ld.shared.f32 	%f330, [%r64+2564];
	ld.shared.f32 	%f331, [%r64+2568];
	ld.shared.f32 	%f332, [%r64+2572];
	ld.shared.f32 	%f333, [%r64+2576];
	ld.shared.f32 	%f334, [%r64+2580];
	ld.shared.f32 	%f335, [%r64+2584];
	ld.shared.f32 	%f336, [%r64+2588];
	fma.rn.f32 	%f337, %f325, %f329, %f293;
	fma.rn.f32 	%f338, %f325, %f330, %f294;
	fma.rn.f32 	%f339, %f325, %f331, %f295;
	fma.rn.f32 	%f340, %f325, %f332, %f296;
	fma.rn.f32 	%f341, %f325, %f333, %f297;
	fma.rn.f32 	%f342, %f325, %f334, %f298;
	fma.rn.f32 	%f343, %f325, %f335, %f299;
	fma.rn.f32 	%f344, %f325, %f336, %f300;
	fma.rn.f32 	%f345, %f326, %f329, %f301;
	fma.rn.f32 	%f346, %f326, %f330, %f302;
	fma.rn.f32 	%f347, %f326, %f331, %f303;
	fma.rn.f32 	%f348, %f326, %f332, %f304;
	fma.rn.f32 	%f349, %f326, %f333, %f305;
	fma.rn.f32 	%f350, %f326, %f334, %f306;
	fma.rn.f32 	%f351, %f326, %f335, %f307;
	fma.rn.f32 	%f352, %f326, %f336, %f308;
	fma.rn.f32 	%f353, %f327, %f329, %f309;
	fma.rn.f32 	%f354, %f327, %f330, %f310;
	fma.rn.f32 	%f355, %f327, %f331, %f311;
	fma.rn.f32 	%f356, %f327, %f332, %f312;
	fma.rn.f32 	%f357, %f327, %f333, %f313;
	fma.rn.f32 	%f358, %f327, %f334, %f314;
	fma.rn.f32 	%f359, %f327, %f335, %f315;
	fma.rn.f32 	%f360, %f327, %f336, %f316;
	fma.rn.f32 	%f361, %f328, %f329, %f317;
	fma.rn.f32 	%f362, %f328, %f330, %f318;
	fma.rn.f32 	%f363, %f328, %f331, %f319;
	fma.rn.f32 	%f364, %f328, %f332, %f320;
	fma.rn.f32 	%f365, %f328, %f333, %f321;
	fma.rn.f32 	%f366, %f328, %f334, %f322;
	fma.rn.f32 	%f367, %f328, %f335, %f323;
	fma.rn.f32 	%f368, %f328, %f336, %f324;
	ld.shared.f32 	%f369, [%r61+24];
	ld.shared.f32 	%f370, [%r61+152];
	ld.shared.f32 	%f371, [%r61+280];
	ld.shared.f32 	%f372, [%r61+408];
	ld.shared.f32 	%f373, [%r64+3072];
	ld.shared.f32 	%f374, [%r64+3076];
	ld.shared.f32 	%f375, [%r64+3080];
	ld.shared.f32 	%f376, [%r64+3084];
	ld.shared.f32 	%f377, [%r64+3088];
	ld.shared.f32 	%f378, [%r64+3092];
	ld.shared.f32 	%f379, [%r64+3096];
	ld.shared.f32 	%f380, [%r64+3100];
	fma.rn.f32 	%f381, %f369, %f373, %f337;
	fma.rn.f32 	%f382, %f369, %f374, %f338;
	fma.rn.f32 	%f383, %f369, %f375, %f339;
	fma.rn.f32 	%f384, %f369, %f376, %f340;
	fma.rn.f32 	%f385, %f369, %f377, %f341;
	fma.rn.f32 	%f386, %f369, %f378, %f342;
	fma.rn.f32 	%f387, %f369, %f379, %f343;
	fma.rn.f32 	%f388, %f369, %f380, %f344;
	fma.rn.f32 	%f389, %f370, %f373, %f345;
	fma.rn.f32 	%f390, %f370, %f374, %f346;
	fma.rn.f32 	%f391, %f370, %f375, %f347;
	fma.rn.f32 	%f392, %f370, %f376, %f348;
	fma.rn.f32 	%f393, %f370, %f377, %f349;
	fma.rn.f32 	%f394, %f370, %f378, %f350;
	fma.rn.f32 	%f395, %f370, %f379, %f351;
	fma.rn.f32 	%f396, %f370, %f380, %f352;
	fma.rn.f32 	%f397, %f371, %f373, %f353;
	fma.rn.f32 	%f398, %f371, %f374, %f354;
	fma.rn.f32 	%f399, %f371, %f375, %f355;
	fma.rn.f32 	%f400, %f371, %f376, %f356;
	fma.rn.f32 	%f401, %f371, %f377, %f357;
	fma.rn.f32 	%f402, %f371, %f378, %f358;
	fma.rn.f32 	%f403, %f371, %f379, %f359;
	fma.rn.f32 	%f404, %f371, %f380, %f360;
	fma.rn.f32 	%f405, %f372, %f373, %f361;
	fma.rn.f32 	%f406, %f372, %f374, %f362;
	fma.rn.f32 	%f407, %f372, %f375, %f363;
	fma.rn.f32 	%f408, %f372, %f376, %f364;
	fma.rn.f32 	%f409, %f372, %f377, %f365;
	fma.rn.f32 	%f410, %f372, %f378, %f366;
	fma.rn.f32 	%f411, %f372, %f379, %f367;
	fma.rn.f32 	%f412, %f372, %f380, %f368;
	ld.shared.f32 	%f413, [%r61+28];
	ld.shared.f32 	%f414, [%r61+156];
	ld.shared.f32 	%f415, [%r61+284];
	ld.shared.f32 	%f416, [%r61+412];
	ld.shared.f32 	%f417, [%r64+3584];
	ld.shared.f32 	%f418, [%r64+3588];
	ld.shared.f32 	%f419, [%r64+3592];
	ld.shared.f32 	%f420, [%r64+3596];
	ld.shared.f32 	%f421, [%r64+3600];
	ld.shared.f32 	%f422, [%r64+3604];
	ld.shared.f32 	%f423, [%r64+3608];
	ld.shared.f32 	%f424, [%r64+3612];
	fma.rn.f32 	%f425, %f413, %f417, %f381;
	fma.rn.f32 	%f426, %f413, %f418, %f382;
	fma.rn.f32 	%f427, %f413, %f419, %f383;
	fma.rn.f32 	%f428, %f413, %f420, %f384;
	fma.rn.f32 	%f429, %f413, %f421, %f385;
	fma.rn.f32 	%f430, %f413, %f422, %f386;
	fma.rn.f32 	%f431, %f413, %f423, %f387;
	fma.rn.f32 	%f432, %f413, %f424, %f388;
	fma.rn.f32 	%f433, %f414, %f417, %f389;
	fma.rn.f32 	%f434, %f414, %f418, %f390;
	fma.rn.f32 	%f435, %f414, %f419, %f391;
	fma.rn.f32 	%f436, %f414, %f420, %f392;
	fma.rn.f32 	%f437, %f414, %f421, %f393;
	fma.rn.f32 	%f438, %f414, %f422, %f394;
	fma.rn.f32 	%f439, %f414, %f423, %f395;
	fma.rn.f32 	%f440, %f414, %f424, %f396;
	fma.rn.f32 	%f441, %f415, %f417, %f397;
	fma.rn.f32 	%f442, %f415, %f418, %f398;
	fma.rn.f32 	%f443, %f415, %f419, %f399;
	fma.rn.f32 	%f444, %f415, %f420, %f400;
	fma.rn.f32 	%f445, %f415, %f421, %f401;
	fma.rn.f32 	%f446, %f415, %f422, %f402;
	fma.rn.f32 	%f447, %f415, %f423, %f403;
	fma.rn.f32 	%f448, %f415, %f424, %f404;
	fma.rn.f32 	%f449, %f416, %f417, %f405;
	fma.rn.f32 	%f450, %f416, %f418, %f406;
	fma.rn.f32 	%f451, %f416, %f419, %f407;
	fma.rn.f32 	%f452, %f416, %f420, %f408;
	fma.rn.f32 	%f453, %f416, %f421, %f409;
	fma.rn.f32 	%f454, %f416, %f422, %f410;
	fma.rn.f32 	%f455, %f416, %f423, %f411;
	fma.rn.f32 	%f456, %f416, %f424, %f412;
	ld.shared.f32 	%f457, [%r61+32];
	ld.shared.f32 	%f458, [%r61+160];
	ld.shared.f32 	%f459, [%r61+288];
	ld.shared.f32 	%f460, [%r61+416];
	ld.shared.f32 	%f461, [%r64+4096];
	ld.shared.f32 	%f462, [%r64+4100];
	ld.shared.f32 	%f463, [%r64+4104];
	ld.shared.f32 	%f464, [%r64+4108];
	ld.shared.f32 	%f465, [%r64+4112];
	ld.shared.f32 	%f466, [%r64+4116];
	ld.shared.f32 	%f467, [%r64+4120];
	ld.shared.f32 	%f468, [%r64+4124];
	fma.rn.f32 	%f469, %f457, %f461, %f425;
	fma.rn.f32 	%f470, %f457, %f462, %f426;
	fma.rn.f32 	%f471, %f457, %f463, %f427;
	fma.rn.f32 	%f472, %f457, %f464, %f428;
	fma.rn.f32 	%f473, %f457, %f465, %f429;
	fma.rn.f32 	%f474, %f457, %f466, %f430;
	fma.rn.f32 	%f475, %f457, %f467, %f431;
	fma.rn.f32 	%f476, %f457, %f468, %f432;
	fma.rn.f32 	%f477, %f458, %f461, %f433;
	fma.rn.f32 	%f478, %f458, %f462, %f434;
	fma.rn.f32 	%f479, %f458, %f463, %f435;
	fma.rn.f32 	%f480, %f458, %f464, %f436;
	fma.rn.f32 	%f481, %f458, %f465, %f437;
	fma.rn.f32 	%f482, %f458, %f466, %f438;
	fma.rn.f32 	%f483, %f458, %f467, %f439;
	fma.rn.f32 	%f484, %f458, %f468, %f440;
	fma.rn.f32 	%f485, %f459, %f461, %f441;
	fma.rn.f32 	%f486, %f459, %f462, %f442;
	fma.rn.f32 	%f487, %f459, %f463, %f443;
	fma.rn.f32 	%f488, %f459, %f464, %f444;
	fma.rn.f32 	%f489, %f459, %f465, %f445;
	fma.rn.f32 	%f490, %f459, %f466, %f446;
	fma.rn.f32 	%f491, %f459, %f467, %f447;
	fma.rn.f32 	%f492, %f459, %f468, %f448;
	fma.rn.f32 	%f493, %f460, %f461, %f449;
	fma.rn.f32 	%f494, %f460, %f462, %f450;
	fma.rn.f32 	%f495, %f460, %f463, %f451;
	fma.rn.f32 	%f496, %f460, %f464, %f452;
	fma.rn.f32 	%f497, %f460, %f465, %f453;
	fma.rn.f32 	%f498, %f460, %f466, %f454;
	fma.rn.f32 	%f499, %f460, %f467, %f455;
	fma.rn.f32 	%f500, %f460, %f468, %f456;
	ld.shared.f32 	%f501, [%r61+36];
	ld.shared.f32 	%f502, [%r61+164];
	ld.shared.f32 	%f503, [%r61+292];
	ld.shared.f32 	%f504, [%r61+420];
	ld.shared.f32 	%f505, [%r64+4608];
	ld.shared.f32 	%f506, [%r64+4612];
	ld.shared.f32 	%f507, [%r64+4616];
	ld.shared.f32 	%f508, [%r64+4620];
	ld.shared.f32 	%f509, [%r64+4624];
	ld.shared.f32 	%f510, [%r64+4628];
	ld.shared.f32 	%f511, [%r64+4632];
	ld.shared.f32 	%f512, [%r64+4636];
	fma.rn.f32 	%f513, %f501, %f505, %f469;
	fma.rn.f32 	%f514, %f501, %f506, %f470;
	fma.rn.f32 	%f515, %f501, %f507, %f471;
	fma.rn.f32 	%f516, %f501, %f508, %f472;
	fma.rn.f32 	%f517, %f501, %f509, %f473;
	fma.rn.f32 	%f518, %f501, %f510, %f474;
	fma.rn.f32 	%f519, %f501, %f511, %f475;
	fma.rn.f32 	%f520, %f501, %f512, %f476;
	fma.rn.f32 	%f521, %f502, %f505, %f477;
	fma.rn.f32 	%f522, %f502, %f506, %f478;
	fma.rn.f32 	%f523, %f502, %f507, %f479;
	fma.rn.f32 	%f524, %f502, %f508, %f480;
	fma.rn.f32 	%f525, %f502, %f509, %f481;
	fma.rn.f32 	%f526, %f502, %f510, %f482;
	fma.rn.f32 	%f527, %f502, %f511, %f483;
	fma.rn.f32 	%f528, %f502, %f512, %f484;
	fma.rn.f32 	%f529, %f503, %f505, %f485;
	fma.rn.f32 	%f530, %f503, %f506, %f486;
	fma.rn.f32 	%f531, %f503, %f507, %f487;
	fma.rn.f32 	%f532, %f503, %f508, %f488;
	fma.rn.f32 	%f533, %f503, %f509, %f489;
	fma.rn.f32 	%f534, %f503, %f510, %f490;
	fma.rn.f32 	%f535, %f503, %f511, %f491;
	fma.rn.f32 	%f536, %f503, %f512, %f492;
	fma.rn.f32 	%f537, %f504, %f505, %f493;
	fma.rn.f32 	%f538, %f504, %f506, %f494;
	fma.rn.f32 	%f539, %f504, %f507, %f495;
	fma.rn.f32 	%f540, %f504, %f508, %f496;
	fma.rn.f32 	%f541, %f504, %f509, %f497;
	fma.rn.f32 	%f542, %f504, %f510, %f498;
	fma.rn.f32 	%f543, %f504, %f511, %f499;
	fma.rn.f32 	%f544, %f504, %f512, %f500;
	ld.shared.f32 	%f545, [%r61+40];
	ld.shared.f32 	%f546, [%r61+168];
	ld.shared.f32 	%f547, [%r61+296];
	ld.shared.f32 	%f548, [%r61+424];
	ld.shared.f32 	%f549, [%r64+5120];
	ld.shared.f32 	%f550, [%r64+5124];
	ld.shared.f32 	%f551, [%r64+5128];
	ld.shared.f32 	%f552, [%r64+5132];
	ld.shared.f32 	%f553, [%r64+5136];
	ld.shared.f32 	%f554, [%r64+5140];
	ld.shared.f32 	%f555, [%r64+5144];
	ld.shared.f32 	%f556, [%r64+5148];
	fma.rn.f32 	%f557, %f545, %f549, %f513;
	fma.rn.f32 	%f558, %f545, %f550, %f514;
	fma.rn.f32 	%f559, %f545, %f551, %f515;
	fma.rn.f32 	%f560, %f545, %f552, %f516;
	fma.rn.f32 	%f561, %f545, %f553, %f517;
	fma.rn.f32 	%f562, %f545, %f554, %f518;
	fma.rn.f32 	%f563, %f545, %f555, %f519;
	fma.rn.f32 	%f564, %f545, %f556, %f520;
	fma.rn.f32 	%f565, %f546, %f549, %f521;
	fma.rn.f32 	%f566, %f546, %f550, %f522;
	fma.rn.f32 	%f567, %f546, %f551, %f523;
	fma.rn.f32 	%f568, %f546, %f552, %f524;
	fma.rn.f32 	%f569, %f546, %f553, %f525;
	fma.rn.f32 	%f570, %f546, %f554, %f526;
	fma.rn.f32 	%f571, %f546, %f555, %f527;
	fma.rn.f32 	%f572, %f546, %f556, %f528;
	fma.rn.f32 	%f573, %f547, %f549, %f529;
	fma.rn.f32 	%f574, %f547, %f550, %f530;
	fma.rn.f32 	%f575, %f547, %f551, %f531;
	fma.rn.f32 	%f576, %f547, %f552, %f532;
	fma.rn.f32 	%f577, %f547, %f553, %f533;
	fma.rn.f32 	%f578, %f547, %f554, %f534;
	fma.rn.f32 	%f579, %f547, %f555, %f535;
	fma.rn.f32 	%f580, %f547, %f556, %f536;
	fma.rn.f32 	%f581, %f548, %f549, %f537;
	fma.rn.f32 	%f582, %f548, %f550, %f538;
	fma.rn.f32 	%f583, %f548, %f551, %f539;
	fma.rn.f32 	%f584, %f548, %f552, %f540;
	fma.rn.f32 	%f585, %f548, %f553, %f541;
	fma.rn.f32 	%f586, %f548, %f554, %f542;
	fma.rn.f32 	%f587, %f548, %f555, %f543;
	fma.rn.f32 	%f588, %f548, %f556, %f544;
	ld.shared.f32 	%f589, [%r61+44];
	ld.shared.f32 	%f590, [%r61+172];
	ld.shared.f32 	%f591, [%r61+300];
	ld.shared.f32 	%f592, [%r61+428];
	ld.shared.f32 	%f593, [%r64+5632];
	ld.shared.f32 	%f594, [%r64+5636];
	ld.shared.f32 	%f595, [%r64+5640];
	ld.shared.f32 	%f596, [%r64+5644];
	ld.shared.f32 	%f597, [%r64+5648];
	ld.shared.f32 	%f598, [%r64+5652];
	ld.shared.f32 	%f599, [%r64+5656];
	ld.shared.f32 	%f600, [%r64+5660];
	fma.rn.f32 	%f601, %f589, %f593, %f557;
	fma.rn.f32 	%f602, %f589, %f594, %f558;
	fma.rn.f32 	%f603, %f589, %f595, %f559;
	fma.rn.f32 	%f604, %f589, %f596, %f560;
	fma.rn.f32 	%f605, %f589, %f597, %f561;
	fma.rn.f32 	%f606, %f589, %f598, %f562;
	fma.rn.f32 	%f607, %f589, %f599, %f563;
	fma.rn.f32 	%f608, %f589, %f600, %f564;
	fma.rn.f32 	%f609, %f590, %f593, %f565;
	fma.rn.f32 	%f610, %f590, %f594, %f566;
	fma.rn.f32 	%f611, %f590, %f595, %f567;
	fma.rn.f32 	%f612, %f590, %f596, %f568;
	fma.rn.f32 	%f613, %f590, %f597, %f569;
	fma.rn.f32 	%f614, %f590, %f598, %f570;
	fma.rn.f32 	%f615, %f590, %f599, %f571;
	fma.rn.f32 	%f616, %f590, %f600, %f572;
	fma.rn.f32 	%f617, %f591, %f593, %f573;
	fma.rn.f32 	%f618, %f591, %f594, %f574;
	fma.rn.f32 	%f619, %f591, %f595, %f575;
	fma.rn.f32 	%f620, %f591, %f596, %f576;
	fma.rn.f32 	%f621, %f591, %f597, %f577;
	fma.rn.f32 	%f622, %f591, %f598, %f578;
	fma.rn.f32 	%f623, %f591, %f599, %f579;
	fma.rn.f32 	%f624, %f591, %f600, %f580;
	fma.rn.f32 	%f625, %f592, %f593, %f581;
	fma.rn.f32 	%f626, %f592, %f594, %f582;
	fma.rn.f32 	%f627, %f592, %f595, %f583;
	fma.rn.f32 	%f628, %f592, %f596, %f584;
	fma.rn.f32 	%f629, %f592, %f597, %f585;
	fma.rn.f32 	%f630, %f592, %f598, %f586;
	fma.rn.f32 	%f631, %f592, %f599, %f587;
	fma.rn.f32 	%f632, %f592, %f600, %f588;
	ld.shared.f32 	%f633, [%r61+48];
	ld.shared.f32 	%f634, [%r61+176];
	ld.shared.f32 	%f635, [%r61+304];
	ld.shared.f32 	%f636, [%r61+432];
	ld.shared.f32 	%f637, [%r64+6144];
	ld.shared.f32 	%f638, [%r64+6148];
	ld.shared.f32 	%f639, [%r64+6152];
	ld.shared.f32 	%f640, [%r64+6156];
	ld.shared.f32 	%f641, [%r64+6160];
	ld.shared.f32 	%f642, [%r64+6164];
	ld.shared.f32 	%f643, [%r64+6168];
	ld.shared.f32 	%f644, [%r64+6172];
	fma.rn.f32 	%f645, %f633, %f637, %f601;
	fma.rn.f32 	%f646, %f633, %f638, %f602;
	fma.rn.f32 	%f647, %f633, %f639, %f603;
	fma.rn.f32 	%f648, %f633, %f640, %f604;
	fma.rn.f32 	%f649, %f633, %f641, %f605;
	fma.rn.f32 	%f650, %f633, %f642, %f606;
	fma.rn.f32 	%f651, %f633, %f643, %f607;
	fma.rn.f32 	%f652, %f633, %f644, %f608;
	fma.rn.f32 	%f653, %f634, %f637, %f609;
	fma.rn.f32 	%f654, %f634, %f638, %f610;
	fma.rn.f32 	%f655, %f634, %f639, %f611;
	fma.rn.f32 	%f656, %f634, %f640, %f612;
	fma.rn.f32 	%f657, %f634, %f641, %f613;
	fma.rn.f32 	%f658, %f634, %f642, %f614;
	fma.rn.f32 	%f659, %f634, %f643, %f615;
	fma.rn.f32 	%f660, %f634, %f644, %f616;
	fma.rn.f32 	%f661, %f635, %f637, %f617;
	fma.rn.f32 	%f662, %f635, %f638, %f618;
	fma.rn.f32 	%f663, %f635, %f639, %f619;
	fma.rn.f32 	%f664, %f635, %f640, %f620;
	fma.rn.f32 	%f665, %f635, %f641, %f621;
	fma.rn.f32 	%f666, %f635, %f642, %f622;
	fma.rn.f32 	%f667, %f635, %f643, %f623;
	fma.rn.f32 	%f668, %f635, %f644, %f624;
	fma.rn.f32 	%f669, %f636, %f637, %f625;
	fma.rn.f32 	%f670, %f636, %f638, %f626;
	fma.rn.f32 	%f671, %f636, %f639, %f627;
	fma.rn.f32 	%f672, %f636, %f640, %f628;
	fma.rn.f32 	%f673, %f636, %f641, %f629;
	fma.rn.f32 	%f674, %f636, %f642, %f630;
	fma.rn.f32 	%f675, %f636, %f643, %f631;
	fma.rn.f32 	%f676, %f636, %f644, %f632;
	ld.shared.f32 	%f677, [%r61+52];
	ld.shared.f32 	%f678, [%r61+180];
	ld.shared.f32 	%f679, [%r61+308];
	ld.shared.f32 	%f680, [%r61+436];
	ld.shared.f32 	%f681, [%r64+6656];
	ld.shared.f32 	%f682, [%r64+6660];
	ld.shared.f32 	%f683, [%r64+6664];
	ld.shared.f32 	%f684, [%r64+6668];
	ld.shared.f32 	%f685, [%r64+6672];
	ld.shared.f32 	%f686, [%r64+6676];
	ld.shared.f32 	%f687, [%r64+6680];
	ld.shared.f32 	%f688, [%r64+6684];
	fma.rn.f32 	%f689, %f677, %f681, %f645;
	fma.rn.f32 	%f690, %f677, %f682, %f646;
	fma.rn.f32 	%f691, %f677, %f683, %f647;
	fma.rn.f32 	%f692, %f677, %f684, %f648;
	fma.rn.f32 	%f693, %f677, %f685, %f649;
	fma.rn.f32 	%f694, %f677, %f686, %f650;
	fma.rn.f32 	%f695, %f677, %f687, %f651;
	fma.rn.f32 	%f696, %f677, %f688, %f652;
	fma.rn.f32 	%f697, %f678, %f681, %f653;
	fma.rn.f32 	%f698, %f678, %f682, %f654;
	fma.rn.f32 	%f699, %f678, %f683, %f655;
	fma.rn.f32 	%f700, %f678, %f684, %f656;
	fma.rn.f32 	%f701, %f678, %f685, %f657;
	fma.rn.f32 	%f702, %f678, %f686, %f658;
	fma.rn.f32 	%f703, %f678, %f687, %f659;
	fma.rn.f32 	%f704, %f678, %f688, %f660;
	fma.rn.f32 	%f705, %f679, %f681, %f661;
	fma.rn.f32 	%f706, %f679, %f682, %f662;
	fma.rn.f32 	%f707, %f679, %f683, %f663;
	fma.rn.f32 	%f708, %f679, %f684, %f664;
	fma.rn.f32 	%f709, %f679, %f685, %f665;
	fma.rn.f32 	%f710, %f679, %f686, %f666;
	fma.rn.f32 	%f711, %f679, %f687, %f667;
	fma.rn.f32 	%f712, %f679, %f688, %f668;
	fma.rn.f32 	%f713, %f680, %f681, %f669;
	fma.rn.f32 	%f714, %f680, %f682, %f670;
	fma.rn.f32 	%f715, %f680, %f683, %f671;
	fma.rn.f32 	%f716, %f680, %f684, %f672;
	fma.rn.f32 	%f717, %f680, %f685, %f673;
	fma.rn.f32 	%f718, %f680, %f686, %f674;
	fma.rn.f32 	%f719, %f680, %f687, %f675;
	fma.rn.f32 	%f720, %f680, %f688, %f676;
	ld.shared.f32 	%f721, [%r61+56];
	ld.shared.f32 	%f722, [%r61+184];
	ld.shared.f32 	%f723, [%r61+312];
	ld.shared.f32 	%f724, [%r61+440];
	ld.shared.f32 	%f725, [%r64+7168];
	ld.shared.f32 	%f726, [%r64+7172];
	ld.shared.f32 	%f727, [%r64+7176];
	ld.shared.f32 	%f728, [%r64+7180];
	ld.shared.f32 	%f729, [%r64+7184];
	ld.shared.f32 	%f730, [%r64+7188];
	ld.shared.f32 	%f731, [%r64+7192];
	ld.shared.f32 	%f732, [%r64+7196];
	fma.rn.f32 	%f733, %f721, %f725, %f689;
	fma.rn.f32 	%f734, %f721, %f726, %f690;
	fma.rn.f32 	%f735, %f721, %f727, %f691;
	fma.rn.f32 	%f736, %f721, %f728, %f692;
	fma.rn.f32 	%f737, %f721, %f729, %f693;
	fma.rn.f32 	%f738, %f721, %f730, %f694;
	fma.rn.f32 	%f739, %f721, %f731, %f695;
	fma.rn.f32 	%f740, %f721, %f732, %f696;
	fma.rn.f32 	%f741, %f722, %f725, %f697;
	fma.rn.f32 	%f742, %f722, %f726, %f698;
	fma.rn.f32 	%f743, %f722, %f727, %f699;
	fma.rn.f32 	%f744, %f722, %f728, %f700;
	fma.rn.f32 	%f745, %f722, %f729, %f701;
	fma.rn.f32 	%f746, %f722, %f730, %f702;
	fma.rn.f32 	%f747, %f722, %f731, %f703;
	fma.rn.f32 	%f748, %f722, %f732, %f704;
	fma.rn.f32 	%f749, %f723, %f725, %f705;
	fma.rn.f32 	%f750, %f723, %f726, %f706;
	fma.rn.f32 	%f751, %f723, %f727, %f707;
	fma.rn.f32 	%f752, %f723, %f728, %f708;
	fma.rn.f32 	%f753, %f723, %f729, %f709;
	fma.rn.f32 	%f754, %f723, %f730, %f710;
	fma.rn.f32 	%f755, %f723, %f731, %f711;
	fma.rn.f32 	%f756, %f723, %f732, %f712;
	fma.rn.f32 	%f757, %f724, %f725, %f713;
	fma.rn.f32 	%f758, %f724, %f726, %f714;
	fma.rn.f32 	%f759, %f724, %f727, %f715;
	fma.rn.f32 	%f760, %f724, %f728, %f716;
	fma.rn.f32 	%f761, %f724, %f729, %f717;
	fma.rn.f32 	%f762, %f724, %f730, %f718;
	fma.rn.f32 	%f763, %f724, %f731, %f719;
	fma.rn.f32 	%f764, %f724, %f732, %f720;
	ld.shared.f32 	%f765, [%r61+60];
	ld.shared.f32 	%f766, [%r61+188];
	ld.shared.f32 	%f767, [%r61+316];
	ld.shared.f32 	%f768, [%r61+444];
	ld.shared.f32 	%f769, [%r64+7680];
	ld.shared.f32 	%f770, [%r64+7684];
	ld.shared.f32 	%f771, [%r64+7688];
	ld.shared.f32 	%f772, [%r64+7692];
	ld.shared.f32 	%f773, [%r64+7696];
	ld.shared.f32 	%f774, [%r64+7700];
	ld.shared.f32 	%f775, [%r64+7704];
	ld.shared.f32 	%f776, [%r64+7708];
	fma.rn.f32 	%f777, %f765, %f769, %f733;
	fma.rn.f32 	%f778, %f765, %f770, %f734;
	fma.rn.f32 	%f779, %f765, %f771, %f735;
	fma.rn.f32 	%f780, %f765, %f772, %f736;
	fma.rn.f32 	%f781, %f765, %f773, %f737;
	fma.rn.f32 	%f782, %f765, %f774, %f738;
	fma.rn.f32 	%f783, %f765, %f775, %f739;
	fma.rn.f32 	%f784, %f765, %f776, %f740;
	fma.rn.f32 	%f785, %f766, %f769, %f741;
	fma.rn.f32 	%f786, %f766, %f770, %f742;
	fma.rn.f32 	%f787, %f766, %f771, %f743;
	fma.rn.f32 	%f788, %f766, %f772, %f744;
	fma.rn.f32 	%f789, %f766, %f773, %f745;
	fma.rn.f32 	%f790, %f766, %f774, %f746;
	fma.rn.f32 	%f791, %f766, %f775, %f747;
	fma.rn.f32 	%f792, %f766, %f776, %f748;
	fma.rn.f32 	%f793, %f767, %f769, %f749;
	fma.rn.f32 	%f794, %f767, %f770, %f750;
	fma.rn.f32 	%f795, %f767, %f771, %f751;
	fma.rn.f32 	%f796, %f767, %f772, %f752;
	fma.rn.f32 	%f797, %f767, %f773, %f753;
	fma.rn.f32 	%f798, %f767, %f774, %f754;
	fma.rn.f32 	%f799, %f767, %f775, %f755;
	fma.rn.f32 	%f800, %f767, %f776, %f756;
	fma.rn.f32 	%f801, %f768, %f769, %f757;
	fma.rn.f32 	%f802, %f768, %f770, %f758;
	fma.rn.f32 	%f803, %f768, %f771, %f759;
	fma.rn.f32 	%f804, %f768, %f772, %f760;
	fma.rn.f32 	%f805, %f768, %f773, %f761;
	fma.rn.f32 	%f806, %f768, %f774, %f762;
	fma.rn.f32 	%f807, %f768, %f775, %f763;
	fma.rn.f32 	%f808, %f768, %f776, %f764;
	ld.shared.f32 	%f809, [%r61+64];
	ld.shared.f32 	%f810, [%r61+192];
	ld.shared.f32 	%f811, [%r61+320];
	ld.shared.f32 	%f812, [%r61+448];
	ld.shared.f32 	%f813, [%r64+8192];
	ld.shared.f32 	%f814, [%r64+8196];
	ld.shared.f32 	%f815, [%r64+8200];
	ld.shared.f32 	%f816, [%r64+8204];
	ld.shared.f32 	%f817, [%r64+8208];
	ld.shared.f32 	%f818, [%r64+8212];
	ld.shared.f32 	%f819, [%r64+8216];
	ld.shared.f32 	%f820, [%r64+8220];
	fma.rn.f32 	%f821, %f809, %f813, %f777;
	fma.rn.f32 	%f822, %f809, %f814, %f778;
	fma.rn.f32 	%f823, %f809, %f815, %f779;
	fma.rn.f32 	%f824, %f809, %f816, %f780;
	fma.rn.f32 	%f825, %f809, %f817, %f781;
	fma.rn.f32 	%f826, %f809, %f818, %f782;
	fma.rn.f32 	%f827, %f809, %f819, %f783;
	fma.rn.f32 	%f828, %f809, %f820, %f784;
	fma.rn.f32 	%f829, %f810, %f813, %f785;
	fma.rn.f32 	%f830, %f810, %f814, %f786;
	fma.rn.f32 	%f831, %f810, %f815, %f787;
	fma.rn.f32 	%f832, %f810, %f816, %f788;
	fma.rn.f32 	%f833, %f810, %f817, %f789;
	fma.rn.f32 	%f834, %f810, %f818, %f790;
	fma.rn.f32 	%f835, %f810, %f819, %f791;
	fma.rn.f32 	%f836, %f810, %f820, %f792;
	fma.rn.f32 	%f837, %f811, %f813, %f793;
	fma.rn.f32 	%f838, %f811, %f814, %f794;
	fma.rn.f32 	%f839, %f811, %f815, %f795;
	fma.rn.f32 	%f840, %f811, %f816, %f796;
	fma.rn.f32 	%f841, %f811, %f817, %f797;
	fma.rn.f32 	%f842, %f811, %f818, %f798;
	fma.rn.f32 	%f843, %f811, %f819, %f799;
	fma.rn.f32 	%f844, %f811, %f820, %f800;
	fma.rn.f32 	%f845, %f812, %f813, %f801;
	fma.rn.f32 	%f846, %f812, %f814, %f802;
	fma.rn.f32 	%f847, %f812, %f815, %f803;
	fma.rn.f32 	%f848, %f812, %f816, %f804;
	fma.rn.f32 	%f849, %f812, %f817, %f805;
	fma.rn.f32 	%f850, %f812, %f818, %f806;
	fma.rn.f32 	%f851, %f812, %f819, %f807;
	fma.rn.f32 	%f852, %f812, %f820, %f808;
	ld.shared.f32 	%f853, [%r61+68];
	ld.shared.f32 	%f854, [%r61+196];
	ld.shared.f32 	%f855, [%r61+324];
	ld.shared.f32 	%f856, [%r61+452];
	ld.shared.f32 	%f857, [%r64+8704];
	ld.shared.f32 	%f858, [%r64+8708];
	ld.shared.f32 	%f859, [%r64+8712];
	ld.shared.f32 	%f860, [%r64+8716];
	ld.shared.f32 	%f861, [%r64+8720];
	ld.shared.f32 	%f862, [%r64+8724];
	ld.shared.f32 	%f863, [%r64+8728];
	ld.shared.f32 	%f864, [%r64+8732];
	fma.rn.f32 	%f865, %f853, %f857, %f821;
	fma.rn.f32 	%f866, %f853, %f858, %f822;
	fma.rn.f32 	%f867, %f853, %f859, %f823;
	fma.rn.f32 	%f868, %f853, %f860, %f824;
	fma.rn.f32 	%f869, %f853, %f861, %f825;
	fma.rn.f32 	%f870, %f853, %f862, %f826;
	fma.rn.f32 	%f871, %f853, %f863, %f827;
	fma.rn.f32 	%f872, %f853, %f864, %f828;
	fma.rn.f32 	%f873, %f854, %f857, %f829;
	fma.rn.f32 	%f874, %f854, %f858, %f830;
	fma.rn.f32 	%f875, %f854, %f859, %f831;
	fma.rn.f32 	%f876, %f854, %f860, %f832;
	fma.rn.f32 	%f877, %f854, %f861, %f833;
	fma.rn.f32 	%f878, %f854, %f862, %f834;
	fma.rn.f32 	%f879, %f854, %f863, %f835;
	fma.rn.f32 	%f880, %f854, %f864, %f836;
	fma.rn.f32 	%f881, %f855, %f857, %f837;
	fma.rn.f32 	%f882, %f855, %f858, %f838;
	fma.rn.f32 	%f883, %f855, %f859, %f839;
	fma.rn.f32 	%f884, %f855, %f860, %f840;
	fma.rn.f32 	%f885, %f855, %f861, %f841;
	fma.rn.f32 	%f886, %f855, %f862, %f842;
	fma.rn.f32 	%f887, %f855, %f863, %f843;
	fma.rn.f32 	%f888, %f855, %f864, %f844;
	fma.rn.f32 	%f889, %f856, %f857, %f845;
	fma.rn.f32 	%f890, %f856, %f858, %f846;
	fma.rn.f32 	%f891, %f856, %f859, %f847;
	fma.rn.f32 	%f892, %f856, %f860, %f848;
	fma.rn.f32 	%f893, %f856, %f861, %f849;
	fma.rn.f32 	%f894, %f856, %f862, %f850;
	fma.rn.f32 	%f895, %f856, %f863, %f851;
	fma.rn.f32 	%f896, %f856, %f864, %f852;
	ld.shared.f32 	%f897, [%r61+72];
	ld.shared.f32 	%f898, [%r61+200];
	ld.shared.f32 	%f899, [%r61+328];
	ld.shared.f32 	%f900, [%r61+456];
	ld.shared.f32 	%f901, [%r64+9216];
	ld.shared.f32 	%f902, [%r64+9220];
	ld.shared.f32 	%f903, [%r64+9224];
	ld.shared.f32 	%f904, [%r64+9228];
	ld.shared.f32 	%f905, [%r64+9232];
	ld.shared.f32 	%f906, [%r64+9236];
	ld.shared.f32 	%f907, [%r64+9240];
	ld.shared.f32 	%f908, [%r64+9244];
	fma.rn.f32 	%f909, %f897, %f901, %f865;
	fma.rn.f32 	%f910, %f897, %f902, %f866;
	fma.rn.f32 	%f911, %f897, %f903, %f867;
	fma.rn.f32 	%f912, %f897, %f904, %f868;
	fma.rn.f32 	%f913, %f897, %f905, %f869;
	fma.rn.f32 	%f914, %f897, %f906, %f870;
	fma.rn.f32 	%f915, %f897, %f907, %f871;
	fma.rn.f32 	%f916, %f897, %f908, %f872;
	fma.rn.f32 	%f917, %f898, %f901, %f873;
	fma.rn.f32 	%f918, %f898, %f902, %f874;
	fma.rn.f32 	%f919, %f898, %f903, %f875;
	fma.rn.f32 	%f920, %f898, %f904, %f876;
	fma.rn.f32 	%f921, %f898, %f905, %f877;
	fma.rn.f32 	%f922, %f898, %f906, %f878;
	fma.rn.f32 	%f923, %f898, %f907, %f879;
	fma.rn.f32 	%f924, %f898, %f908, %f880;
	fma.rn.f32 	%f925, %f899, %f901, %f881;
	fma.rn.f32 	%f926, %f899, %f902, %f882;
	fma.rn.f32 	%f927, %f899, %f903, %f883;
	fma.rn.f32 	%f928, %f899, %f904, %f884;
	fma.rn.f32 	%f929, %f899, %f905, %f885;
	fma.rn.f32 	%f930, %f899, %f906, %f886;
	fma.rn.f32 	%f931, %f899, %f907, %f887;
	fma.rn.f32 	%f932, %f899, %f908, %f888;
	fma.rn.f32 	%f933, %f900, %f901, %f889;
	fma.rn.f32 	%f934, %f900, %f902, %f890;
	fma.rn.f32 	%f935, %f900, %f903, %f891;
	fma.rn.f32 	%f936, %f900, %f904, %f892;
	fma.rn.f32 	%f937, %f900, %f905, %f893;
	fma.rn.f32 	%f938, %f900, %f906, %f894;
	fma.rn.f32 	%f939, %f900, %f907, %f895;
	fma.rn.f32 	%f940, %f900, %f908, %f896;
	ld.shared.f32 	%f941, [%r61+76];
	ld.shared.f32 	%f942, [%r61+204];
	ld.shared.f32 	%f943, [%r61+332];
	ld.shared.f32 	%f944, [%r61+460];
	ld.shared.f32 	%f945, [%r64+9728];
	ld.shared.f32 	%f946, [%r64+9732];
	ld.shared.f32 	%f947, [%r64+9736];
	ld.shared.f32 	%f948, [%r64+9740];
	ld.shared.f32 	%f949, [%r64+9744];
	ld.shared.f32 	%f950, [%r64+9748];
	ld.shared.f32 	%f951, [%r64+9752];
	ld.shared.f32 	%f952, [%r64+9756];
	fma.rn.f32 	%f953, %f941, %f945, %f909;
	fma.rn.f32 	%f954, %f941, %f946, %f910;
	fma.rn.f32 	%f955, %f941, %f947, %f911;
	fma.rn.f32 	%f956, %f941, %f948, %f912;
	fma.rn.f32 	%f957, %f941, %f949, %f913;
	fma.rn.f32 	%f958, %f941, %f950, %f914;
	fma.rn.f32 	%f959, %f941, %f951, %f915;
	fma.rn.f32 	%f960, %f941, %f952, %f916;
	fma.rn.f32 	%f961, %f942, %f945, %f917;
	fma.rn.f32 	%f962, %f942, %f946, %f918;
	fma.rn.f32 	%f963, %f942, %f947, %f919;
	fma.rn.f32 	%f964, %f942, %f948, %f920;
	fma.rn.f32 	%f965, %f942, %f949, %f921;
	fma.rn.f32 	%f966, %f942, %f950, %f922;
	fma.rn.f32 	%f967, %f942, %f951, %f923;
	fma.rn.f32 	%f968, %f942, %f952, %f924;
	fma.rn.f32 	%f969, %f943, %f945, %f925;
	fma.rn.f32 	%f970, %f943, %f946, %f926;
	fma.rn.f32 	%f971, %f943, %f947, %f927;
	fma.rn.f32 	%f972, %f943, %f948, %f928;
	fma.rn.f32 	%f973, %f943, %f949, %f929;
	fma.rn.f32 	%f974, %f943, %f950, %f930;
	fma.rn.f32 	%f975, %f943, %f951, %f931;
	fma.rn.f32 	%f976, %f943, %f952, %f932;
	fma.rn.f32 	%f977, %f944, %f945, %f933;
	fma.rn.f32 	%f978, %f944, %f946, %f934;
	fma.rn.f32 	%f979, %f944, %f947, %f935;
	fma.rn.f32 	%f980, %f944, %f948, %f936;
	fma.rn.f32 	%f981, %f944, %f949, %f937;
	fma.rn.f32 	%f982, %f944, %f950, %f938;
	fma.rn.f32 	%f983, %f944, %f951, %f939;
	fma.rn.f32 	%f984, %f944, %f952, %f940;
	ld.shared.f32 	%f985, [%r61+80];
	ld.shared.f32 	%f986, [%r61+208];
	ld.shared.f32 	%f987, [%r61+336];
	ld.shared.f32 	%f988, [%r61+464];
	ld.shared.f32 	%f989, [%r64+10240];
	ld.shared.f32 	%f990, [%r64+10244];
	ld.shared.f32 	%f991, [%r64+10248];
	ld.shared.f32 	%f992, [%r64+10252];
	ld.shared.f32 	%f993, [%r64+10256];
	ld.shared.f32 	%f994, [%r64+10260];
	ld.shared.f32 	%f995, [%r64+10264];
	ld.shared.f32 	%f996, [%r64+10268];
	fma.rn.f32 	%f997, %f985, %f989, %f953;
	fma.rn.f32 	%f998, %f985, %f990, %f954;
	fma.rn.f32 	%f999, %f985, %f991, %f955;
	fma.rn.f32 	%f1000, %f985, %f992, %f956;
	fma.rn.f32 	%f1001, %f985, %f993, %f957;
	fma.rn.f32 	%f1002, %f985, %f994, %f958;
	fma.rn.f32 	%f1003, %f985, %f995, %f959;
	fma.rn.f32 	%f1004, %f985, %f996, %f960;
	fma.rn.f32 	%f1005, %f986, %f989, %f961;
	fma.rn.f32 	%f1006, %f986, %f990, %f962;
	fma.rn.f32 	%f1007, %f986, %f991, %f963;
	fma.rn.f32 	%f1008, %f986, %f992, %f964;
	fma.rn.f32 	%f1009, %f986, %f993, %f965;
	fma.rn.f32 	%f1010, %f986, %f994, %f966;
	fma.rn.f32 	%f1011, %f986, %f995, %f967;
	fma.rn.f32 	%f1012, %f986, %f996, %f968;
	fma.rn.f32 	%f1013, %f987, %f989, %f969;
	fma.rn.f32 	%f1014, %f987, %f990, %f970;
	fma.rn.f32 	%f1015, %f987, %f991, %f971;
	fma.rn.f32 	%f1016, %f987, %f992, %f972;
	fma.rn.f32 	%f1017, %f987, %f993, %f973;
	fma.rn.f32 	%f1018, %f987, %f994, %f974;
	fma.rn.f32 	%f1019, %f987, %f995, %f975;
	fma.rn.f32 	%f1020, %f987, %f996, %f976;
	fma.rn.f32 	%f1021, %f988, %f989, %f977;
	fma.rn.f32 	%f1022, %f988, %f990, %f978;
	fma.rn.f32 	%f1023, %f988, %f991, %f979;
	fma.rn.f32 	%f1024, %f988, %f992, %f980;
	fma.rn.f32 	%f1025, %f988, %f993, %f981;
	fma.rn.f32 	%f1026, %f988, %f994, %f982;
	fma.rn.f32 	%f1027, %f988, %f995, %f983;
	fma.rn.f32 	%f1028, %f988, %f996, %f984;
	ld.shared.f32 	%f1029, [%r61+84];
	ld.shared.f32 	%f1030, [%r61+212];
	ld.shared.f32 	%f1031, [%r61+340];
	ld.shared.f32 	%f1032, [%r61+468];
	ld.shared.f32 	%f1033, [%r64+10752];
	ld.shared.f32 	%f1034, [%r64+10756];
	ld.shared.f32 	%f1035, [%r64+10760];
	ld.shared.f32 	%f1036, [%r64+10764];
	ld.shared.f32 	%f1037, [%r64+10768];
	ld.shared.f32 	%f1038, [%r64+10772];
	ld.shared.f32 	%f1039, [%r64+10776];
	ld.shared.f32 	%f1040, [%r64+10780];
	fma.rn.f32 	%f1041, %f1029, %f1033, %f997;
	fma.rn.f32 	%f1042, %f1029, %f1034, %f998;
	fma.rn.f32 	%f1043, %f1029, %f1035, %f999;
	fma.rn.f32 	%f1044, %f1029, %f1036, %f1000;
	fma.rn.f32 	%f1045, %f1029, %f1037, %f1001;
	fma.rn.f32 	%f1046, %f1029, %f1038, %f1002;
	fma.rn.f32 	%f1047, %f1029, %f1039, %f1003;
	fma.rn.f32 	%f1048, %f1029, %f1040, %f1004;
	fma.rn.f32 	%f1049, %f1030, %f1033, %f1005;
	fma.rn.f32 	%f1050, %f1030, %f1034, %f1006;
	fma.rn.f32 	%f1051, %f1030, %f1035, %f1007;
	fma.rn.f32 	%f1052, %f1030, %f1036, %f1008;
	fma.rn.f32 	%f1053, %f1030, %f1037, %f1009;
	fma.rn.f32 	%f1054, %f1030, %f1038, %f1010;
	fma.rn.f32 	%f1055, %f1030, %f1039, %f1011;
	fma.rn.f32 	%f1056, %f1030, %f1040, %f1012;
	fma.rn.f32 	%f1057, %f1031, %f1033, %f1013;
	fma.rn.f32 	%f1058, %f1031, %f1034, %f1014;
	fma.rn.f32 	%f1059, %f1031, %f1035, %f1015;
	fma.rn.f32 	%f1060, %f1031, %f1036, %f1016;
	fma.rn.f32 	%f1061, %f1031, %f1037, %f1017;
	fma.rn.f32 	%f1062, %f1031, %f1038, %f1018;
	fma.rn.f32 	%f1063, %f1031, %f1039, %f1019;
	fma.rn.f32 	%f1064, %f1031, %f1040, %f1020;
	fma.rn.f32 	%f1065, %f1032, %f1033, %f1021;
	fma.rn.f32 	%f1066, %f1032, %f1034, %f1022;
	fma.rn.f32 	%f1067, %f1032, %f1035, %f1023;
	fma.rn.f32 	%f1068, %f1032, %f1036, %f1024;
	fma.rn.f32 	%f1069, %f1032, %f1037, %f1025;
	fma.rn.f32 	%f1070, %f1032, %f1038, %f1026;
	fma.rn.f32 	%f1071, %f1032, %f1039, %f1027;
	fma.rn.f32 	%f1072, %f1032, %f1040, %f1028;
	ld.shared.f32 	%f1073, [%r61+88];
	ld.shared.f32 	%f1074, [%r61+216];
	ld.shared.f32 	%f1075, [%r61+344];
	ld.shared.f32 	%f1076, [%r61+472];
	ld.shared.f32 	%f1077, [%r64+11264];
	ld.shared.f32 	%f1078, [%r64+11268];
	ld.shared.f32 	%f1079, [%r64+11272];
	ld.shared.f32 	%f1080, [%r64+11276];
	ld.shared.f32 	%f1081, [%r64+11280];
	ld.shared.f32 	%f1082, [%r64+11284];
	ld.shared.f32 	%f1083, [%r64+11288];
	ld.shared.f32 	%f1084, [%r64+11292];
	fma.rn.f32 	%f1085, %f1073, %f1077, %f1041;
	fma.rn.f32 	%f1086, %f1073, %f1078, %f1042;
	fma.rn.f32 	%f1087, %f1073, %f1079, %f1043;
	fma.rn.f32 	%f1088, %f1073, %f1080, %f1044;
	fma.rn.f32 	%f1089, %f1073, %f1081, %f1045;
	fma.rn.f32 	%f1090, %f1073, %f1082, %f1046;
	fma.rn.f32 	%f1091, %f1073, %f1083, %f1047;
	fma.rn.f32 	%f1092, %f1073, %f1084, %f1048;
	fma.rn.f32 	%f1093, %f1074, %f1077, %f1049;
	fma.rn.f32 	%f1094, %f1074, %f1078, %f1050;
	fma.rn.f32 	%f1095, %f1074, %f1079, %f1051;
	fma.rn.f32 	%f1096, %f1074, %f1080, %f1052;
	fma.rn.f32 	%f1097, %f1074, %f1081, %f1053;
	fma.rn.f32 	%f1098, %f1074, %f1082, %f1054;
	fma.rn.f32 	%f1099, %f1074, %f1083, %f1055;
	fma.rn.f32 	%f1100, %f1074, %f1084, %f1056;
	fma.rn.f32 	%f1101, %f1075, %f1077, %f1057;
	fma.rn.f32 	%f1102, %f1075, %f1078, %f1058;
	fma.rn.f32 	%f1103, %f1075, %f1079, %f1059;
	fma.rn.f32 	%f1104, %f1075, %f1080, %f1060;
	fma.rn.f32 	%f1105, %f1075, %f1081, %f1061;
	fma.rn.f32 	%f1106, %f1075, %f1082, %f1062;
	fma.rn.f32 	%f1107, %f1075, %f1083, %f1063;
	fma.rn.f32 	%f1108, %f1075, %f1084, %f1064;
	fma.rn.f32 	%f1109, %f1076, %f1077, %f1065;
	fma.rn.f32 	%f1110, %f1076, %f1078, %f1066;
	fma.rn.f32 	%f1111, %f1076, %f1079, %f1067;
	fma.rn.f32 	%f1112, %f1076, %f1080, %f1068;
	fma.rn.f32 	%f1113, %f1076, %f1081, %f1069;
	fma.rn.f32 	%f1114, %f1076, %f1082, %f1070;
	fma.rn.f32 	%f1115, %f1076, %f1083, %f1071;
	fma.rn.f32 	%f1116, %f1076, %f1084, %f1072;
	ld.shared.f32 	%f1117, [%r61+92];
	ld.shared.f32 	%f1118, [%r61+220];
	ld.shared.f32 	%f1119, [%r61+348];
	ld.shared.f32 	%f1120, [%r61+476];
	ld.shared.f32 	%f1121, [%r64+11776];
	ld.shared.f32 	%f1122, [%r64+11780];
	ld.shared.f32 	%f1123, [%r64+11784];
	ld.shared.f32 	%f1124, [%r64+11788];
	ld.shared.f32 	%f1125, [%r64+11792];
	ld.shared.f32 	%f1126, [%r64+11796];
	ld.shared.f32 	%f1127, [%r64+11800];
	ld.shared.f32 	%f1128, [%r64+11804];
	fma.rn.f32 	%f1129, %f1117, %f1121, %f1085;
	fma.rn.f32 	%f1130, %f1117, %f1122, %f1086;
	fma.rn.f32 	%f1131, %f1117, %f1123, %f1087;
	fma.rn.f32 	%f1132, %f1117, %f1124, %f1088;
	fma.rn.f32 	%f1133, %f1117, %f1125, %f1089;
	fma.rn.f32 	%f1134, %f1117, %f1126, %f1090;
	fma.rn.f32 	%f1135, %f1117, %f1127, %f1091;
	fma.rn.f32 	%f1136, %f1117, %f1128, %f1092;
	fma.rn.f32 	%f1137, %f1118, %f1121, %f1093;
	fma.rn.f32 	%f1138, %f1118, %f1122, %f1094;
	fma.rn.f32 	%f1139, %f1118, %f1123, %f1095;
	fma.rn.f32 	%f1140, %f1118, %f1124, %f1096;
	fma.rn.f32 	%f1141, %f1118, %f1125, %f1097;
	fma.rn.f32 	%f1142, %f1118, %f1126, %f1098;
	fma.rn.f32 	%f1143, %f1118, %f1127, %f1099;
	fma.rn.f32 	%f1144, %f1118, %f1128, %f1100;
	fma.rn.f32 	%f1145, %f1119, %f1121, %f1101;
	fma.rn.f32 	%f1146, %f1119, %f1122, %f1102;
	fma.rn.f32 	%f1147, %f1119, %f1123, %f1103;
	fma.rn.f32 	%f1148, %f1119, %f1124, %f1104;
	fma.rn.f32 	%f1149, %f1119, %f1125, %f1105;
	fma.rn.f32 	%f1150, %f1119, %f1126, %f1106;
	fma.rn.f32 	%f1151, %f1119, %f1127, %f1107;
	fma.rn.f32 	%f1152, %f1119, %f1128, %f1108;
	fma.rn.f32 	%f1153, %f1120, %f1121, %f1109;
	fma.rn.f32 	%f1154, %f1120, %f1122, %f1110;
	fma.rn.f32 	%f1155, %f1120, %f1123, %f1111;
	fma.rn.f32 	%f1156, %f1120, %f1124, %f1112;
	fma.rn.f32 	%f1157, %f1120, %f1125, %f1113;
	fma.rn.f32 	%f1158, %f1120, %f1126, %f1114;
	fma.rn.f32 	%f1159, %f1120, %f1127, %f1115;
	fma.rn.f32 	%f1160, %f1120, %f1128, %f1116;
	ld.shared.f32 	%f1161, [%r61+96];
	ld.shared.f32 	%f1162, [%r61+224];
	ld.shared.f32 	%f1163, [%r61+352];
	ld.shared.f32 	%f1164, [%r61+480];
	ld.shared.f32 	%f1165, [%r64+12288];
	ld.shared.f32 	%f1166, [%r64+12292];
	ld.shared.f32 	%f1167, [%r64+12296];
	ld.shared.f32 	%f1168, [%r64+12300];
	ld.shared.f32 	%f1169, [%r64+12304];
	ld.shared.f32 	%f1170, [%r64+12308];
	ld.shared.f32 	%f1171, [%r64+12312];
	ld.shared.f32 	%f1172, [%r64+12316];
	fma.rn.f32 	%f1173, %f1161, %f1165, %f1129;
	fma.rn.f32 	%f1174, %f1161, %f1166, %f1130;
	fma.rn.f32 	%f1175, %f1161, %f1167, %f1131;
	fma.rn.f32 	%f1176, %f1161, %f1168, %f1132;
	fma.rn.f32 	%f1177, %f1161, %f1169, %f1133;
	fma.rn.f32 	%f1178, %f1161, %f1170, %f1134;
	fma.rn.f32 	%f1179, %f1161, %f1171, %f1135;
	fma.rn.f32 	%f1180, %f1161, %f1172, %f1136;
	fma.rn.f32 	%f1181, %f1162, %f1165, %f1137;
	fma.rn.f32 	%f1182, %f1162, %f1166, %f1138;
	fma.rn.f32 	%f1183, %f1162, %f1167, %f1139;
	fma.rn.f32 	%f1184, %f1162, %f1168, %f1140;
	fma.rn.f32 	%f1185, %f1162, %f1169, %f1141;
	fma.rn.f32 	%f1186, %f1162, %f1170, %f1142;
	fma.rn.f32 	%f1187, %f1162, %f1171, %f1143;
	fma.rn.f32 	%f1188, %f1162, %f1172, %f1144;
	fma.rn.f32 	%f1189, %f1163, %f1165, %f1145;
	fma.rn.f32 	%f1190, %f1163, %f1166, %f1146;
	fma.rn.f32 	%f1191, %f1163, %f1167, %f1147;
	fma.rn.f32 	%f1192, %f1163, %f1168, %f1148;
	fma.rn.f32 	%f1193, %f1163, %f1169, %f1149;
	fma.rn.f32 	%f1194, %f1163, %f1170, %f1150;
	fma.rn.f32 	%f1195, %f1163, %f1171, %f1151;
	fma.rn.f32 	%f1196, %f1163, %f1172, %f1152;
	fma.rn.f32 	%f1197, %f1164, %f1165, %f1153;
	fma.rn.f32 	%f1198, %f1164, %f1166, %f1154;
	fma.rn.f32 	%f1199, %f1164, %f1167, %f1155;
	fma.rn.f32 	%f1200, %f1164, %f1168, %f1156;
	fma.rn.f32 	%f1201, %f1164, %f1169, %f1157;
	fma.rn.f32 	%f1202, %f1164, %f1170, %f1158;
	fma.rn.f32 	%f1203, %f1164, %f1171, %f1159;
	fma.rn.f32 	%f1204, %f1164, %f1172, %f1160;
	ld.shared.f32 	%f1205, [%r61+100];
	ld.shared.f32 	%f1206, [%r61+228];
	ld.shared.f32 	%f1207, [%r61+356];
	ld.shared.f32 	%f1208, [%r61+484];
	ld.shared.f32 	%f1209, [%r64+12800];
	ld.shared.f32 	%f1210, [%r64+12804];
	ld.shared.f32 	%f1211, [%r64+12808];
	ld.shared.f32 	%f1212, [%r64+12812];
	ld.shared.f32 	%f1213, [%r64+12816];
	ld.shared.f32 	%f1214, [%r64+12820];
	ld.shared.f32 	%f1215, [%r64+12824];
	ld.shared.f32 	%f1216, [%r64+12828];
	fma.rn.f32 	%f1217, %f1205, %f1209, %f1173;
	fma.rn.f32 	%f1218, %f1205, %f1210, %f1174;
	fma.rn.f32 	%f1219, %f1205, %f1211, %f1175;
	fma.rn.f32 	%f1220, %f1205, %f1212, %f1176;
	fma.rn.f32 	%f1221, %f1205, %f1213, %f1177;
	fma.rn.f32 	%f1222, %f1205, %f1214, %f1178;
	fma.rn.f32 	%f1223, %f1205, %f1215, %f1179;
	fma.rn.f32 	%f1224, %f1205, %f1216, %f1180;
	fma.rn.f32 	%f1225, %f1206, %f1209, %f1181;
	fma.rn.f32 	%f1226, %f1206, %f1210, %f1182;
	fma.rn.f32 	%f1227, %f1206, %f1211, %f1183;
	fma.rn.f32 	%f1228, %f1206, %f1212, %f1184;
	fma.rn.f32 	%f1229, %f1206, %f1213, %f1185;
	fma.rn.f32 	%f1230, %f1206, %f1214, %f1186;
	fma.rn.f32 	%f1231, %f1206, %f1215, %f1187;
	fma.rn.f32 	%f1232, %f1206, %f1216, %f1188;
	fma.rn.f32 	%f1233, %f1207, %f1209, %f1189;
	fma.rn.f32 	%f1234, %f1207, %f1210, %f1190;
	fma.rn.f32 	%f1235, %f1207, %f1211, %f1191;
	fma.rn.f32 	%f1236, %f1207, %f1212, %f1192;
	fma.rn.f32 	%f1237, %f1207, %f1213, %f1193;
	fma.rn.f32 	%f1238, %f1207, %f1214, %f1194;
	fma.rn.f32 	%f1239, %f1207, %f1215, %f1195;
	fma.rn.f32 	%f1240, %f1207, %f1216, %f1196;
	fma.rn.f32 	%f1241, %f1208, %f1209, %f1197;
	fma.rn.f32 	%f1242, %f1208, %f1210, %f1198;
	fma.rn.f32 	%f1243, %f1208, %f1211, %f1199;
	fma.rn.f32 	%f1244, %f1208, %f1212, %f1200;
	fma.rn.f32 	%f1245, %f1208, %f1213, %f1201;
	fma.rn.f32 	%f1246, %f1208, %f1214, %f1202;
	fma.rn.f32 	%f1247, %f1208, %f1215, %f1203;
	fma.rn.f32 	%f1248, %f1208, %f1216, %f1204;
	ld.shared.f32 	%f1249, [%r61+104];
	ld.shared.f32 	%f1250, [%r61+232];
	ld.shared.f32 	%f1251, [%r61+360];
	ld.shared.f32 	%f1252, [%r61+488];
	ld.shared.f32 	%f1253, [%r64+13312];
	ld.shared.f32 	%f1254, [%r64+13316];
	ld.shared.f32 	%f1255, [%r64+13320];
	ld.shared.f32 	%f1256, [%r64+13324];
	ld.shared.f32 	%f1257, [%r64+13328];
	ld.shared.f32 	%f1258, [%r64+13332];
	ld.shared.f32 	%f1259, [%r64+13336];
	ld.shared.f32 	%f1260, [%r64+13340];
	fma.rn.f32 	%f1261, %f1249, %f1253, %f1217;
	fma.rn.f32 	%f1262, %f1249, %f1254, %f1218;
	fma.rn.f32 	%f1263, %f1249, %f1255, %f1219;
	fma.rn.f32 	%f1264, %f1249, %f1256, %f1220;
	fma.rn.f32 	%f1265, %f1249, %f1257, %f1221;
	fma.rn.f32 	%f1266, %f1249, %f1258, %f1222;
	fma.rn.f32 	%f1267, %f1249, %f1259, %f1223;
	fma.rn.f32 	%f1268, %f1249, %f1260, %f1224;
	fma.rn.f32 	%f1269, %f1250, %f1253, %f1225;
	fma.rn.f32 	%f1270, %f1250, %f1254, %f1226;
	fma.rn.f32 	%f1271, %f1250, %f1255, %f1227;
	fma.rn.f32 	%f1272, %f1250, %f1256, %f1228;
	fma.rn.f32 	%f1273, %f1250, %f1257, %f1229;
	fma.rn.f32 	%f1274, %f1250, %f1258, %f1230;
	fma.rn.f32 	%f1275, %f1250, %f1259, %f1231;
	fma.rn.f32 	%f1276, %f1250, %f1260, %f1232;
	fma.rn.f32 	%f1277, %f1251, %f1253, %f1233;
	fma.rn.f32 	%f1278, %f1251, %f1254, %f1234;
	fma.rn.f32 	%f1279, %f1251, %f1255, %f1235;
	fma.rn.f32 	%f1280, %f1251, %f1256, %f1236;
	fma.rn.f32 	%f1281, %f1251, %f1257, %f1237;
	fma.rn.f32 	%f1282, %f1251, %f1258, %f1238;
	fma.rn.f32 	%f1283, %f1251, %f1259, %f1239;
	fma.rn.f32 	%f1284, %f1251, %f1260, %f1240;
	fma.rn.f32 	%f1285, %f1252, %f1253, %f1241;
	fma.rn.f32 	%f1286, %f1252, %f1254, %f1242;
	fma.rn.f32 	%f1287, %f1252, %f1255, %f1243;
	fma.rn.f32 	%f1288, %f1252, %f1256, %f1244;
	fma.rn.f32 	%f1289, %f1252, %f1257, %f1245;
	fma.rn.f32 	%f1290, %f1252, %f1258, %f1246;
	fma.rn.f32 	%f1291, %f1252, %f1259, %f1247;
	fma.rn.f32 	%f1292, %f1252, %f1260, %f1248;
	ld.shared.f32 	%f1293, [%r61+108];
	ld.shared.f32 	%f1294, [%r61+236];
	ld.shared.f32 	%f1295, [%r61+364];
	ld.shared.f32 	%f1296, [%r61+492];
	ld.shared.f32 	%f1297, [%r64+13824];
	ld.shared.f32 	%f1298, [%r64+13828];
	ld.shared.f32 	%f1299, [%r64+13832];
	ld.shared.f32 	%f1300, [%r64+13836];
	ld.shared.f32 	%f1301, [%r64+13840];
	ld.shared.f32 	%f1302, [%r64+13844];
	ld.shared.f32 	%f1303, [%r64+13848];
	ld.shared.f32 	%f1304, [%r64+13852];
	fma.rn.f32 	%f1305, %f1293, %f1297, %f1261;
	fma.rn.f32 	%f1306, %f1293, %f1298, %f1262;
	fma.rn.f32 	%f1307, %f1293, %f1299, %f1263;
	fma.rn.f32 	%f1308, %f1293, %f1300, %f1264;
	fma.rn.f32 	%f1309, %f1293, %f1301, %f1265;
	fma.rn.f32 	%f1310, %f1293, %f1302, %f1266;
	fma.rn.f32 	%f1311, %f1293, %f1303, %f1267;
	fma.rn.f32 	%f1312, %f1293, %f1304, %f1268;
	fma.rn.f32 	%f1313, %f1294, %f1297, %f1269;
	fma.rn.f32 	%f1314, %f1294, %f1298, %f1270;
	fma.rn.f32 	%f1315, %f1294, %f1299, %f1271;
	fma.rn.f32 	%f1316, %f1294, %f1300, %f1272;
	fma.rn.f32 	%f1317, %f1294, %f1301, %f1273;
	fma.rn.f32 	%f1318, %f1294, %f1302, %f1274;
	fma.rn.f32 	%f1319, %f1294, %f1303, %f1275;
	fma.rn.f32 	%f1320, %f1294, %f1304, %f1276;
	fma.rn.f32 	%f1321, %f1295, %f1297, %f1277;
	fma.rn.f32 	%f1322, %f1295, %f1298, %f1278;
	fma.rn.f32 	%f1323, %f1295, %f1299, %f1279;
	fma.rn.f32 	%f1324, %f1295, %f1300, %f1280;
	fma.rn.f32 	%f1325, %f1295, %f1301, %f1281;
	fma.rn.f32 	%f1326, %f1295, %f1302, %f1282;
	fma.rn.f32 	%f1327, %f1295, %f1303, %f1283;
	fma.rn.f32 	%f1328, %f1295, %f1304, %f1284;
	fma.rn.f32 	%f1329, %f1296, %f1297, %f1285;
	fma.rn.f32 	%f1330, %f1296, %f1298, %f1286;
	fma.rn.f32 	%f1331, %f1296, %f1299, %f1287;
	fma.rn.f32 	%f1332, %f1296, %f1300, %f1288;
	fma.rn.f32 	%f1333, %f1296, %f1301, %f1289;
	fma.rn.f32 	%f1334, %f1296, %f1302, %f1290;
	fma.rn.f32 	%f1335, %f1296, %f1303, %f1291;
	fma.rn.f32 	%f1336, %f1296, %f1304, %f1292;
	ld.shared.f32 	%f1337, [%r61+112];
	ld.shared.f32 	%f1338, [%r61+240];
	ld.shared.f32 	%f1339, [%r61+368];
	ld.shared.f32 	%f1340, [%r61+496];
	ld.shared.f32 	%f1341, [%r64+14336];
	ld.shared.f32 	%f1342, [%r64+14340];
	ld.shared.f32 	%f1343, [%r64+14344];
	ld.shared.f32 	%f1344, [%r64+14348];
	ld.shared.f32 	%f1345, [%r64+14352];
	ld.shared.f32 	%f1346, [%r64+14356];
	ld.shared.f32 	%f1347, [%r64+14360];
	ld.shared.f32 	%f1348, [%r64+14364];
	fma.rn.f32 	%f1349, %f1337, %f1341, %f1305;
	fma.rn.f32 	%f1350, %f1337, %f1342, %f1306;
	fma.rn.f32 	%f1351, %f1337, %f1343, %f1307;
	fma.rn.f32 	%f1352, %f1337, %f1344, %f1308;
	fma.rn.f32 	%f1353, %f1337, %f1345, %f1309;
	fma.rn.f32 	%f1354, %f1337, %f1346, %f1310;
	fma.rn.f32 	%f1355, %f1337, %f1347, %f1311;
	fma.rn.f32 	%f1356, %f1337, %f1348, %f1312;
	fma.rn.f32 	%f1357, %f1338, %f1341, %f1313;
	fma.rn.f32 	%f1358, %f1338, %f1342, %f1314;
	fma.rn.f32 	%f1359, %f1338, %f1343, %f1315;
	fma.rn.f32 	%f1360, %f1338, %f1344, %f1316;
	fma.rn.f32 	%f1361, %f1338, %f1345, %f1317;
	fma.rn.f32 	%f1362, %f1338, %f1346, %f1318;
	fma.rn.f32 	%f1363, %f1338, %f1347, %f1319;
	fma.rn.f32 	%f1364, %f1338, %f1348, %f1320;
	fma.rn.f32 	%f1365, %f1339, %f1341, %f1321;
	fma.rn.f32 	%f1366, %f1339, %f1342, %f1322;
	fma.rn.f32 	%f1367, %f1339, %f1343, %f1323;
	fma.rn.f32 	%f1368, %f1339, %f1344, %f1324;
	fma.rn.f32 	%f1369, %f1339, %f1345, %f1325;
	fma.rn.f32 	%f1370, %f1339, %f1346, %f1326;
	fma.rn.f32 	%f1371, %f1339, %f1347, %f1327;
	fma.rn.f32 	%f1372, %f1339, %f1348, %f1328;
	fma.rn.f32 	%f1373, %f1340, %f1341, %f1329;
	fma.rn.f32 	%f1374, %f1340, %f1342, %f1330;
	fma.rn.f32 	%f1375, %f1340, %f1343, %f1331;
	fma.rn.f32 	%f1376, %f1340, %f1344, %f1332;
	fma.rn.f32 	%f1377, %f1340, %f1345, %f1333;
	fma.rn.f32 	%f1378, %f1340, %f1346, %f1334;
	fma.rn.f32 	%f1379, %f1340, %f1347, %f1335;
	fma.rn.f32 	%f1380, %f1340, %f1348, %f1336;
	ld.shared.f32 	%f1381, [%r61+116];
	ld.shared.f32 	%f1382, [%r61+244];
	ld.shared.f32 	%f1383, [%r61+372];
	ld.shared.f32 	%f1384, [%r61+500];
	ld.shared.f32 	%f1385, [%r64+14848];
	ld.shared.f32 	%f1386, [%r64+14852];
	ld.shared.f32 	%f1387, [%r64+14856];
	ld.shared.f32 	%f1388, [%r64+14860];
	ld.shared.f32 	%f1389, [%r64+14864];
	ld.shared.f32 	%f1390, [%r64+14868];
	ld.shared.f32 	%f1391, [%r64+14872];
	ld.shared.f32 	%f1392, [%r64+14876];
	fma.rn.f32 	%f1393, %f1381, %f1385, %f1349;
	fma.rn.f32 	%f1394, %f1381, %f1386, %f1350;
	fma.rn.f32 	%f1395, %f1381, %f1387, %f1351;
	fma.rn.f32 	%f1396, %f1381, %f1388, %f1352;
	fma.rn.f32 	%f1397, %f1381, %f1389, %f1353;
	fma.rn.f32 	%f1398, %f1381, %f1390, %f1354;
	fma.rn.f32 	%f1399, %f1381, %f1391, %f1355;
	fma.rn.f32 	%f1400, %f1381, %f1392, %f1356;
	fma.rn.f32 	%f1401, %f1382, %f1385, %f1357;
	fma.rn.f32 	%f1402, %f1382, %f1386, %f1358;
	fma.rn.f32 	%f1403, %f1382, %f1387, %f1359;
	fma.rn.f32 	%f1404, %f1382, %f1388, %f1360;
	fma.rn.f32 	%f1405, %f1382, %f1389, %f1361;
	fma.rn.f32 	%f1406, %f1382, %f1390, %f1362;
	fma.rn.f32 	%f1407, %f1382, %f1391, %f1363;
	fma.rn.f32 	%f1408, %f1382, %f1392, %f1364;
	fma.rn.f32 	%f1409, %f1383, %f1385, %f1365;
	fma.rn.f32 	%f1410, %f1383, %f1386, %f1366;
	fma.rn.f32 	%f1411, %f1383, %f1387, %f1367;
	fma.rn.f32 	%f1412, %f1383, %f1388, %f1368;
	fma.rn.f32 	%f1413, %f1383, %f1389, %f1369;
	fma.rn.f32 	%f1414, %f1383, %f1390, %f1370;
	fma.rn.f32 	%f1415, %f1383, %f1391, %f1371;
	fma.rn.f32 	%f1416, %f1383, %f1392, %f1372;
	fma.rn.f32 	%f1417, %f1384, %f1385, %f1373;
	fma.rn.f32 	%f1418, %f1384, %f1386, %f1374;
	fma.rn.f32 	%f1419, %f1384, %f1387, %f1375;
	fma.rn.f32 	%f1420, %f1384, %f1388, %f1376;
	fma.rn.f32 	%f1421, %f1384, %f1389, %f1377;
	fma.rn.f32 	%f1422, %f1384, %f1390, %f1378;
	fma.rn.f32 	%f1423, %f1384, %f1391, %f1379;
	fma.rn.f32 	%f1424, %f1384, %f1392, %f1380;
	ld.shared.f32 	%f1425, [%r61+120];
	ld.shared.f32 	%f1426, [%r61+248];
	ld.shared.f32 	%f1427, [%r61+376];
	ld.shared.f32 	%f1428, [%r61+504];
	ld.shared.f32 	%f1429, [%r64+15360];
	ld.shared.f32 	%f1430, [%r64+15364];
	ld.shared.f32 	%f1431, [%r64+15368];
	ld.shared.f32 	%f1432, [%r64+15372];
	ld.shared.f32 	%f1433, [%r64+15376];
	ld.shared.f32 	%f1434, [%r64+15380];
	ld.shared.f32 	%f1435, [%r64+15384];
	ld.shared.f32 	%f1436, [%r64+15388];
	fma.rn.f32 	%f1437, %f1425, %f1429, %f1393;
	fma.rn.f32 	%f1438, %f1425, %f1430, %f1394;
	fma.rn.f32 	%f1439, %f1425, %f1431, %f1395;
	fma.rn.f32 	%f1440, %f1425, %f1432, %f1396;
	fma.rn.f32 	%f1441, %f1425, %f1433, %f1397;
	fma.rn.f32 	%f1442, %f1425, %f1434, %f1398;
	fma.rn.f32 	%f1443, %f1425, %f1435, %f1399;
	fma.rn.f32 	%f1444, %f1425, %f1436, %f1400;
	fma.rn.f32 	%f1445, %f1426, %f1429, %f1401;
	fma.rn.f32 	%f1446, %f1426, %f1430, %f1402;
	fma.rn.f32 	%f1447, %f1426, %f1431, %f1403;
	fma.rn.f32 	%f1448, %f1426, %f1432, %f1404;
	fma.rn.f32 	%f1449, %f1426, %f1433, %f1405;
	fma.rn.f32 	%f1450, %f1426, %f1434, %f1406;
	fma.rn.f32 	%f1451, %f1426, %f1435, %f1407;
	fma.rn.f32 	%f1452, %f1426, %f1436, %f1408;
	fma.rn.f32 	%f1453, %f1427, %f1429, %f1409;
	fma.rn.f32 	%f1454, %f1427, %f1430, %f1410;
	fma.rn.f32 	%f1455, %f1427, %f1431, %f1411;
	fma.rn.f32 	%f1456, %f1427, %f1432, %f1412;
	fma.rn.f32 	%f1457, %f1427, %f1433, %f1413;
	fma.rn.f32 	%f1458, %f1427, %f1434, %f1414;
	fma.rn.f32 	%f1459, %f1427, %f1435, %f1415;
	fma.rn.f32 	%f1460, %f1427, %f1436, %f1416;
	fma.rn.f32 	%f1461, %f1428, %f1429, %f1417;
	fma.rn.f32 	%f1462, %f1428, %f1430, %f1418;
	fma.rn.f32 	%f1463, %f1428, %f1431, %f1419;
	fma.rn.f32 	%f1464, %f1428, %f1432, %f1420;
	fma.rn.f32 	%f1465, %f1428, %f1433, %f1421;
	fma.rn.f32 	%f1466, %f1428, %f1434, %f1422;
	fma.rn.f32 	%f1467, %f1428, %f1435, %f1423;
	fma.rn.f32 	%f1468, %f1428, %f1436, %f1424;
	ld.shared.f32 	%f1469, [%r61+124];
	ld.shared.f32 	%f1470, [%r61+252];
	ld.shared.f32 	%f1471, [%r61+380];
	ld.shared.f32 	%f1472, [%r61+508];
	ld.shared.f32 	%f1473, [%r64+15872];
	ld.shared.f32 	%f1474, [%r64+15876];
	ld.shared.f32 	%f1475, [%r64+15880];
	ld.shared.f32 	%f1476, [%r64+15884];
	ld.shared.f32 	%f1477, [%r64+15888];
	ld.shared.f32 	%f1478, [%r64+15892];
	ld.shared.f32 	%f1479, [%r64+15896];
	ld.shared.f32 	%f1480, [%r64+15900];
	fma.rn.f32 	%f1534, %f1469, %f1473, %f1437;
	fma.rn.f32 	%f1533, %f1469, %f1474, %f1438;
	fma.rn.f32 	%f1532, %f1469, %f1475, %f1439;
	fma.rn.f32 	%f1531, %f1469, %f1476, %f1440;
	fma.rn.f32 	%f1530, %f1469, %f1477, %f1441;
	fma.rn.f32 	%f1529, %f1469, %f1478, %f1442;
	fma.rn.f32 	%f1528, %f1469, %f1479, %f1443;
	fma.rn.f32 	%f1527, %f1469, %f1480, %f1444;
	fma.rn.f32 	%f1526, %f1470, %f1473, %f1445;
	fma.rn.f32 	%f1525, %f1470, %f1474, %f1446;
	fma.rn.f32 	%f1524, %f1470, %f1475, %f1447;
	fma.rn.f32 	%f1523, %f1470, %f1476, %f1448;
	fma.rn.f32 	%f1522, %f1470, %f1477, %f1449;
	fma.rn.f32 	%f1521, %f1470, %f1478, %f1450;
	fma.rn.f32 	%f1520, %f1470, %f1479, %f1451;
	fma.rn.f32 	%f1519, %f1470, %f1480, %f1452;
	fma.rn.f32 	%f1518, %f1471, %f1473, %f1453;
	fma.rn.f32 	%f1517, %f1471, %f1474, %f1454;
	fma.rn.f32 	%f1516, %f1471, %f1475, %f1455;
	fma.rn.f32 	%f1515, %f1471, %f1476, %f1456;
	fma.rn.f32 	%f1535, %f1471, %f1477, %f1457;
	fma.rn.f32 	%f1536, %f1471, %f1478, %f1458;
	fma.rn.f32 	%f1537, %f1471, %f1479, %f1459;
	fma.rn.f32 	%f1538, %f1471, %f1480, %f1460;
	fma.rn.f32 	%f1539, %f1472, %f1473, %f1461;
	fma.rn.f32 	%f1540, %f1472, %f1474, %f1462;
	fma.rn.f32 	%f1541, %f1472, %f1475, %f1463;
	fma.rn.f32 	%f1542, %f1472, %f1476, %f1464;
	fma.rn.f32 	%f1543, %f1472, %f1477, %f1465;
	fma.rn.f32 	%f1544, %f1472, %f1478, %f1466;
	fma.rn.f32 	%f1545, %f1472, %f1479, %f1467;
	fma.rn.f32 	%f1546, %f1472, %f1480, %f1468;
	bar.sync 	0;
	add.s32 	%r97, %r97, 32;
	setp.lt.s32 	%p16, %r97, %r42;
	@%p16 bra 	$L__BB17_2;
$L__BB17_11:
	setp.ge.s32 	%p17, %r4, %r40;
	@%p17 bra 	$L__BB17_28;
	mul.lo.s32 	%r33, %r4, %r41;
	setp.ge.s32 	%p18, %r6, %r41;
	@%p18 bra 	$L__BB17_14;
	add.s32 	%r65, %r6, %r33;
	mul.wide.s32 	%rd15, %r65, 4;
	add.s64 	%rd16, %rd1, %rd15;
	st.global.f32 	[%rd16], %f1534;
$L__BB17_14:
	add.s32 	%r66, %r6, 1;
	setp.ge.s32 	%p19, %r66, %r41;
	cvt.s64.s32 	%rd17, %r33;
	cvt.s64.s32 	%rd18, %r6;
	add.s64 	%rd19, %rd18, %rd17;
	shl.b64 	%rd20, %rd19, 2;
	add.s64 	%rd4, %rd1, %rd20;
	@%p19 bra 	$L__BB17_16;
	st.global.f32 	[%rd4+4], %f1533;
$L__BB17_16:
	add.s32 	%r67, %r6, 2;
	setp.ge.s32 	%p20, %r67, %r41;
	@%p20 bra 	$L__BB17_18;
	st.global.f32 	[%rd4+8], %f1532;
$L__BB17_18:
	add.s32 	%r68, %r6, 3;
	setp.ge.s32 	%p21, %r68, %r41;
	@%p21 bra 	$L__BB17_20;
	st.global.f32 	[%rd4+12], %f1531;
$L__BB17_20:
	add.s32 	%r69, %r6, 4;
	setp.ge.s32 	%p22, %r69, %r41;
	@%p22 bra 	$L__BB17_22;
	st.global.f32 	[%rd4+16], %f1530;
$L__BB17_22:
	add.s32 	%r70, %r6, 5;
	setp.ge.s32 	%p23, %r70, %r41;
	@%p23 bra 	$L__BB17_24;
	st.global.f32 	[%rd4+20], %f1529;
$L__BB17_24:
	add.s32 	%r71, %r6, 6;
	setp.ge.s32 	%p24, %r71, %r41;
	@%p24 bra 	$L__BB17_26;
	st.global.f32 	[%rd4+24], %f1528;
$L__BB17_26:
	add.s32 	%r72, %r6, 7;
	setp.ge.s32 	%p25, %r72, %r41;
	@%p25 bra 	$L__BB17_28;
	st.global.f32 	[%rd4+28], %f1527;
$L__BB17_28:
	add.s32 	%r34, %r4, 1;
	setp.ge.s32 	%p26, %r34, %r40;
	@%p26 bra 	$L__BB17_45;
	mul.lo.s32 	%r35, %r34, %r41;
	setp.ge.s32 	%p27, %r6, %r41;
	@%p27 bra 	$L__BB17_31;
	add.s32 	%r73, %r6, %r35;
	mul.wide.s32 	%rd21, %r73, 4;
	add.s64 	%rd22, %rd1, %rd21;
	st.global.f32 	[%rd22], %f1526;
$L__BB17_31:
	add.s32 	%r74, %r6, 1;
	setp.ge.s32 	%p28, %r74, %r41;
	cvt.s64.s32 	%rd23, %r35;
	cvt.s64.s32 	%rd24, %r6;
	add.s64 	%rd25, %rd24, %rd23;
	shl.b64 	%rd26, %rd25, 2;
	add.s64 	%rd5, %rd1, %rd26;
	@%p28 bra 	$L__BB17_33;
	st.global.f32 	[%rd5+4], %f1525;
$L__BB17_33:
	add.s32 	%r75, %r6, 2;
	setp.ge.s32 	%p29, %r75, %r41;
	@%p29 bra 	$L__BB17_35;
	st.global.f32 	[%rd5+8], %f1524;
$L__BB17_35:
	add.s32 	%r76, %r6, 3;
	setp.ge.s32 	%p30, %r76, %r41;
	@%p30 bra 	$L__BB17_37;
	st.global.f32 	[%rd5+12], %f1523;
$L__BB17_37:
	add.s32 	%r77, %r6, 4;
	setp.ge.s32 	%p31, %r77, %r41;
	@%p31 bra 	$L__BB17_39;
	st.global.f32 	[%rd5+16], %f1522;
$L__BB17_39:
	add.s32 	%r78, %r6, 5;
	setp.ge.s32 	%p32, %r78, %r41;
	@%p32 bra 	$L__BB17_41;
	st.global.f32 	[%rd5+20], %f1521;
$L__BB17_41:
	add.s32 	%r79, %r6, 6;
	setp.ge.s32 	%p33, %r79, %r41;
	@%p33 bra 	$L__BB17_43;
	st.global.f32 	[%rd5+24], %f1520;
$L__BB17_43:
	add.s32 	%r80, %r6, 7;
	setp.ge.s32 	%p34, %r80, %r41;
	@%p34 bra 	$L__BB17_45;
	st.global.f32 	[%rd5+28], %f1519;
$L__BB17_45:
	add.s32 	%r36, %r4, 2;
	setp.ge.s32 	%p35, %r36, %r40;
	@%p35 bra 	$L__BB17_62;
	mul.lo.s32 	%r37, %r36, %r41;
	setp.ge.s32 	%p36, %r6, %r41;
	@%p36 bra 	$L__BB17_48;
	add.s32 	%r81, %r6, %r37;
	mul.wide.s32 	%rd27, %r81, 4;
	add.s64 	%rd28, %rd1, %rd27;
	st.global.f32 	[%rd28], %f1518;
$L__BB17_48:
	add.s32 	%r82, %r6, 1;
	setp.ge.s32 	%p37, %r82, %r41;
	cvt.s64.s32 	%rd29, %r37;
	cvt.s64.s32 	%rd30, %r6;
	add.s64 	%rd31, %rd30, %rd29;
	shl.b64 	%rd32, %rd31, 2;
	add.s64 	%rd6, %rd1, %rd32;
	@%p37 bra 	$L__BB17_50;
	st.global.f32 	[%rd6+4], %f1517;
$L__BB17_50:
	add.s32 	%r83, %r6, 2;
	setp.ge.s32 	%p38, %r83, %r41;
	@%p38 bra 	$L__BB17_52;
	st.global.f32 	[%rd6+8], %f1516;
$L__BB17_52:
	add.s32 	%r84, %r6, 3;
	setp.ge.s32 	%p39, %r84, %r41;
	@%p39 bra 	$L__BB17_54;
	st.global.f32 	[%rd6+12], %f1515;
$L__BB17_54:
	add.s32 	%r85, %r6, 4;
	setp.ge.s32 	%p40, %r85, %r41;
	@%p40 bra 	$L__BB17_56;
	st.global.f32 	[%rd6+16], %f1535;
$L__BB17_56:
	add.s32 	%r86, %r6, 5;
	setp.ge.s32 	%p41, %r86, %r41;
	@%p41 bra 	$L__BB17_58;
	st.global.f32 	[%rd6+20], %f1536;
$L__BB17_58:
	add.s32 	%r87, %r6, 6;
	setp.ge.s32 	%p42, %r87, %r41;
	@%p42 bra 	$L__BB17_60;
	st.global.f32 	[%rd6+24], %f1537;
$L__BB17_60:
	add.s32 	%r88, %r6, 7;
	setp.ge.s32 	%p43, %r88, %r41;
	@%p43 bra 	$L__BB17_62;
	st.global.f32 	[%rd6+28], %f1538;
$L__BB17_62:
	add.s32 	%r38, %r4, 3;
	setp.ge.s32 	%p44, %r38, %r40;
	@%p44 bra 	$L__BB17_79;
	mul.lo.s32 	%r39, %r38, %r41;
	setp.ge.s32 	%p45, %r6, %r41;
	@%p45 bra 	$L__BB17_65;
	add.s32 	%r89, %r6, %r39;
	mul.wide.s32 	%rd33, %r89, 4;
	add.s64 	%rd34, %rd1, %rd33;
	st.global.f32 	[%rd34], %f1539;
$L__BB17_65:
	add.s32 	%r90, %r6, 1;
	setp.ge.s32 	%p46, %r90, %r41;
	cvt.s64.s32 	%rd35, %r39;
	cvt.s64.s32 	%rd36, %r6;
	add.s64 	%rd37, %rd36, %rd35;
	shl.b64 	%rd38, %rd37, 2;
	add.s64 	%rd7, %rd1, %rd38;
	@%p46 bra 	$L__BB17_67;
	st.global.f32 	[%rd7+4], %f1540;
$L__BB17_67:
	add.s32 	%r91, %r6, 2;
	setp.ge.s32 	%p47, %r91, %r41;
	@%p47 bra 	$L__BB17_69;
	st.global.f32 	[%rd7+8], %f1541;
$L__BB17_69:
	add.s32 	%r92, %r6, 3;
	setp.ge.s32 	%p48, %r92, %r41;
	@%p48 bra 	$L__BB17_71;
	st.global.f32 	[%rd7+12], %f1542;
$L__BB17_71:
	add.s32 	%r93, %r6, 4;
	setp.ge.s32 	%p49, %r93, %r41;
	@%p49 bra 	$L__BB17_73;
	st.global.f32 	[%rd7+16], %f1543;
$L__BB17_73:
	add.s32 	%r94, %r6, 5;
	setp.ge.s32 	%p50, %r94, %r41;
	@%p50 bra 	$L__BB17_75;
	st.global.f32 	[%rd7+20], %f1544;
$L__BB17_75:
	add.s32 	%r95, %r6, 6;
	setp.ge.s32 	%p51, %r95, %r41;
	@%p51 bra 	$L__BB17_77;
	st.global.f32 	[%rd7+24], %f1545;
$L__BB17_77:
	add.s32 	%r96, %r6, 7;
	setp.ge.s32 	%p52, %r96, %r41;
	@%p52 bra 	$L__BB17_79;
	st.global.f32 	[%rd7+28], %f1546;
$L__BB17_79:
	ret;
$L__BB17_80:
	setp.gt.u32 	%p3, %r5, 31;
	add.s32 	%r11, %r98, %r1;
	@%p3 bra 	$L__BB17_85;
	shl.b32 	%r48, %r98, 7;
	shl.b32 	%r49, %r5, 2;
	mov.u32 	%r50, _ZZ22gemm_smem_tiled_kernelILi64ELi32ELi128EEvPKfS1_PfiiiE2As;
	add.s32 	%r51, %r50, %r49;
	add.s32 	%r101, %r51, %r48;
	add.s32 	%r99, %r5, %r97;
	mad.lo.s32 	%r100, %r11, %r42, %r99;
	mov.u32 	%r102, %r5;
$L__BB17_82:
	setp.ge.s32 	%p4, %r11, %r40;
	setp.ge.s32 	%p5, %r99, %r42;
	mov.f32 	%f1513, 0f00000000;
	or.pred  	%p6, %p4, %p5;
	@%p6 bra 	$L__BB17_84;
	mul.wide.u32 	%rd11, %r100, 4;
	add.s64 	%rd12, %rd3, %rd11;
	ld.global.nc.f32 	%f1513, [%rd12];
$L__BB17_84:
	st.shared.f32 	[%r101], %f1513;
	add.s32 	%r102, %r102, %r7;
	add.s32 	%r101, %r101, %r8;
	add.s32 	%r100, %r100, %r7;
	add.s32 	%r99, %r99, %r7;
	setp.lt.u32 	%p7, %r102, 32;
	@%p7 bra 	$L__BB17_82;
$L__BB17_85:
	mov.u32 	%r52, %ntid.y;
	add.s32 	%r98, %r98, %r52;
	setp.lt.u32 	%p8, %r98, 64;
	@%p8 bra 	$L__BB17_80;
	bra.uni 	$L__BB17_3;

}
	// .globl	_Z22gemm_smem_tiled_kernelILi128ELi8ELi32EEvPKfS1_Pfiii
.visible .entry _Z22gemm_smem_tiled_kernelILi128ELi8ELi32EEvPKfS1_Pfiii(
	.param .u64 .ptr .align 1 _Z22gemm_smem_tiled_kernelILi128ELi8ELi32EEvPKfS1_Pfiii_param_0,
	.param .u64 .ptr .align 1 _Z22gemm_smem_tiled_kernelILi128ELi8ELi32EEvPKfS1_Pfiii_param_1,
	.param .u64 .ptr .align 1 _Z22gemm_smem_tiled_kernelILi128ELi8ELi32EEvPKfS1_Pfiii_param_2,
	.param .u32 _Z22gemm_smem_tiled_kernelILi128ELi8ELi32EEvPKfS1_Pfiii_param_3,
	.param .u32 _Z22gemm_smem_tiled_kernelILi128ELi8ELi32EEvPKfS1_Pfiii_param_4,
	.param .u32 _Z22gemm_smem_tiled_kernelILi128ELi8ELi32EEvPKfS1_Pfiii_param_5
)
{
	.reg .pred 	%p<41>;
	.reg .b32 	%r<96>;
	.reg .b32 	%f<283>;
	.reg .b64 	%rd<67>;
	// demoted variable
	.shared .align 4 .b8 _ZZ22gemm_smem_tiled_kernelILi128ELi8ELi32EEvPKfS1_PfiiiE2As[4096];
	// demoted variable
	.shared .align 4 .b8 _ZZ22gemm_smem_tiled_kernelILi128ELi8ELi32EEvPKfS1_PfiiiE2Bs[1024];
	ld.param.u64 	%rd4, [_Z22gemm_smem_tiled_kernelILi128ELi8ELi32EEvPKfS1_Pfiii_param_0];
	ld.param.u64 	%rd5, [_Z22gemm_smem_tiled_kernelILi128ELi8ELi32EEvPKfS1_Pfiii_param_1];
	ld.param.u64 	%rd6, [_Z22gemm_smem_tiled_kernelILi128ELi8ELi32EEvPKfS1_Pfiii_param_2];
	ld.param.u32 	%r50, [_Z22gemm_smem_tiled_kernelILi128ELi8ELi32EEvPKfS1_Pfiii_param_3];
	ld.param.u32 	%r51, [_Z22gemm_smem_tiled_kernelILi128ELi8ELi32EEvPKfS1_Pfiii_param_4];
	ld.param.u32 	%r52, [_Z22gemm_smem_tiled_kernelILi128ELi8ELi32EEvPKfS1_Pfiii_param_5];
	cvta.to.global.u64 	%rd1, %rd6;
	mov.u32 	%r53, %ctaid.y;
	shl.b32 	%r1, %r53, 7;
	mov.u32 	%r54, %ctaid.x;
	shl.b32 	%r2, %r54, 5;
	mov.u32 	%r3, %tid.y;
	shl.b32 	%r55, %r3, 3;
	add.s32 	%r4, %r1, %r55;
	mov.u32 	%r5, %tid.x;
	shl.b32 	%r56, %r5, 1;
	add.s32 	%r6, %r2, %r56;
	setp.lt.s32 	%p1, %r52, 1;
	mov.f32 	%f267, 0f00000000;
	mov.f32 	%f268, %f267;
	mov.f32 	%f269, %f267;
	mov.f32 	%f270, %f267;
	mov.f32 	%f271, %f267;
	mov.f32 	%f272, %f267;
	mov.f32 	%f273, %f267;
	mov.f32 	%f274, %f267;
	mov.f32 	%f275, %f267;
	mov.f32 	%f276, %f267;
	mov.f32 	%f277, %f267;
	mov.f32 	%f278, %f267;
	mov.f32 	%f279, %f267;
	mov.f32 	%f280, %f267;
	mov.f32 	%f281, %f267;
	mov.f32 	%f282, %f267;
	@%p1 bra 	$L__BB18_11;
	mov.u32 	%r7, %ntid.x;
	mov.u32 	%r8, %ntid.y;
	shl.b32 	%r58, %r5, 2;
	mov.u32 	%r59, _ZZ22gemm_smem_tiled_kernelILi128ELi8ELi32EEvPKfS1_PfiiiE2As;
	add.s32 	%r9, %r59, %r58;
	shl.b32 	%r10, %r7, 2;
	cvta.to.global.u64 	%rd2, %rd5;
	cvta.to.global.u64 	%rd3, %rd4;
	mov.b32 	%r88, 0;
	mov.f32 	%f267, 0f00000000;
$L__BB18_2:
	setp.gt.u32 	%p2, %r3, 127;
	mov.u32 	%r89, %r3;
	@%p2 bra 	$L__BB18_3;
	bra.uni 	$L__BB18_52;
$L__BB18_3:
	setp.gt.u32 	%p9, %r3, 7;
	mov.u32 	%r94, %r3;
	@%p9 bra 	$L__BB18_10;
$L__BB18_4:
	setp.gt.u32 	%p10, %r5, 31;
	add.s32 	%r27, %r94, %r88;
	@%p10 bra 	$L__BB18_9;
	mul.lo.s32 	%r28, %r27, %r51;
	shl.b32 	%r61, %r94, 7;
	mov.u32 	%r62, _ZZ22gemm_smem_tiled_kernelILi128ELi8ELi32EEvPKfS1_PfiiiE2Bs;
	add.s32 	%r29, %r62, %r61;
	mov.u32 	%r95, %r5;
$L__BB18_6:
	setp.ge.s32 	%p11, %r27, %r52;
	add.s32 	%r31, %r95, %r2;
	setp.ge.s32 	%p12, %r31, %r51;
	mov.f32 	%f266, 0f00000000;
	or.pred  	%p13, %p11, %p12;
	@%p13 bra 	$L__BB18_8;
	add.s32 	%r63, %r31, %r28;
	mul.wide.s32 	%rd9, %r63, 4;
	add.s64 	%rd10, %rd2, %rd9;
	ld.global.nc.f32 	%f266, [%rd10];
$L__BB18_8:
	shl.b32 	%r64, %r95, 2;
	add.s32 	%r65, %r29, %r64;
	st.shared.f32 	[%r65], %f266;
	add.s32 	%r95, %r95, %r7;
	setp.lt.u32 	%p14, %r95, 32;
	@%p14 bra 	$L__BB18_6;
$L__BB18_9:
	add.s32 	%r94, %r94, %r8;
	setp.lt.u32 	%p15, %r94, 8;
	@%p15 bra 	$L__BB18_4;
$L__BB18_10:
	bar.sync 	0;
	shl.b32 	%r66, %r3, 8;
	mov.u32 	%r67, _ZZ22gemm_smem_tiled_kernelILi128ELi8ELi32EEvPKfS1_PfiiiE2As;
	add.s32 	%r68, %r67, %r66;
	ld.shared.f32 	%f57, [%r68];
	ld.shared.f32 	%f58, [%r68+32];
	ld.shared.f32 	%f59, [%r68+64];
	ld.shared.f32 	%f60, [%r68+96];
	ld.shared.f32 	%f61, [%r68+128];
	ld.shared.f32 	%f62, [%r68+160];
	ld.shared.f32 	%f63, [%r68+192];
	ld.shared.f32 	%f64, [%r68+224];
	shl.b32 	%r69, %r5, 3;
	mov.u32 	%r70, _ZZ22gemm_smem_tiled_kernelILi128ELi8ELi32EEvPKfS1_PfiiiE2Bs;
	add.s32 	%r71, %r70, %r69;
	ld.shared.f32 	%f65, [%r71];
	ld.shared.f32 	%f66, [%r71+4];
	fma.rn.f32 	%f67, %f57, %f65, %f272;
	fma.rn.f32 	%f68, %f57, %f66, %f271;
	fma.rn.f32 	%f69, %f58, %f65, %f270;
	fma.rn.f32 	%f70, %f58, %f66, %f269;
	fma.rn.f32 	%f71, %f59, %f65, %f268;
	fma.rn.f32 	%f72, %f59, %f66, %f267;
	fma.rn.f32 	%f73, %f60, %f65, %f273;
	fma.rn.f32 	%f74, %f60, %f66, %f274;
	fma.rn.f32 	%f75, %f61, %f65, %f275;
	fma.rn.f32 	%f76, %f61, %f66, %f276;
	fma.rn.f32 	%f77, %f62, %f65, %f277;
	fma.rn.f32 	%f78, %f62, %f66, %f278;
	fma.rn.f32 	%f79, %f63, %f65, %f279;
	fma.rn.f32 	%f80, %f63, %f66, %f280;
	fma.rn.f32 	%f81, %f64, %f65, %f281;
	fma.rn.f32 	%f82, %f64, %f66, %f282;
	ld.shared.f32 	%f83, [%r68+4];
	ld.shared.f32 	%f84, [%r68+36];
	ld.shared.f32 	%f85, [%r68+68];
	ld.shared.f32 	%f86, [%r68+100];
	ld.shared.f32 	%f87, [%r68+132];
	ld.shared.f32 	%f88, [%r68+164];
	ld.shared.f32 	%f89, [%r68+196];
	ld.shared.f32 	%f90, [%r68+228];
	ld.shared.f32 	%f91, [%r71+128];
	ld.shared.f32 	%f92, [%r71+132];
	fma.rn.f32 	%f93, %f83, %f91, %f67;
	fma.rn.f32 	%f94, %f83, %f92, %f68;
	fma.rn.f32 	%f95, %f84, %f91, %f69;
	fma.rn.f32 	%f96, %f84, %f92, %f70;
	fma.rn.f32 	%f97, %f85, %f91, %f71;
	fma.rn.f32 	%f98, %f85, %f92, %f72;
	fma.rn.f32 	%f99, %f86, %f91, %f73;
	fma.rn.f32 	%f100, %f86, %f92, %f74;
	fma.rn.f32 	%f101, %f87, %f91, %f75;
	fma.rn.f32 	%f102, %f87, %f92, %f76;
	fma.rn.f32 	%f103, %f88, %f91, %f77;
	fma.rn.f32 	%f104, %f88, %f92, %f78;
	fma.rn.f32 	%f105, %f89, %f91, %f79;
	fma.rn.f32 	%f106, %f89, %f92, %f80;
	fma.rn.f32 	%f107, %f90, %f91, %f81;
	fma.rn.f32 	%f108, %f90, %f92, %f82;
	ld.shared.f32 	%f109, [%r68+8];
	ld.shared.f32 	%f110, [%r68+40];
	ld.shared.f32 	%f111, [%r68+72];
	ld.shared.f32 	%f112, [%r68+104];
	ld.shared.f32 	%f113, [%r68+136];
	ld.shared.f32 	%f114, [%r68+168];
	ld.shared.f32 	%f115, [%r68+200];
	ld.shared.f32 	%f116, [%r68+232];
	ld.shared.f32 	%f117, [%r71+256];
	ld.shared.f32 	%f118, [%r71+260];
	fma.rn.f32 	%f119, %f109, %f117, %f93;
	fma.rn.f32 	%f120, %f109, %f118, %f94;
	fma.rn.f32 	%f121, %f110, %f117, %f95;
	fma.rn.f32 	%f122, %f110, %f118, %f96;
	fma.rn.f32 	%f123, %f111, %f117, %f97;
	fma.rn.f32 	%f124, %f111, %f118, %f98;
	fma.rn.f32 	%f125, %f112, %f117, %f99;
	fma.rn.f32 	%f126, %f112, %f118, %f100;
	fma.rn.f32 	%f127, %f113, %f117, %f101;
	fma.rn.f32 	%f128, %f113, %f118, %f102;
	fma.rn.f32 	%f129, %f114, %f117, %f103;
	fma.rn.f32 	%f130, %f114, %f118, %f104;
	fma.rn.f32 	%f131, %f115, %f117, %f105;
	fma.rn.f32 	%f132, %f115, %f118, %f106;
	fma.rn.f32 	%f133, %f116, %f117, %f107;
	fma.rn.f32 	%f134, %f116, %f118, %f108;
	ld.shared.f32 	%f135, [%r68+12];
	ld.shared.f32 	%f136, [%r68+44];
	ld.shared.f32 	%f137, [%r68+76];
	ld.shared.f32 	%f138, [%r68+108];
	ld.shared.f32 	%f139, [%r68+140];
	ld.shared.f32 	%f140, [%r68+172];
	ld.shared.f32 	%f141, [%r68+204];
	ld.shared.f32 	%f142, [%r68+236];
	ld.shared.f32 	%f143, [%r71+384];
	ld.shared.f32 	%f144, [%r71+388];
	fma.rn.f32 	%f145, %f135, %f143, %f119;
	fma.rn.f32 	%f146, %f135, %f144, %f120;
	fma.rn.f32 	%f147, %f136, %f143, %f121;
	fma.rn.f32 	%f148, %f136, %f144, %f122;
	fma.rn.f32 	%f149, %f137, %f143, %f123;
	fma.rn.f32 	%f150, %f137, %f144, %f124;
	fma.rn.f32 	%f151, %f138, %f143, %f125;
	fma.rn.f32 	%f152, %f138, %f144, %f126;
	fma.rn.f32 	%f153, %f139, %f143, %f127;
	fma.rn.f32 	%f154, %f139, %f144, %f128;
	fma.rn.f32 	%f155, %f140, %f143, %f129;
	fma.rn.f32 	%f156, %f140, %f144, %f130;
	fma.rn.f32 	%f157, %f141, %f143, %f131;
	fma.rn.f32 	%f158, %f141, %f144, %f132;
	fma.rn.f32 	%f159, %f142, %f143, %f133;
	fma.rn.f32 	%f160, %f142, %f144, %f134;
	ld.shared.f32 	%f161, [%r68+16];
	ld.shared.f32 	%f162, [%r68+48];
	ld.shared.f32 	%f163, [%r68+80];
	ld.shared.f32 	%f164, [%r68+112];
	ld.shared.f32 	%f165, [%r68+144];
	ld.shared.f32 	%f166, [%r68+176];
	ld.shared.f32 	%f167, [%r68+208];
	ld.shared.f32 	%f168, [%r68+240];
	ld.shared.f32 	%f169, [%r71+512];
	ld.shared.f32 	%f170, [%r71+516];
	fma.rn.f32 	%f171, %f161, %f169, %f145;
	fma.rn.f32 	%f172, %f161, %f170, %f146;
	fma.rn.f32 	%f173, %f162, %f169, %f147;
	fma.rn.f32 	%f174, %f162, %f170, %f148;
	fma.rn.f32 	%f175, %f163, %f169, %f149;
	fma.rn.f32 	%f176, %f163, %f170, %f150;
	fma.rn.f32 	%f177, %f164, %f169, %f151;
	fma.rn.f32 	%f178, %f164, %f170, %f152;
	fma.rn.f32 	%f179, %f165, %f169, %f153;
	fma.rn.f32 	%f180, %f165, %f170, %f154;
	fma.rn.f32 	%f181, %f166, %f169, %f155;
	fma.rn.f32 	%f182, %f166, %f170, %f156;
	fma.rn.f32 	%f183, %f167, %f169, %f157;
	fma.rn.f32 	%f184, %f167, %f170, %f158;
	fma.rn.f32 	%f185, %f168, %f169, %f159;
	fma.rn.f32 	%f186, %f168, %f170, %f160;
	ld.shared.f32 	%f187, [%r68+20];
	ld.shared.f32 	%f188, [%r68+52];
	ld.shared.f32 	%f189, [%r68+84];
	ld.shared.f32 	%f190, [%r68+116];
	ld.shared.f32 	%f191, [%r68+148];
	ld.shared.f32 	%f192, [%r68+180];
	ld.shared.f32 	%f193, [%r68+212];
	ld.shared.f32 	%f194, [%r68+244];
	ld.shared.f32 	%f195, [%r71+640];
	ld.shared.f32 	%f196, [%r71+644];
	fma.rn.f32 	%f197, %f187, %f195, %f171;
	fma.rn.f32 	%f198, %f187, %f196, %f172;
	fma.rn.f32 	%f199, %f188, %f195, %f173;
	fma.rn.f32 	%f200, %f188, %f196, %f174;
	fma.rn.f32 	%f201, %f189, %f195, %f175;
	fma.rn.f32 	%f202, %f189, %f196, %f176;
	fma.rn.f32 	%f203, %f190, %f195, %f177;
	fma.rn.f32 	%f204, %f190, %f196, %f178;
	fma.rn.f32 	%f205, %f191, %f195, %f179;
	fma.rn.f32 	%f206, %f191, %f196, %f180;
	fma.rn.f32 	%f207, %f192, %f195, %f181;
	fma.rn.f32 	%f208, %f192, %f196, %f182;
	fma.rn.f32 	%f209, %f193, %f195, %f183;
	fma.rn.f32 	%f210, %f193, %f196, %f184;
	fma.rn.f32 	%f211, %f194, %f195, %f185;
	fma.rn.f32 	%f212, %f194, %f196, %f186;
	ld.shared.f32 	%f213, [%r68+24];
	ld.shared.f32 	%f214, [%r68+56];
	ld.shared.f32 	%f215, [%r68+88];
	ld.shared.f32 	%f216, [%r68+120];
	ld.shared.f32 	%f217, [%r68+152];
	ld.shared.f32 	%f218, [%r68+184];
	ld.shared.f32 	%f219, [%r68+216];
	ld.shared.f32 	%f220, [%r68+248];
	ld.shared.f32 	%f221, [%r71+768];
	ld.shared.f32 	%f222, [%r71+772];
	fma.rn.f32 	%f223, %f213, %f221, %f197;
	fma.rn.f32 	%f224, %f213, %f222, %f198;
	fma.rn.f32 	%f225, %f214, %f221, %f199;
	fma.rn.f32 	%f226, %f214, %f222, %f200;
	fma.rn.f32 	%f227, %f215, %f221, %f201;
	fma.rn.f32 	%f228, %f215, %f222, %f202;
	fma.rn.f32 	%f229, %f216, %f221, %f203;
	fma.rn.f32 	%f230, %f216, %f222, %f204;
	fma.rn.f32 	%f231, %f217, %f221, %f205;
	fma.rn.f32 	%f232, %f217, %f222, %f206;
	fma.rn.f32 	%f233, %f218, %f221, %f207;
	fma.rn.f32 	%f234, %f218, %f222, %f208;
	fma.rn.f32 	%f235, %f219, %f221, %f209;
	fma.rn.f32 	%f236, %f219, %f222, %f210;
	fma.rn.f32 	%f237, %f220, %f221, %f211;
	fma.rn.f32 	%f238, %f220, %f222, %f212;
	ld.shared.f32 	%f239, [%r68+28];
	ld.shared.f32 	%f240, [%r68+60];
	ld.shared.f32 	%f241, [%r68+92];
	ld.shared.f32 	%f242, [%r68+124];
	ld.shared.f32 	%f243, [%r68+156];
	ld.shared.f32 	%f244, [%r68+188];
	ld.shared.f32 	%f245, [%r68+220];
	ld.shared.f32 	%f246, [%r68+252];
	ld.shared.f32 	%f247, [%r71+896];
	ld.shared.f32 	%f248, [%r71+900];
	fma.rn.f32 	%f272, %f239, %f247, %f223;
	fma.rn.f32 	%f271, %f239, %f248, %f224;
	fma.rn.f32 	%f270, %f240, %f247, %f225;
	fma.rn.f32 	%f269, %f240, %f248, %f226;
	fma.rn.f32 	%f268, %f241, %f247, %f227;
	fma.rn.f32 	%f267, %f241, %f248, %f228;
	fma.rn.f32 	%f273, %f242, %f247, %f229;
	fma.rn.f32 	%f274, %f242, %f248, %f230;
	fma.rn.f32 	%f275, %f243, %f247, %f231;
	fma.rn.f32 	%f276, %f243, %f248, %f232;
	fma.rn.f32 	%f277, %f244, %f247, %f233;
	fma.rn.f32 	%f278, %f244, %f248, %f234;
	fma.rn.f32 	%f279, %f245, %f247, %f235;
	fma.rn.f32 	%f280, %f245, %f248, %f236;
	fma.rn.f32 	%f281, %f246, %f247, %f237;
	fma.rn.f32 	%f282, %f246, %f248, %f238;
	bar.sync 	0;
	add.s32 	%r88, %r88, 8;
	setp.lt.s32 	%p16, %r88, %r52;
	@%p16 bra 	$L__BB18_2;
$L__BB18_11:
	setp.ge.s32 	%p17, %r4, %r50;
	@%p17 bra 	$L__BB18_16;
	mul.lo.s32 	%r35, %r4, %r51;
	setp.ge.s32 	%p18, %r6, %r51;
	@%p18 bra 	$L__BB18_14;
	add.s32 	%r72, %r6, %r35;
	mul.wide.s32 	%rd11, %r72, 4;
	add.s64 	%rd12, %rd1, %rd11;
	st.global.f32 	[%rd12], %f272;
$L__BB18_14:
	add.s32 	%r73, %r6, 1;
	setp.ge.s32 	%p19, %r73, %r51;
	@%p19 bra 	$L__BB18_16;
	cvt.s64.s32 	%rd13, %r35;
	cvt.s64.s32 	%rd14, %r6;
	add.s64 	%rd15, %rd14, %rd13;
	shl.b64 	%rd16, %rd15, 2;
	add.s64 	%rd17, %rd1, %rd16;
	st.global.f32 	[%rd17+4], %f271;
$L__BB18_16:
	add.s32 	%r36, %r4, 1;
	setp.ge.s32 	%p20, %r36, %r50;
	@%p20 bra 	$L__BB18_21;
	mul.lo.s32 	%r37, %r36, %r51;
	setp.ge.s32 	%p21, %r6, %r51;
	@%p21 bra 	$L__BB18_19;
	add.s32 	%r74, %r6, %r37;
	mul.wide.s32 	%rd18, %r74, 4;
	add.s64 	%rd19, %rd1, %rd18;
	st.global.f32 	[%rd19], %f270;
$L__BB18_19:
	add.s32 	%r75, %r6, 1;
	setp.ge.s32 	%p22, %r75, %r51;
	@%p22 bra 	$L__BB18_21;
	cvt.s64.s32 	%rd20, %r37;
	cvt.s64.s32 	%rd21, %r6;
	add.s64 	%rd22, %rd21, %rd20;
	shl.b64 	%rd23, %rd22, 2;
	add.s64 	%rd24, %rd1, %rd23;
	st.global.f32 	[%rd24+4], %f269;
$L__BB18_21:
	add.s32 	%r38, %r4, 2;
	setp.ge.s32 	%p23, %r38, %r50;
	@%p23 bra 	$L__BB18_26;
	mul.lo.s32 	%r39, %r38, %r51;
	setp.ge.s32 	%p24, %r6, %r51;
	@%p24 bra 	$L__BB18_24;
	add.s32 	%r76, %r6, %r39;
	mul.wide.s32 	%rd25, %r76, 4;
	add.s64 	%rd26, %rd1, %rd25;
	st.global.f32 	[%rd26], %f268;
$L__BB18_24:
	add.s32 	%r77, %r6, 1;
	setp.ge.s32 	%p25, %r77, %r51;
	@%p25 bra 	$L__BB18_26;
	cvt.s64.s32 	%rd27, %r39;
	cvt.s64.s32 	%rd28, %r6;
	add.s64 	%rd29, %rd28, %rd27;
	shl.b64 	%rd30, %rd29, 2;
	add.s64 	%rd31, %rd1, %rd30;
	st.global.f32 	[%rd31+4], %f267;
$L__BB18_26:
	add.s32 	%r40, %r4, 3;
	setp.ge.s32 	%p26, %r40, %r50;
	@%p26 bra 	$L__BB18_31;
	mul.lo.s32 	%r41, %r40, %r51;
	setp.ge.s32 	%p27, %r6, %r51;
	@%p27 bra 	$L__BB18_29;
	add.s32 	%r78, %r6, %r41;
	mul.wide.s32 	%rd32, %r78, 4;
	add.s64 	%rd33, %rd1, %rd32;
	st.global.f32 	[%rd33], %f273;
$L__BB18_29:
	add.s32 	%r79, %r6, 1;
	setp.ge.s32 	%p28, %r79, %r51;
	@%p28 bra 	$L__BB18_31;
	cvt.s64.s32 	%rd34, %r41;
	cvt.s64.s32 	%rd35, %r6;
	add.s64 	%rd36, %rd35, %rd34;
	shl.b64 	%rd37, %rd36, 2;
	add.s64 	%rd38, %rd1, %rd37;
	st.global.f32 	[%rd38+4], %f274;
$L__BB18_31:
	add.s32 	%r42, %r4, 4;
	setp.ge.s32 	%p29, %r42, %r50;
	@%p29 bra 	$L__BB18_36;
	mul.lo.s32 	%r43, %r42, %r51;
	setp.ge.s32 	%p30, %r6, %r51;
	@%p30 bra 	$L__BB18_34;
	add.s32 	%r80, %r6, %r43;
	mul.wide.s32 	%rd39, %r80, 4;
	add.s64 	%rd40, %rd1, %rd39;
	st.global.f32 	[%rd40], %f275;
$L__BB18_34:
	add.s32 	%r81, %r6, 1;
	setp.ge.s32 	%p31, %r81, %r51;
	@%p31 bra 	$L__BB18_36;
	cvt.s64.s32 	%rd41, %r43;
	cvt.s64.s32 	%rd42, %r6;
	add.s64 	%rd43, %rd42, %rd41;
	shl.b64 	%rd44, %rd43, 2;
	add.s64 	%rd45, %rd1, %rd44;
	st.global.f32 	[%rd45+4], %f276;
$L__BB18_36:
	add.s32 	%r44, %r4, 5;
	setp.ge.s32 	%p32, %r44, %r50;
	@%p32 bra 	$L__BB18_41;
	mul.lo.s32 	%r45, %r44, %r51;
	setp.ge.s32 	%p33, %r6, %r51;
	@%p33 bra 	$L__BB18_39;
	add.s32 	%r82, %r6, %r45;
	mul.wide.s32 	%rd46, %r82, 4;
	add.s64 	%rd47, %rd1, %rd46;
	st.global.f32 	[%rd47], %f277;
$L__BB18_39:
	add.s32 	%r83, %r6, 1;
	setp.ge.s32 	%p34, %r83, %r51;
	@%p34 bra 	$L__BB18_41;
	cvt.s64.s32 	%rd48, %r45;
	cvt.s64.s32 	%rd49, %r6;
	add.s64 	%rd50, %rd49, %rd48;
	shl.b64 	%rd51, %rd50, 2;
	add.s64 	%rd52, %rd1, %rd51;
	st.global.f32 	[%rd52+4], %f278;
$L__BB18_41:
	add.s32 	%r46, %r4, 6;
	setp.ge.s32 	%p35, %r46, %r50;
	@%p35 bra 	$L__BB18_46;
	mul.lo.s32 	%r47, %r46, %r51;
	setp.ge.s32 	%p36, %r6, %r51;
	@%p36 bra 	$L__BB18_44;
	add.s32 	%r84, %r6, %r47;
	mul.wide.s32 	%rd53, %r84, 4;
	add.s64 	%rd54, %rd1, %rd53;
	st.global.f32 	[%rd54], %f279;
$L__BB18_44:
	add.s32 	%r85, %r6, 1;
	setp.ge.s32 	%p37, %r85, %r51;
	@%p37 bra 	$L__BB18_46;
	cvt.s64.s32 	%rd55, %r47;
	cvt.s64.s32 	%rd56, %r6;
	add.s64 	%rd57, %rd56, %rd55;
	shl.b64 	%rd58, %rd57, 2;
	add.s64 	%rd59, %rd1, %rd58;
	st.global.f32 	[%rd59+4], %f280;
$L__BB18_46:
	add.s32 	%r48, %r4, 7;
	setp.ge.s32 	%p38, %r48, %r50;
	@%p38 bra 	$L__BB18_51;
	mul.lo.s32 	%r49, %r48, %r51;
	setp.ge.s32 	%p39, %r6, %r51;
	@%p39 bra 	$L__BB18_49;
	add.s32 	%r86, %r6, %r49;
	mul.wide.s32 	%rd60, %r86, 4;
	add.s64 	%rd61, %rd1, %rd60;
	st.global.f32 	[%rd61], %f281;
$L__BB18_49:
	add.s32 	%r87, %r6, 1;
	setp.ge.s32 	%p40, %r87, %r51;
	@%p40 bra 	$L__BB18_51;
	cvt.s64.s32 	%rd62, %r49;
	cvt.s64.s32 	%rd63, %r6;
	add.s64 	%rd64, %rd63, %rd62;
	shl.b64 	%rd65, %rd64, 2;
	add.s64 	%rd66, %rd1, %rd65;
	st.global.f32 	[%rd66+4], %f282;
$L__BB18_51:
	ret;
$L__BB18_52:
	setp.gt.u32 	%p3, %r5, 7;
	add.s32 	%r13, %r89, %r1;
	@%p3 bra 	$L__BB18_57;
	shl.b32 	%r60, %r89, 5;
	add.s32 	%r92, %r9, %r60;
	add.s32 	%r90, %r5, %r88;
	mad.lo.s32 	%r91, %r13, %r52, %r90;
	mov.u32 	%r93, %r5;
$L__BB18_54:
	setp.ge.s32 	%p4, %r13, %r50;
	setp.ge.s32 	%p5, %r90, %r52;
	mov.f32 	%f265, 0f00000000;
	or.pred  	%p6, %p4, %p5;
	@%p6 bra 	$L__BB18_56;
	mul.wide.u32 	%rd7, %r91, 4;
	add.s64 	%rd8, %rd3, %rd7;
	ld.global.nc.f32 	%f265, [%rd8];
$L__BB18_56:
	st.shared.f32 	[%r92], %f265;
	add.s32 	%r93, %r93, %r7;
	add.s32 	%r92, %r92, %r10;
	add.s32 	%r91, %r91, %r7;
	add.s32 	%r90, %r90, %r7;
	setp.lt.u32 	%p7, %r93, 8;
	@%p7 bra 	$L__BB18_54;
$L__BB18_57:
	add.s32 	%r89, %r89, %r8;
	setp.lt.u32 	%p8, %r89, 128;
	@%p8 bra 	$L__BB18_52;
	bra.uni 	$L__BB18_3;

}
	// .globl	_Z22gemm_smem_tiled_kernelILi128ELi8ELi64EEvPKfS1_Pfiii
.visible .entry _Z22gemm_smem_tiled_kernelILi128ELi8ELi64EEvPKfS1_Pfiii(
	.param .u64 .ptr .align 1 _Z22gemm_smem_tiled_kernelILi128ELi8ELi64EEvPKfS1_Pfiii_param_0,
	.param .u64 .ptr .align 1 _Z22gemm_smem_tiled_kernelILi128ELi8ELi64EEvPKfS1_Pfiii_param_1,
	.param .u64 .ptr .align 1 _Z22gemm_smem_tiled_kernelILi128ELi8ELi64EEvPKfS1_Pfiii_param_2,
	.param .u32 _Z22gemm_smem_tiled_kernelILi128ELi8ELi64EEvPKfS1_Pfiii_param_3,
	.param .u32 _Z22gemm_smem_tiled_kernelILi128ELi8ELi64EEvPKfS1_Pfiii_param_4,
	.param .u32 _Z22gemm_smem_tiled_kernelILi128ELi8ELi64EEvPKfS1_Pfiii_param_5
)
{
	.reg .pred 	%p<57>;
	.reg .b32 	%r<113>;
	.reg .b32 	%f<491>;
	.reg .b64 	%rd<67>;
	// demoted variable
	.shared .align 4 .b8 _ZZ22gemm_smem_tiled_kernelILi128ELi8ELi64EEvPKfS1_PfiiiE2As[4096];
	// demoted variable
	.shared .align 4 .b8 _ZZ22gemm_smem_tiled_kernelILi128ELi8ELi64EEvPKfS1_PfiiiE2Bs[2048];
	ld.param.u64 	%rd12, [_Z22gemm_smem_tiled_kernelILi128ELi8ELi64EEvPKfS1_Pfiii_param_0];
	ld.param.u64 	%rd13, [_Z22gemm_smem_tiled_kernelILi128ELi8ELi64EEvPKfS1_Pfiii_param_1];
	ld.param.u64 	%rd14, [_Z22gemm_smem_tiled_kernelILi128ELi8ELi64EEvPKfS1_Pfiii_param_2];
	ld.param.u32 	%r48, [_Z22gemm_smem_tiled_kernelILi128ELi8ELi64EEvPKfS1_Pfiii_param_3];
	ld.param.u32 	%r49, [_Z22gemm_smem_tiled_kernelILi128ELi8ELi64EEvPKfS1_Pfiii_param_4];
	ld.param.u32 	%r50, [_Z22gemm_smem_tiled_kernelILi128ELi8ELi64EEvPKfS1_Pfiii_param_5];
	cvta.to.global.u64 	%rd1, %rd14;
	mov.u32 	%r51, %ctaid.y;
	shl.b32 	%r1, %r51, 7;
	mov.u32 	%r52, %ctaid.x;
	shl.b32 	%r2, %r52, 6;
	mov.u32 	%r3, %tid.y;
	shl.b32 	%r53, %r3, 3;
	add.s32 	%r4, %r1, %r53;
	mov.u32 	%r5, %tid.x;
	shl.b32 	%r54, %r5, 2;
	add.s32 	%r6, %r2, %r54;
	setp.lt.s32 	%p1, %r50, 1;
	mov.f32 	%f459, 0f00000000;
	mov.f32 	%f460, %f459;
	mov.f32 	%f461, %f459;
	mov.f32 	%f462, %f459;
	mov.f32 	%f463, %f459;
	mov.f32 	%f464, %f459;
	mov.f32 	%f465, %f459;
	mov.f32 	%f466, %f459;
	mov.f32 	%f467, %f459;
	mov.f32 	%f468, %f459;
	mov.f32 	%f469, %f459;
	mov.f32 	%f470, %f459;
	mov.f32 	%f471, %f459;
	mov.f32 	%f472, %f459;
	mov.f32 	%f473, %f459;
	mov.f32 	%f474, %f459;
	mov.f32 	%f475, %f459;
	mov.f32 	%f476, %f459;
	mov.f32 	%f477, %f459;
	mov.f32 	%f478, %f459;
	mov.f32 	%f479, %f459;
	mov.f32 	%f480, %f459;
	mov.f32 	%f481, %f459;
	mov.f32 	%f482, %f459;
	mov.f32 	%f483, %f459;
	mov.f32 	%f484, %f459;
	mov.f32 	%f485, %f459;
	mov.f32 	%f486, %f459;
	mov.f32 	%f487, %f459;
	mov.f32 	%f488, %f459;
	mov.f32 	%f489, %f459;
	mov.f32 	%f490, %f459;
	@%p1 bra 	$L__BB19_11;
	mov.u32 	%r7, %ntid.x;
	shl.b32 	%r8, %r7, 2;
	cvta.to.global.u64 	%rd2, %rd13;
	cvta.to.global.u64 	%rd3, %rd12;
	mov.b32 	%r105, 0;
	mov.f32 	%f459, 0f00000000;
$L__BB19_2:
	setp.gt.u32 	%p2, %r3, 127;
	mov.u32 	%r106, %r3;
	@%p2 bra 	$L__BB19_3;
	bra.uni 	$L__BB19_84;
$L__BB19_3:
	setp.gt.u32 	%p9, %r3, 7;
	mov.u32 	%r111, %r3;
	@%p9 bra 	$L__BB19_10;
$L__BB19_4:
	setp.gt.u32 	%p10, %r5, 63;
	add.s32 	%r25, %r111, %r105;
	@%p10 bra 	$L__BB19_9;
	mul.lo.s32 	%r26, %r25, %r49;
	shl.b32 	%r61, %r111, 8;
	mov.u32 	%r62, _ZZ22gemm_smem_tiled_kernelILi128ELi8ELi64EEvPKfS1_PfiiiE2Bs;
	add.s32 	%r27, %r62, %r61;
	mov.u32 	%r112, %r5;
$L__BB19_6:
	setp.ge.s32 	%p11, %r25, %r50;
	add.s32 	%r29, %r112, %r2;
	setp.ge.s32 	%p12, %r29, %r49;
	mov.f32 	%f458, 0f00000000;
	or.pred  	%p13, %p11, %p12;
	@%p13 bra 	$L__BB19_8;
	add.s32 	%r63, %r29, %r26;
	mul.wide.s32 	%rd17, %r63, 4;
	add.s64 	%rd18, %rd2, %rd17;
	ld.global.nc.f32 	%f458, [%rd18];
$L__BB19_8:
	shl.b32 	%r64, %r112, 2;
	add.s32 	%r65, %r27, %r64;
	st.shared.f32 	[%r65], %f458;
	add.s32 	%r112, %r112, %r7;
	setp.lt.u32 	%p14, %r112, 64;
	@%p14 bra 	$L__BB19_6;
$L__BB19_9:
	mov.u32 	%r66, %ntid.y;
	add.s32 	%r111, %r111, %r66;
	setp.lt.u32 	%p15, %r111, 8;
	@%p15 bra 	$L__BB19_4;
$L__BB19_10:
	bar.sync 	0;
	shl.b32 	%r67, %r3, 8;
	mov.u32 	%r68, _ZZ22gemm_smem_tiled_kernelILi128ELi8ELi64EEvPKfS1_PfiiiE2As;
	add.s32 	%r69, %r68, %r67;
	ld.shared.f32 	%f105, [%r69];
	ld.shared.f32 	%f106, [%r69+32];
	ld.shared.f32 	%f107, [%r69+64];
	ld.shared.f32 	%f108, [%r69+96];
	ld.shared.f32 	%f109, [%r69+128];
	ld.shared.f32 	%f110, [%r69+160];
	ld.shared.f32 	%f111, [%r69+192];
	ld.shared.f32 	%f112, [%r69+224];
	shl.b32 	%r70, %r5, 4;
	mov.u32 	%r71, _ZZ22gemm_smem_tiled_kernelILi128ELi8ELi64EEvPKfS1_PfiiiE2Bs;
	add.s32 	%r72, %r71, %r70;
	ld.shared.f32 	%f113, [%r72];
	ld.shared.f32 	%f114, [%r72+4];
	ld.shared.f32 	%f115, [%r72+8];
	ld.shared.f32 	%f116, [%r72+12];
	fma.rn.f32 	%f117, %f105, %f113, %f478;
	fma.rn.f32 	%f118, %f105, %f114, %f477;
	fma.rn.f32 	%f119, %f105, %f115, %f476;
	fma.rn.f32 	%f120, %f105, %f116, %f475;
	fma.rn.f32 	%f121, %f106, %f113, %f474;
	fma.rn.f32 	%f122, %f106, %f114, %f473;
	fma.rn.f32 	%f123, %f106, %f115, %f472;
	fma.rn.f32 	%f124, %f106, %f116, %f471;
	fma.rn.f32 	%f125, %f107, %f113, %f470;
	fma.rn.f32 	%f126, %f107, %f114, %f469;
	fma.rn.f32 	%f127, %f107, %f115, %f468;
	fma.rn.f32 	%f128, %f107, %f116, %f467;
	fma.rn.f32 	%f129, %f108, %f113, %f466;
	fma.rn.f32 	%f130, %f108, %f114, %f465;
	fma.rn.f32 	%f131, %f108, %f115, %f464;
	fma.rn.f32 	%f132, %f108, %f116, %f463;
	fma.rn.f32 	%f133, %f109, %f113, %f462;
	fma.rn.f32 	%f134, %f109, %f114, %f461;
	fma.rn.f32 	%f135, %f109, %f115, %f460;
	fma.rn.f32 	%f136, %f109, %f116, %f459;
	fma.rn.f32 	%f137, %f110, %f113, %f479;
	fma.rn.f32 	%f138, %f110, %f114, %f480;
	fma.rn.f32 	%f139, %f110, %f115, %f481;
	fma.rn.f32 	%f140, %f110, %f116, %f482;
	fma.rn.f32 	%f141, %f111, %f113, %f483;
	fma.rn.f32 	%f142, %f111, %f114, %f484;
	fma.rn.f32 	%f143, %f111, %f115, %f485;
	fma.rn.f32 	%f144, %f111, %f116, %f486;
	fma.rn.f32 	%f145, %f112, %f113, %f487;
	fma.rn.f32 	%f146, %f112, %f114, %f488;
	fma.rn.f32 	%f147, %f112, %f115, %f489;
	fma.rn.f32 	%f148, %f112, %f116, %f490;
	ld.shared.f32 	%f149, [%r69+4];
	ld.shared.f32 	%f150, [%r69+36];
	ld.shared.f32 	%f151, [%r69+68];
	ld.shared.f32 	%f152, [%r69+100];
	ld.shared.f32 	%f153, [%r69+132];
	ld.shared.f32 	%f154, [%r69+164];
	ld.shared.f32 	%f155, [%r69+196];
	ld.shared.f32 	%f156, [%r69+228];
	ld.shared.f32 	%f157, [%r72+256];
	ld.shared.f32 	%f158, [%r72+260];
	ld.shared.f32 	%f159, [%r72+264];
	ld.shared.f32 	%f160, [%r72+268];
	fma.rn.f32 	%f161, %f149, %f157, %f117;
	fma.rn.f32 	%f162, %f149, %f158, %f118;
	fma.rn.f32 	%f163, %f149, %f159, %f119;
	fma.rn.f32 	%f164, %f149, %f160, %f120;
	fma.rn.f32 	%f165, %f150, %f157, %f121;
	fma.rn.f32 	%f166, %f150, %f158, %f122;
	fma.rn.f32 	%f167, %f150, %f159, %f123;
	fma.rn.f32 	%f168, %f150, %f160, %f124;
	fma.rn.f32 	%f169, %f151, %f157, %f125;
	fma.rn.f32 	%f170, %f151, %f158, %f126;
	fma.rn.f32 	%f171, %f151, %f159, %f127;
	fma.rn.f32 	%f172, %f151, %f160, %f128;
	fma.rn.f32 	%f173, %f152, %f157, %f129;
	fma.rn.f32 	%f174, %f152, %f158, %f130;
	fma.rn.f32 	%f175, %f152, %f159, %f131;
	fma.rn.f32 	%f176, %f152, %f160, %f132;
	fma.rn.f32 	%f177, %f153, %f157, %f133;
	fma.rn.f32 	%f178, %f153, %f158, %f134;
	fma.rn.f32 	%f179, %f153, %f159, %f135;
	fma.rn.f32 	%f180, %f153, %f160, %f136;
	fma.rn.f32 	%f181, %f154, %f157, %f137;
	fma.rn.f32 	%f182, %f154, %f158, %f138;
	fma.rn.f32 	%f183, %f154, %f159, %f139;
	fma.rn.f32 	%f184, %f154, %f160, %f140;
	fma.rn.f32 	%f185, %f155, %f157, %f141;
	fma.rn.f32 	%f186, %f155, %f158, %f142;
	fma.rn.f32 	%f187, %f155, %f159, %f143;
	fma.rn.f32 	%f188, %f155, %f160, %f144;
	fma.rn.f32 	%f189, %f156, %f157, %f145;
	fma.rn.f32 	%f190, %f156, %f158, %f146;
	fma.rn.f32 	%f191, %f156, %f159, %f147;
	fma.rn.f32 	%f192, %f156, %f160, %f148;
	ld.shared.f32 	%f193, [%r69+8];
	ld.shared.f32 	%f194, [%r69+40];
	ld.shared.f32 	%f195, [%r69+72];
	ld.shared.f32 	%f196, [%r69+104];
	ld.shared.f32 	%f197, [%r69+136];
	ld.shared.f32 	%f198, [%r69+168];
	ld.shared.f32 	%f199, [%r69+200];
	ld.shared.f32 	%f200, [%r69+232];
	ld.shared.f32 	%f201, [%r72+512];
	ld.shared.f32 	%f202, [%r72+516];
	ld.shared.f32 	%f203, [%r72+520];
	ld.shared.f32 	%f204, [%r72+524];
	fma.rn.f32 	%f205, %f193, %f201, %f161;
	fma.rn.f32 	%f206, %f193, %f202, %f162;
	fma.rn.f32 	%f207, %f193, %f203, %f163;
	fma.rn.f32 	%f208, %f193, %f204, %f164;
	fma.rn.f32 	%f209, %f194, %f201, %f165;
	fma.rn.f32 	%f210, %f194, %f202, %f166;
	fma.rn.f32 	%f211, %f194, %f203, %f167;
	fma.rn.f32 	%f212, %f194, %f204, %f168;
	fma.rn.f32 	%f213, %f195, %f201, %f169;
	fma.rn.f32 	%f214, %f195, %f202, %f170;
	fma.rn.f32 	%f215, %f195, %f203, %f171;
	fma.rn.f32 	%f216, %f195, %f204, %f172;
	fma.rn.f32 	%f217, %f196, %f201, %f173;
	fma.rn.f32 	%f218, %f196, %f202, %f174;
	fma.rn.f32 	%f219, %f196, %f203, %f175;
	fma.rn.f32 	%f220, %f196, %f204, %f176;
	fma.rn.f32 	%f221, %f197, %f201, %f177;
	fma.rn.f32 	%f222, %f197, %f202, %f178;
	fma.rn.f32 	%f223, %f197, %f203, %f179;
	fma.rn.f32 	%f224, %f197, %f204, %f180;
	fma.rn.f32 	%f225, %f198, %f201, %f181;
	fma.rn.f32 	%f226, %f198, %f202, %f182;
	fma.rn.f32 	%f227, %f198, %f203, %f183;
	fma.rn.f32 	%f228, %f198, %f204, %f184;
	fma.rn.f32 	%f229, %f199, %f201, %f185;
	fma.rn.f32 	%f230, %f199, %f202, %f186;
	fma.rn.f32 	%f231, %f199, %f203, %f187;
	fma.rn.f32 	%f232, %f199, %f204, %f188;
	fma.rn.f32 	%f233, %f200, %f201, %f189;
	fma.rn.f32 	%f234, %f200, %f202, %f190;
	fma.rn.f32 	%f235, %f200, %f203, %f191;
	fma.rn.f32 	%f236, %f200, %f204, %f192;
	ld.shared.f32 	%f237, [%r69+12];
	ld.shared.f32 	%f238, [%r69+44];
	ld.shared.f32 	%f239, [%r69+76];
	ld.shared.f32 	%f240, [%r69+108];
	ld.shared.f32 	%f241, [%r69+140];
	ld.shared.f32 	%f242, [%r69+172];
	ld.shared.f32 	%f243, [%r69+204];
	ld.shared.f32 	%f244, [%r69+236];
	ld.shared.f32 	%f245, [%r72+768];
	ld.shared.f32 	%f246, [%r72+772];
	ld.shared.f32 	%f247, [%r72+776];
	ld.shared.f32 	%f248, [%r72+780];
	fma.rn.f32 	%f249, %f237, %f245, %f205;
	fma.rn.f32 	%f250, %f237, %f246, %f206;
	fma.rn.f32 	%f251, %f237, %f247, %f207;
	fma.rn.f32 	%f252, %f237, %f248, %f208;
	fma.rn.f32 	%f253, %f238, %f245, %f209;
	fma.rn.f32 	%f254, %f238, %f246, %f210;
	fma.rn.f32 	%f255, %f238, %f247, %f211;
	fma.rn.f32 	%f256, %f238, %f248, %f212;
	fma.rn.f32 	%f257, %f239, %f245, %f213;
	fma.rn.f32 	%f258, %f239, %f246, %f214;
	fma.rn.f32 	%f259, %f239, %f247, %f215;
	fma.rn.f32 	%f260, %f239, %f248, %f216;
	fma.rn.f32 	%f261, %f240, %f245, %f217;
	fma.rn.f32 	%f262, %f240, %f246, %f218;
	fma.rn.f32 	%f263, %f240, %f247, %f219;
	fma.rn.f32 	%f264, %f240, %f248, %f220;
	fma.rn.f32 	%f265, %f241, %f245, %f221;
	fma.rn.f32 	%f266, %f241, %f246, %f222;
	fma.rn.f32 	%f267, %f241, %f247, %f223;
	fma.rn.f32 	%f268, %f241, %f248, %f224;
	fma.rn.f32 	%f269, %f242, %f245, %f225;
	fma.rn.f32 	%f270, %f242, %f246, %f226;
	fma.rn.f32 	%f271, %f242, %f247, %f227;
	fma.rn.f32 	%f272, %f242, %f248, %f228;
	fma.rn.f32 	%f273, %f243, %f245, %f229;
	fma.rn.f32 	%f274, %f243, %f246, %f230;
	fma.rn.f32 	%f275, %f243, %f247, %f231;
	fma.rn.f32 	%f276, %f243, %f248, %f232;
	fma.rn.f32 	%f277, %f244, %f245, %f233;
	fma.rn.f32 	%f278, %f244, %f246, %f234;
	fma.rn.f32 	%f279, %f244, %f247, %f235;
	fma.rn.f32 	%f280, %f244, %f248, %f236;
	ld.shared.f32 	%f281, [%r69+16];
	ld.shared.f32 	%f282, [%r69+48];
	ld.shared.f32 	%f283, [%r69+80];
	ld.shared.f32 	%f284, [%r69+112];
	ld.shared.f32 	%f285, [%r69+144];
	ld.shared.f32 	%f286, [%r69+176];
	ld.shared.f32 	%f287, [%r69+208];
	ld.shared.f32 	%f288, [%r69+240];
	ld.shared.f32 	%f289, [%r72+1024];
	ld.shared.f32 	%f290, [%r72+1028];
	ld.shared.f32 	%f291, [%r72+1032];
	ld.shared.f32 	%f292, [%r72+1036];
	fma.rn.f32 	%f293, %f281, %f289, %f249;
	fma.rn.f32 	%f294, %f281, %f290, %f250;
	fma.rn.f32 	%f295, %f281, %f291, %f251;
	fma.rn.f32 	%f296, %f281, %f292, %f252;
	fma.rn.f32 	%f297, %f282, %f289, %f253;
	fma.rn.f32 	%f298, %f282, %f290, %f254;
	fma.rn.f32 	%f299, %f282, %f291, %f255;
	fma.rn.f32 	%f300, %f282, %f292, %f256;
	fma.rn.f32 	%f301, %f283, %f289, %f257;
	fma.rn.f32 	%f302, %f283, %f290, %f258;
	fma.rn.f32 	%f303, %f283, %f291, %f259;
	fma.rn.f32 	%f304, %f283, %f292, %f260;
	fma.rn.f32 	%f305, %f284, %f289, %f261;
	fma.rn.f32 	%f306, %f284, %f290, %f262;
	fma.rn.f32 	%f307, %f284, %f291, %f263;
	fma.rn.f32 	%f308, %f284, %f292, %f264;
	fma.rn.f32 	%f309, %f285, %f289, %f265;
	fma.rn.f32 	%f310, %f285, %f290, %f266;
	fma.rn.f32 	%f311, %f285, %f291, %f267;
	fma.rn.f32 	%f312, %f285, %f292, %f268;
	fma.rn.f32 	%f313, %f286, %f289, %f269;
	fma.rn.f32 	%f314, %f286, %f290, %f270;
	fma.rn.f32 	%f315, %f286, %f291, %f271;
	fma.rn.f32 	%f316, %f286, %f292, %f272;
	fma.rn.f32 	%f317, %f287, %f289, %f273;
	fma.rn.f32 	%f318, %f287, %f290, %f274;
	fma.rn.f32 	%f319, %f287, %f291, %f275;
	fma.rn.f32 	%f320, %f287, %f292, %f276;
	fma.rn.f32 	%f321, %f288, %f289, %f277;
	fma.rn.f32 	%f322, %f288, %f290, %f278;
	fma.rn.f32 	%f323, %f288, %f291, %f279;
	fma.rn.f32 	%f324, %f288, %f292, %f280;
	ld.shared.f32 	%f325, [%r69+20];
	ld.shared.f32 	%f326, [%r69+52];
	ld.shared.f32 	%f327, [%r69+84];
	ld.shared.f32 	%f328, [%r69+116];
	ld.shared.f32 	%f329, [%r69+148];
	ld.shared.f32 	%f330, [%r69+180];
	ld.shared.f32 	%f331, [%r69+212];
	ld.shared.f32 	%f332, [%r69+244];
	ld.shared.f32 	%f333, [%r72+1280];
	ld.shared.f32 	%f334, [%r72+1284];
	ld.shared.f32 	%f335, [%r72+1288];
	ld.shared.f32 	%f336, [%r72+1292];
	fma.rn.f32 	%f337, %f325, %f333, %f293;
	fma.rn.f32 	%f338, %f325, %f334, %f294;
	fma.rn.f32 	%f339, %f325, %f335, %f295;
	fma.rn.f32 	%f340, %f325, %f336, %f296;
	fma.rn.f32 	%f341, %f326, %f333, %f297;
	fma.rn.f32 	%f342, %f326, %f334, %f298;
	fma.rn.f32 	%f343, %f326, %f335, %f299;
	fma.rn.f32 	%f344, %f326, %f336, %f300;
	fma.rn.f32 	%f345, %f327, %f333, %f301;
	fma.rn.f32 	%f346, %f327, %f334, %f302;
	fma.rn.f32 	%f347, %f327, %f335, %f303;
	fma.rn.f32 	%f348, %f327, %f336, %f304;
	fma.rn.f32 	%f349, %f328, %f333, %f305;
	fma.rn.f32 	%f350, %f328, %f334, %f306;
	fma.rn.f32 	%f351, %f328, %f335, %f307;
	fma.rn.f32 	%f352, %f328, %f336, %f308;
	fma.rn.f32 	%f353, %f329, %f333, %f309;
	fma.rn.f32 	%f354, %f329, %f334, %f310;
	fma.rn.f32 	%f355, %f329, %f335, %f311;
	fma.rn.f32 	%f356, %f329, %f336, %f312;
	fma.rn.f32 	%f357, %f330, %f333, %f313;
	fma.rn.f32 	%f358, %f330, %f334, %f314;
	fma.rn.f32 	%f359, %f330, %f335, %f315;
	fma.rn.f32 	%f360, %f330, %f336, %f316;
	fma.rn.f32 	%f361, %f331, %f333, %f317;
	fma.rn.f32 	%f362, %f331, %f334, %f318;
	fma.rn.f32 	%f363, %f331, %f335, %f319;
	fma.rn.f32 	%f364, %f331, %f336, %f320;
	fma.rn.f32 	%f365, %f332, %f333, %f321;
	fma.rn.f32 	%f366, %f332, %f334, %f322;
	fma.rn.f32 	%f367, %f332, %f335, %f323;
	fma.rn.f32 	%f368, %f332, %f336, %f324;
	ld.shared.f32 	%f369, [%r69+24];
	ld.shared.f32 	%f370, [%r69+56];
	ld.shared.f32 	%f371, [%r69+88];
	ld.shared.f32 	%f372, [%r69+120];
	ld.shared.f32 	%f373, [%r69+152];
	ld.shared.f32 	%f374, [%r69+184];
	ld.shared.f32 	%f375, [%r69+216];
	ld.shared.f32 	%f376, [%r69+248];
	ld.shared.f32 	%f377, [%r72+1536];
	ld.shared.f32 	%f378, [%r72+1540];
	ld.shared.f32 	%f379, [%r72+1544];
	ld.shared.f32 	%f380, [%r72+1548];
	fma.rn.f32 	%f381, %f369, %f377, %f337;
	fma.rn.f32 	%f382, %f369, %f378, %f338;
	fma.rn.f32 	%f383, %f369, %f379, %f339;
	fma.rn.f32 	%f384, %f369, %f380, %f340;
	fma.rn.f32 	%f385, %f370, %f377, %f341;
	fma.rn.f32 	%f386, %f370, %f378, %f342;
	fma.rn.f32 	%f387, %f370, %f379, %f343;
	fma.rn.f32 	%f388, %f370, %f380, %f344;
	fma.rn.f32 	%f389, %f371, %f377, %f345;
	fma.rn.f32 	%f390, %f371, %f378, %f346;
	fma.rn.f32 	%f391, %f371, %f379, %f347;
	fma.rn.f32 	%f392, %f371, %f380, %f348;
	fma.rn.f32 	%f393, %f372, %f377, %f349;
	fma.rn.f32 	%f394, %f372, %f378, %f350;
	fma.rn.f32 	%f395, %f372, %f379, %f351;
	fma.rn.f32 	%f396, %f372, %f380, %f352;
	fma.rn.f32 	%f397, %f373, %f377, %f353;
	fma.rn.f32 	%f398, %f373, %f378, %f354;
	fma.rn.f32 	%f399, %f373, %f379, %f355;
	fma.rn.f32 	%f400, %f373, %f380, %f356;
	fma.rn.f32 	%f401, %f374, %f377, %f357;
	fma.rn.f32 	%f402, %f374, %f378, %f358;
	fma.rn.f32 	%f403, %f374, %f379, %f359;
	fma.rn.f32 	%f404, %f374, %f380, %f360;
	fma.rn.f32 	%f405, %f375, %f377, %f361;
	fma.rn.f32 	%f406, %f375, %f378, %f362;
	fma.rn.f32 	%f407, %f375, %f379, %f363;
	fma.rn.f32 	%f408, %f375, %f380, %f364;
	fma.rn.f32 	%f409, %f376, %f377, %f365;
	fma.rn.f32 	%f410, %f376, %f378, %f366;
	fma.rn.f32 	%f411, %f376, %f379, %f367;
	fma.rn.f32 	%f412, %f376, %f380, %f368;
	ld.shared.f32 	%f413, [%r69+28];
	ld.shared.f32 	%f414, [%r69+60];
	ld.shared.f32 	%f415, [%r69+92];
	ld.shared.f32 	%f416, [%r69+124];
	ld.shared.f32 	%f417, [%r69+156];
	ld.shared.f32 	%f418, [%r69+188];
	ld.shared.f32 	%f419, [%r69+220];
	ld.shared.f32 	%f420, [%r69+252];
	ld.shared.f32 	%f421, [%r72+1792];
	ld.shared.f32 	%f422, [%r72+1796];
	ld.shared.f32 	%f423, [%r72+1800];
	ld.shared.f32 	%f424, [%r72+1804];
	fma.rn.f32 	%f478, %f413, %f421, %f381;
	fma.rn.f32 	%f477, %f413, %f422, %f382;
	fma.rn.f32 	%f476, %f413, %f423, %f383;
	fma.rn.f32 	%f475, %f413, %f424, %f384;
	fma.rn.f32 	%f474, %f414, %f421, %f385;
	fma.rn.f32 	%f473, %f414, %f422, %f386;
	fma.rn.f32 	%f472, %f414, %f423, %f387;
	fma.rn.f32 	%f471, %f414, %f424, %f388;
	fma.rn.f32 	%f470, %f415, %f421, %f389;
	fma.rn.f32 	%f469, %f415, %f422, %f390;
	fma.rn.f32 	%f468, %f415, %f423, %f391;
	fma.rn.f32 	%f467, %f415, %f424, %f392;
	fma.rn.f32 	%f466, %f416, %f421, %f393;
	fma.rn.f32 	%f465, %f416, %f422, %f394;
	fma.rn.f32 	%f464, %f416, %f423, %f395;
	fma.rn.f32 	%f463, %f416, %f424, %f396;
	fma.rn.f32 	%f462, %f417, %f421, %f397;
	fma.rn.f32 	%f461, %f417, %f422, %f398;
	fma.rn.f32 	%f460, %f417, %f423, %f399;
	fma.rn.f32 	%f459, %f417, %f424, %f400;
	fma.rn.f32 	%f479, %f418, %f421, %f401;
	fma.rn.f32 	%f480, %f418, %f422, %f402;
	fma.rn.f32 	%f481, %f418, %f423, %f403;
	fma.rn.f32 	%f482, %f418, %f424, %f404;
	fma.rn.f32 	%f483, %f419, %f421, %f405;
	fma.rn.f32 	%f484, %f419, %f422, %f406;
	fma.rn.f32 	%f485, %f419, %f423, %f407;
	fma.rn.f32 	%f486, %f419, %f424, %f408;
	fma.rn.f32 	%f487, %f420, %f421, %f409;
	fma.rn.f32 	%f488, %f420, %f422, %f410;
	fma.rn.f32 	%f489, %f420, %f423, %f411;
	fma.rn.f32 	%f490, %f420, %f424, %f412;
	bar.sync 	0;
	add.s32 	%r105, %r105, 8;
	setp.lt.s32 	%p16, %r105, %r50;
	@%p16 bra 	$L__BB19_2;
$L__BB19_11:
	setp.ge.s32 	%p17, %r4, %r48;
	@%p17 bra 	$L__BB19_20;
	mul.lo.s32 	%r33, %r4, %r49;
	setp.ge.s32 	%p18, %r6, %r49;
	@%p18 bra 	$L__BB19_14;
	add.s32 	%r73, %r6, %r33;
	mul.wide.s32 	%rd19, %r73, 4;
	add.s64 	%rd20, %rd1, %rd19;
	st.global.f32 	[%rd20], %f478;
$L__BB19_14:
	add.s32 	%r74, %r6, 1;
	setp.ge.s32 	%p19, %r74, %r49;
	cvt.s64.s32 	%rd21, %r33;
	cvt.s64.s32 	%rd22, %r6;
	add.s64 	%rd23, %rd22, %rd21;
	shl.b64 	%rd24, %rd23, 2;
	add.s64 	%rd4, %rd1, %rd24;
	@%p19 bra 	$L__BB19_16;
	st.global.f32 	[%rd4+4], %f477;
$L__BB19_16:
	add.s32 	%r75, %r6, 2;
	setp.ge.s32 	%p20, %r75, %r49;
	@%p20 bra 	$L__BB19_18;
	st.global.f32 	[%rd4+8], %f476;
$L__BB19_18:
	add.s32 	%r76, %r6, 3;
	setp.ge.s32 	%p21, %r76, %r49;
	@%p21 bra 	$L__BB19_20;
	st.global.f32 	[%rd4+12], %f475;
$L__BB19_20:
	add.s32 	%r34, %r4, 1;
	setp.ge.s32 	%p22, %r34, %r48;
	@%p22 bra 	$L__BB19_29;
	mul.lo.s32 	%r35, %r34, %r49;
	setp.ge.s32 	%p23, %r6, %r49;
	@%p23 bra 	$L__BB19_23;
	add.s32 	%r77, %r6, %r35;
	mul.wide.s32 	%rd25, %r77, 4;
	add.s64 	%rd26, %rd1, %rd25;
	st.global.f32 	[%rd26], %f474;
$L__BB19_23:
	add.s32 	%r78, %r6, 1;
	setp.ge.s32 	%p24, %r78, %r49;
	cvt.s64.s32 	%rd27, %r35;
	cvt.s64.s32 	%rd28, %r6;
	add.s64 	%rd29, %rd28, %rd27;
	shl.b64 	%rd30, %rd29, 2;
	add.s64 	%rd5, %rd1, %rd30;
	@%p24 bra 	$L__BB19_25;
	st.global.f32 	[%rd5+4], %f473;
$L__BB19_25:
	add.s32 	%r79, %r6, 2;
	setp.ge.s32 	%p25, %r79, %r49;
	@%p25 bra 	$L__BB19_27;
	st.global.f32 	[%rd5+8], %f472;
$L__BB19_27:
	add.s32 	%r80, %r6, 3;
	setp.ge.s32 	%p26, %r80, %r49;
	@%p26 bra 	$L__BB19_29;
	st.global.f32 	[%rd5+12], %f471;
$L__BB19_29:
	add.s32 	%r36, %r4, 2;
	setp.ge.s32 	%p27, %r36, %r48;
	@%p27 bra 	$L__BB19_38;
	mul.lo.s32 	%r37, %r36, %r49;
	setp.ge.s32 	%p28, %r6, %r49;
	@%p28 bra 	$L__BB19_32;
	add.s32 	%r81, %r6, %r37;
	mul.wide.s32 	%rd31, %r81, 4;
	add.s64 	%rd32, %rd1, %rd31;
	st.global.f32 	[%rd32], %f470;
$L__BB19_32:
	add.s32 	%r82, %r6, 1;
	setp.ge.s32 	%p29, %r82, %r49;
	cvt.s64.s32 	%rd33, %r37;
	cvt.s64.s32 	%rd34, %r6;
	add.s64 	%rd35, %rd34, %rd33;
	shl.b64 	%rd36, %rd35, 2;
	add.s64 	%rd6, %rd1, %rd36;
	@%p29 bra 	$L__BB19_34;
	st.global.f32 	[%rd6+4], %f469;
$L__BB19_34:
	add.s32 	%r83, %r6, 2;
	setp.ge.s32 	%p30, %r83, %r49;
	@%p30 bra 	$L__BB19_36;
	st.global.f32 	[%rd6+8], %f468;
$L__BB19_36:
	add.s32 	%r84, %r6, 3;
	setp.ge.s32 	%p31, %r84, %r49;
	@%p31 bra 	$L__BB19_38;
	st.global.f32 	[%rd6+12], %f467;
$L__BB19_38:
	add.s32 	%r38, %r4, 3;
	setp.ge.s32 	%p32, %r38, %r48;
	@%p32 bra 	$L__BB19_47;
	mul.lo.s32 	%r39, %r38, %r49;
	setp.ge.s32 	%p33, %r6, %r49;
	@%p33 bra 	$L__BB19_41;
	add.s32 	%r85, %r6, %r39;
	mul.wide.s32 	%rd37, %r85, 4;
	add.s64 	%rd38, %rd1, %rd37;
	st.global.f32 	[%rd38], %f466;
$L__BB19_41:
	add.s32 	%r86, %r6, 1;
	setp.ge.s32 	%p34, %r86, %r49;
	cvt.s64.s32 	%rd39, %r39;
	cvt.s64.s32 	%rd40, %r6;
	add.s64 	%rd41, %rd40, %rd39;
	shl.b64 	%rd42, %rd41, 2;
	add.s64 	%rd7, %rd1, %rd42;
	@%p34 bra 	$L__BB19_43;
	st.global.f32 	[%rd7+4], %f465;
$L__BB19_43:
	add.s32 	%r87, %r6, 2;
	setp.ge.s32 	%p35, %r87, %r49;
	@%p35 bra 	$L__BB19_45;
	st.global.f32 	[%rd7+8], %f464;
$L__BB19_45:
	add.s32 	%r88, %r6, 3;
	setp.ge.s32 	%p36, %r88, %r49;
	@%p36 bra 	$L__BB19_47;
	st.global.f32 	[%rd7+12], %f463;
$L__BB19_47:
	add.s32 	%r40, %r4, 4;
	setp.ge.s32 	%p37, %r40, %r48;
	@%p37 bra 	$L__BB19_56;
	mul.lo.s32 	%r41, %r40, %r49;
	setp.ge.s32 	%p38, %r6, %r49;
	@%p38 bra 	$L__BB19_50;
	add.s32 	%r89, %r6, %r41;
	mul.wide.s32 	%rd43, %r89, 4;
	add.s64 	%rd44, %rd1, %rd43;
	st.global.f32 	[%rd44], %f462;
$L__BB19_50:
	add.s32 	%r90, %r6, 1;
	setp.ge.s32 	%p39, %r90, %r49;
	cvt.s64.s32 	%rd45, %r41;
	cvt.s64.s32 	%rd46, %r6;
	add.s64 	%rd47, %rd46, %rd45;
	shl.b64 	%rd48, %rd47, 2;
	add.s64 	%rd8, %rd1, %rd48;
	@%p39 bra 	$L__BB19_52;
	st.global.f32 	[%rd8+4], %f461;
$L__BB19_52:
	add.s32 	%r91, %r6, 2;
	setp.ge.s32 	%p40, %r91, %r49;
	@%p40 bra 	$L__BB19_54;
	st.global.f32 	[%rd8+8], %f460;
$L__BB19_54:
	add.s32 	%r92, %r6, 3;
	setp.ge.s32 	%p41, %r92, %r49;
	@%p41 bra 	$L__BB19_56;
	st.global.f32 	[%rd8+12], %f459;
$L__BB19_56:
	add.s32 	%r42, %r4, 5;
	setp.ge.s32 	%p42, %r42, %r48;
	@%p42 bra 	$L__BB19_65;
	mul.lo.s32 	%r43, %r42, %r49;
	setp.ge.s32 	%p43, %r6, %r49;
	@%p43 bra 	$L__BB19_59;
	add.s32 	%r93, %r6, %r43;
	mul.wide.s32 	%rd49, %r93, 4;
	add.s64 	%rd50, %rd1, %rd49;
	st.global.f32 	[%rd50], %f479;
$L__BB19_59:
	add.s32 	%r94, %r6, 1;
	setp.ge.s32 	%p44, %r94, %r49;
	cvt.s64.s32 	%rd51, %r43;
	cvt.s64.s32 	%rd52, %r6;
	add.s64 	%rd53, %rd52, %rd51;
	shl.b64 	%rd54, %rd53, 2;
	add.s64 	%rd9, %rd1, %rd54;
	@%p44 bra 	$L__BB19_61;
	st.global.f32 	[%rd9+4], %f480;
$L__BB19_61:
	add.s32 	%r95, %r6, 2;
	setp.ge.s32 	%p45, %r95, %r49;
	@%p45 bra 	$L__BB19_63;
	st.global.f32 	[%rd9+8], %f481;
$L__BB19_63:
	add.s32 	%r96, %r6, 3;
	setp.ge.s32 	%p46, %r96, %r49;
	@%p46 bra 	$L__BB19_65;
	st.global.f32 	[%rd9+12], %f482;
$L__BB19_65:
	add.s32 	%r44, %r4, 6;
	setp.ge.s32 	%p47, %r44, %r48;
	@%p47 bra 	$L__BB19_74;
	mul.lo.s32 	%r45, %r44, %r49;
	setp.ge.s32 	%p48, %r6, %r49;
	@%p48 bra 	$L__BB19_68;
	add.s32 	%r97, %r6, %r45;
	mul.wide.s32 	%rd55, %r97, 4;
	add.s64 	%rd56, %rd1, %rd55;
	st.global.f32 	[%rd56], %f483;
$L__BB19_68:
	add.s32 	%r98, %r6, 1;
	setp.ge.s32 	%p49, %r98, %r49;
	cvt.s64.s32 	%rd57, %r45;
	cvt.s64.s32 	%rd58, %r6;
	add.s64 	%rd59, %rd58, %rd57;
	shl.b64 	%rd60, %rd59, 2;
	add.s64 	%rd10, %rd1, %rd60;
	@%p49 bra 	$L__BB19_70;
	st.global.f32 	[%rd10+4], %f484;
$L__BB19_70:
	add.s32 	%r99, %r6, 2;
	setp.ge.s32 	%p50, %r99, %r49;
	@%p50 bra 	$L__BB19_72;
	st.global.f32 	[%rd10+8], %f485;
$L__BB19_72:
	add.s32 	%r100, %r6, 3;
	setp.ge.s32 	%p51, %r100, %r49;
	@%p51 bra 	$L__BB19_74;
	st.global.f32 	[%rd10+12], %f486;
$L__BB19_74:
	add.s32 	%r46, %r4, 7;
	setp.ge.s32 	%p52, %r46, %r48;
	@%p52 bra 	$L__BB19_83;
	mul.lo.s32 	%r47, %r46, %r49;
	setp.ge.s32 	%p53, %r6, %r49;
	@%p53 bra 	$L__BB19_77;
	add.s32 	%r101, %r6, %r47;
	mul.wide.s32 	%rd61, %r101, 4;
	add.s64 	%rd62, %rd1, %rd61;
	st.global.f32 	[%rd62], %f487;
$L__BB19_77:
	add.s32 	%r102, %r6, 1;
	setp.ge.s32 	%p54, %r102, %r49;
	cvt.s64.s32 	%rd63, %r47;
	cvt.s64.s32 	%rd64, %r6;
	add.s64 	%rd65, %rd64, %rd63;
	shl.b64 	%rd66, %rd65, 2;
	add.s64 	%rd11, %rd1, %rd66;
	@%p54 bra 	$L__BB19_79;
	st.global.f32 	[%rd11+4], %f488;
$L__BB19_79:
	add.s32 	%r103, %r6, 2;
	setp.ge.s32 	%p55, %r103, %r49;
	@%p55 bra 	$L__BB19_81;
	st.global.f32 	[%rd11+8], %f489;
$L__BB19_81:
	add.s32 	%r104, %r6, 3;
	setp.ge.s32 	%p56, %r104, %r49;
	@%p56 bra 	$L__BB19_83;
	st.global.f32 	[%rd11+12], %f490;
$L__BB19_83:
	ret;
$L__BB19_84:
	setp.gt.u32 	%p3, %r5, 7;
	add.s32 	%r11, %r106, %r1;
	@%p3 bra 	$L__BB19_89;
	shl.b32 	%r56, %r106, 5;
	shl.b32 	%r57, %r5, 2;
	mov.u32 	%r58, _ZZ22gemm_smem_tiled_kernelILi128ELi8ELi64EEvPKfS1_PfiiiE2As;
	add.s32 	%r59, %r58, %r57;
	add.s32 	%r109, %r59, %r56;
	add.s32 	%r107, %r5, %r105;
	mad.lo.s32 	%r108, %r11, %r50, %r107;
	mov.u32 	%r110, %r5;
$L__BB19_86:
	setp.ge.s32 	%p4, %r11, %r48;
	setp.ge.s32 	%p5, %r107, %r50;
	mov.f32 	%f457, 0f00000000;
	or.pred  	%p6, %p4, %p5;
	@%p6 bra 	$L__BB19_88;
	mul.wide.u32 	%rd15, %r108, 4;
	add.s64 	%rd16, %rd3, %rd15;
	ld.global.nc.f32 	%f457, [%rd16];
$L__BB19_88:
	st.shared.f32 	[%r109], %f457;
	add.s32 	%r110, %r110, %r7;
	add.s32 	%r109, %r109, %r8;
	add.s32 	%r108, %r108, %r7;
	add.s32 	%r107, %r107, %r7;
	setp.lt.u32 	%p7, %r110, 8;
	@%p7 bra 	$L__BB19_86;
$L__BB19_89:
	mov.u32 	%r60, %ntid.y;
	add.s32 	%r106, %r106, %r60;
	setp.lt.u32 	%p8, %r106, 128;
	@%p8 bra 	$L__BB19_84;
	bra.uni 	$L__BB19_3;

}
	// .globl	_Z22gemm_smem_tiled_kernelILi128ELi8ELi128EEvPKfS1_Pfiii
.visible .entry _Z22gemm_smem_tiled_kernelILi128ELi8ELi128EEvPKfS1_Pfiii(
	.param .u64 .ptr .align 1 _Z22gemm_smem_tiled_kernelILi128ELi8ELi128EEvPKfS1_Pfiii_param_0,
	.param .u64 .ptr .align 1 _Z22gemm_smem_tiled_kernelILi128ELi8ELi128EEvPKfS1_Pfiii_param_1,
	.param .u64 .ptr .align 1 _Z22gemm_smem_tiled_kernelILi128ELi8ELi128EEvPKfS1_Pfiii_param_2,
	.param .u32 _Z22gemm_smem_tiled_kernelILi128ELi8ELi128EEvPKfS1_Pfiii_param_3,
	.param .u32 _Z22gemm_smem_tiled_kernelILi128ELi8ELi128EEvPKfS1_Pfiii_param_4,
	.param .u32 _Z22gemm_smem_tiled_kernelILi128ELi8ELi128EEvPKfS1_Pfiii_param_5
)
{
	.reg .pred 	%p<89>;
	.reg .b32 	%r<251>;
	.reg .b32 	%f<907>;
	.reg .b64 	%rd<74>;
	// demoted variable
	.shared .align 4 .b8 _ZZ22gemm_smem_tiled_kernelILi128ELi8ELi128EEvPKfS1_PfiiiE2As[4096];
	// demoted variable
	.shared .align 4 .b8 _ZZ22gemm_smem_tiled_kernelILi128ELi8ELi128EEvPKfS1_PfiiiE2Bs[4096];
	ld.param.u32 	%r44, [_Z22gemm_smem_tiled_kernelILi128ELi8ELi128EEvPKfS1_Pfiii_param_5];
	setp.lt.s32 	%p1, %r44, 1;
	mov.f32 	%f843, 0f00000000;
	mov.f32 	%f844, %f843;
	mov.f32 	%f845, %f843;
	mov.f32 	%f846, %f843;
	mov.f32 	%f847, %f843;
	mov.f32 	%f848, %f843;
	mov.f32 	%f849, %f843;
	mov.f32 	%f850, %f843;
	mov.f32 	%f851, %f843;
	mov.f32 	%f852, %f843;
	mov.f32 	%f853, %f843;
	mov.f32 	%f854, %f843;
	mov.f32 	%f855, %f843;
	mov.f32 	%f856, %f843;
	mov.f32 	%f857, %f843;
	mov.f32 	%f858, %f843;
	mov.f32 	%f859, %f843;
	mov.f32 	%f860, %f843;
	mov.f32 	%f861, %f843;
	mov.f32 	%f862, %f843;
	mov.f32 	%f863, %f843;
	mov.f32 	%f864, %f843;
	mov.f32 	%f865, %f843;
	mov.f32 	%f866, %f843;
	mov.f32 	%f867, %f843;
	mov.f32 	%f868, %f843;
	mov.f32 	%f869, %f843;
	mov.f32 	%f870, %f843;
	mov.f32 	%f871, %f843;
	mov.f32 	%f872, %f843;
	mov.f32 	%f873, %f843;
	mov.f32 	%f874, %f843;
	mov.f32 	%f875, %f843;
	mov.f32 	%f876, %f843;
	mov.f32 	%f877, %f843;
	mov.f32 	%f878, %f843;
	mov.f32 	%f879, %f843;
	mov.f32 	%f880, %f843;
	mov.f32 	%f881, %f843;
	mov.f32 	%f882, %f843;
	mov.f32 	%f883, %f843;
	mov.f32 	%f884, %f843;
	mov.f32 	%f885, %f843;
	mov.f32 	%f886, %f843;
	mov.f32 	%f887, %f843;
	mov.f32 	%f888, %f843;
	mov.f32 	%f889, %f843;
	mov.f32 	%f890, %f843;
	mov.f32 	%f891, %f843;
	mov.f32 	%f892, %f843;
	mov.f32 	%f893, %f843;
	mov.f32 	%f894, %f843;
	mov.f32 	%f895, %f843;
	mov.f32 	%f896, %f843;
	mov.f32 	%f897, %f843;
	mov.f32 	%f898, %f843;
	mov.f32 	%f899, %f843;
	mov.f32 	%f900, %f843;
	mov.f32 	%f901, %f843;
	mov.f32 	%f902, %f843;
	mov.f32 	%f903, %f843;
	mov.f32 	%f904, %f843;
	mov.f32 	%f905, %f843;
	mov.f32 	%f906, %f843;
	@%p1 bra 	$L__BB20_17;
	mov.b32 	%r243, 0;
	mov.f32 	%f843, 0f00000000;
	mov.u32 	%r46, %tid.y;
	mov.u32 	%r47, %tid.x;
	mov.u32 	%r48, %ctaid.y;
	shl.b32 	%r49, %r48, 7;
	shl.b32 	%r52, %r47, 2;
	mov.u32 	%r53, _ZZ22gemm_smem_tiled_kernelILi128ELi8ELi128EEvPKfS1_PfiiiE2As;
	add.s32 	%r54, %r53, %r52;
$L__BB20_2:
	setp.gt.u32 	%p2, %r46, 127;
	@%p2 bra 	$L__BB20_10;
	add.s32 	%r7, %r47, %r243;
	mov.u32 	%r244, %r46;
$L__BB20_4:
	setp.gt.u32 	%p3, %r47, 7;
	@%p3 bra 	$L__BB20_9;
	ld.param.u32 	%r239, [_Z22gemm_smem_tiled_kernelILi128ELi8ELi128EEvPKfS1_Pfiii_param_5];
	add.s32 	%r50, %r244, %r49;
	shl.b32 	%r51, %r244, 5;
	add.s32 	%r247, %r54, %r51;
	mad.lo.s32 	%r246, %r50, %r239, %r7;
	mov.u32 	%r245, %r7;
	mov.u32 	%r248, %r47;
$L__BB20_6:
	ld.param.u32 	%r240, [_Z22gemm_smem_tiled_kernelILi128ELi8ELi128EEvPKfS1_Pfiii_param_5];
	ld.param.u32 	%r164, [_Z22gemm_smem_tiled_kernelILi128ELi8ELi128EEvPKfS1_Pfiii_param_3];
	mov.u32 	%r55, %ctaid.y;
	shl.b32 	%r56, %r55, 7;
	add.s32 	%r57, %r244, %r56;
	setp.ge.s32 	%p4, %r57, %r164;
	setp.ge.s32 	%p5, %r245, %r240;
	mov.f32 	%f841, 0f00000000;
	or.pred  	%p6, %p4, %p5;
	@%p6 bra 	$L__BB20_8;
	ld.param.u64 	%rd69, [_Z22gemm_smem_tiled_kernelILi128ELi8ELi128EEvPKfS1_Pfiii_param_0];
	cvta.to.global.u64 	%rd13, %rd69;
	mul.wide.u32 	%rd14, %r246, 4;
	add.s64 	%rd15, %rd13, %rd14;
	ld.global.nc.f32 	%f841, [%rd15];
$L__BB20_8:
	st.shared.f32 	[%r247], %f841;
	mov.u32 	%r58, %ntid.x;
	add.s32 	%r248, %r248, %r58;
	shl.b32 	%r59, %r58, 2;
	add.s32 	%r247, %r247, %r59;
	add.s32 	%r246, %r246, %r58;
	add.s32 	%r245, %r245, %r58;
	setp.lt.u32 	%p7, %r248, 8;
	@%p7 bra 	$L__BB20_6;
$L__BB20_9:
	mov.u32 	%r60, %ntid.y;
	add.s32 	%r244, %r244, %r60;
	setp.lt.u32 	%p8, %r244, 128;
	@%p8 bra 	$L__BB20_4;
$L__BB20_10:
	mov.u32 	%r249, %tid.y;
	setp.gt.u32 	%p9, %r249, 7;
	@%p9 bra 	$L__BB20_16;
$L__BB20_11:
	mov.u32 	%r250, %tid.x;
	setp.gt.u32 	%p10, %r250, 127;
	@%p10 bra 	$L__BB20_15;
$L__BB20_12:
	ld.param.u32 	%r241, [_Z22gemm_smem_tiled_kernelILi128ELi8ELi128EEvPKfS1_Pfiii_param_5];
	ld.param.u32 	%r173, [_Z22gemm_smem_tiled_kernelILi128ELi8ELi128EEvPKfS1_Pfiii_param_4];
	add.s32 	%r63, %r249, %r243;
	setp.ge.s32 	%p11, %r63, %r241;
	mov.u32 	%r64, %ctaid.x;
	shl.b32 	%r66, %r64, 7;
	add.s32 	%r67, %r250, %r66;
	setp.ge.s32 	%p12, %r67, %r173;
	mov.f32 	%f842, 0f00000000;
	or.pred  	%p13, %p11, %p12;
	@%p13 bra 	$L__BB20_14;
	ld.param.u32 	%r174, [_Z22gemm_smem_tiled_kernelILi128ELi8ELi128EEvPKfS1_Pfiii_param_4];
	ld.param.u64 	%rd70, [_Z22gemm_smem_tiled_kernelILi128ELi8ELi128EEvPKfS1_Pfiii_param_1];
	mad.lo.s32 	%r72, %r63, %r174, %r67;
	cvta.to.global.u64 	%rd16, %rd70;
	mul.wide.s32 	%rd17, %r72, 4;
	add.s64 	%rd18, %rd16, %rd17;
	ld.global.nc.f32 	%f842, [%rd18];
$L__BB20_14:
	shl.b32 	%r73, %r249, 9;
	mov.u32 	%r74, _ZZ22gemm_smem_tiled_kernelILi128ELi8ELi128EEvPKfS1_PfiiiE2Bs;
	add.s32 	%r75, %r74, %r73;
	shl.b32 	%r76, %r250, 2;
	add.s32 	%r77, %r75, %r76;
	st.shared.f32 	[%r77], %f842;
	mov.u32 	%r78, %ntid.x;
	add.s32 	%r250, %r250, %r78;
	setp.lt.u32 	%p14, %r250, 128;
	@%p14 bra 	$L__BB20_12;
$L__BB20_15:
	mov.u32 	%r79, %ntid.y;
	add.s32 	%r249, %r249, %r79;
	setp.lt.u32 	%p15, %r249, 8;
	@%p15 bra 	$L__BB20_11;
$L__BB20_16:
	ld.param.u32 	%r242, [_Z22gemm_smem_tiled_kernelILi128ELi8ELi128EEvPKfS1_Pfiii_param_5];
	bar.sync 	0;
	mov.u32 	%r80, %tid.y;
	shl.b32 	%r81, %r80, 8;
	mov.u32 	%r82, _ZZ22gemm_smem_tiled_kernelILi128ELi8ELi128EEvPKfS1_PfiiiE2As;
	add.s32 	%r83, %r82, %r81;
	ld.shared.f32 	%f201, [%r83];
	ld.shared.f32 	%f202, [%r83+32];
	ld.shared.f32 	%f203, [%r83+64];
	ld.shared.f32 	%f204, [%r83+96];
	ld.shared.f32 	%f205, [%r83+128];
	ld.shared.f32 	%f206, [%r83+160];
	ld.shared.f32 	%f207, [%r83+192];
	ld.shared.f32 	%f208, [%r83+224];
	mov.u32 	%r84, %tid.x;
	shl.b32 	%r85, %r84, 5;
	mov.u32 	%r86, _ZZ22gemm_smem_tiled_kernelILi128ELi8ELi128EEvPKfS1_PfiiiE2Bs;
	add.s32 	%r87, %r86, %r85;
	ld.shared.f32 	%f209, [%r87];
	ld.shared.f32 	%f210, [%r87+4];
	ld.shared.f32 	%f211, [%r87+8];
	ld.shared.f32 	%f212, [%r87+12];
	ld.shared.f32 	%f213, [%r87+16];
	ld.shared.f32 	%f214, [%r87+20];
	ld.shared.f32 	%f215, [%r87+24];
	ld.shared.f32 	%f216, [%r87+28];
	fma.rn.f32 	%f217, %f201, %f209, %f890;
	fma.rn.f32 	%f218, %f201, %f210, %f889;
	fma.rn.f32 	%f219, %f201, %f211, %f888;
	fma.rn.f32 	%f220, %f201, %f212, %f887;
	fma.rn.f32 	%f221, %f201, %f213, %f886;
	fma.rn.f32 	%f222, %f201, %f214, %f885;
	fma.rn.f32 	%f223, %f201, %f215, %f884;
	fma.rn.f32 	%f224, %f201, %f216, %f883;
	fma.rn.f32 	%f225, %f202, %f209, %f882;
	fma.rn.f32 	%f226, %f202, %f210, %f881;
	fma.rn.f32 	%f227, %f202, %f211, %f880;
	fma.rn.f32 	%f228, %f202, %f212, %f879;
	fma.rn.f32 	%f229, %f202, %f213, %f878;
	fma.rn.f32 	%f230, %f202, %f214, %f877;
	fma.rn.f32 	%f231, %f202, %f215, %f876;
	fma.rn.f32 	%f232, %f202, %f216, %f875;
	fma.rn.f32 	%f233, %f203, %f209, %f874;
	fma.rn.f32 	%f234, %f203, %f210, %f873;
	fma.rn.f32 	%f235, %f203, %f211, %f872;
	fma.rn.f32 	%f236, %f203, %f212, %f871;
	fma.rn.f32 	%f237, %f203, %f213, %f870;
	fma.rn.f32 	%f238, %f203, %f214, %f869;
	fma.rn.f32 	%f239, %f203, %f215, %f868;
	fma.rn.f32 	%f240, %f203, %f216, %f867;
	fma.rn.f32 	%f241, %f204, %f209, %f866;
	fma.rn.f32 	%f242, %f204, %f210, %f865;
	fma.rn.f32 	%f243, %f204, %f211, %f864;
	fma.rn.f32 	%f244, %f204, %f212, %f863;
	fma.rn.f32 	%f245, %f204, %f213, %f862;
	fma.rn.f32 	%f246, %f204, %f214, %f861;
	fma.rn.f32 	%f247, %f204, %f215, %f860;
	fma.rn.f32 	%f248, %f204, %f216, %f859;
	fma.rn.f32 	%f249, %f205, %f209, %f858;
	fma.rn.f32 	%f250, %f205, %f210, %f857;
	fma.rn.f32 	%f251, %f205, %f211, %f856;
	fma.rn.f32 	%f252, %f205, %f212, %f855;
	fma.rn.f32 	%f253, %f205, %f213, %f854;
	fma.rn.f32 	%f254, %f205, %f214, %f853;
	fma.rn.f32 	%f255, %f205, %f215, %f852;
	fma.rn.f32 	%f256, %f205, %f216, %f851;
	fma.rn.f32 	%f257, %f206, %f209, %f850;
	fma.rn.f32 	%f258, %f206, %f210, %f849;
	fma.rn.f32 	%f259, %f206, %f211, %f848;
	fma.rn.f32 	%f260, %f206, %f212, %f847;
	fma.rn.f32 	%f261, %f206, %f213, %f846;
	fma.rn.f32 	%f262, %f206, %f214, %f845;
	fma.rn.f32 	%f263, %f206, %f215, %f844;
	fma.rn.f32 	%f264, %f206, %f216, %f843;
	fma.rn.f32 	%f265, %f207, %f209, %f891;
	fma.rn.f32 	%f266, %f207, %f210, %f892;
	fma.rn.f32 	%f267, %f207, %f211, %f893;
	fma.rn.f32 	%f268, %f207, %f212, %f894;
	fma.rn.f32 	%f269, %f207, %f213, %f895;
	fma.rn.f32 	%f270, %f207, %f214, %f896;
	fma.rn.f32 	%f271, %f207, %f215, %f897;
	fma.rn.f32 	%f272, %f207, %f216, %f898;
	fma.rn.f32 	%f273, %f208, %f209, %f899;
	fma.rn.f32 	%f274, %f208, %f210, %f900;
	fma.rn.f32 	%f275, %f208, %f211, %f901;
	fma.rn.f32 	%f276, %f208, %f212, %f902;
	fma.rn.f32 	%f277, %f208, %f213, %f903;
	fma.rn.f32 	%f278, %f208, %f214, %f904;
	fma.rn.f32 	%f279, %f208, %f215, %f905;
	fma.rn.f32 	%f280, %f208, %f216, %f906;
	ld.shared.f32 	%f281, [%r83+4];
	ld.shared.f32 	%f282, [%r83+36];
	ld.shared.f32 	%f283, [%r83+68];
	ld.shared.f32 	%f284, [%r83+100];
	ld.shared.f32 	%f285, [%r83+132];
	ld.shared.f32 	%f286, [%r83+164];
	ld.shared.f32 	%f287, [%r83+196];
	ld.shared.f32 	%f288, [%r83+228];
	ld.shared.f32 	%f289, [%r87+512];
	ld.shared.f32 	%f290, [%r87+516];
	ld.shared.f32 	%f291, [%r87+520];
	ld.shared.f32 	%f292, [%r87+524];
	ld.shared.f32 	%f293, [%r87+528];
	ld.shared.f32 	%f294, [%r87+532];
	ld.shared.f32 	%f295, [%r87+536];
	ld.shared.f32 	%f296, [%r87+540];
	fma.rn.f32 	%f297, %f281, %f289, %f217;
	fma.rn.f32 	%f298, %f281, %f290, %f218;
	fma.rn.f32 	%f299, %f281, %f291, %f219;
	fma.rn.f32 	%f300, %f281, %f292, %f220;
	fma.rn.f32 	%f301, %f281, %f293, %f221;
	fma.rn.f32 	%f302, %f281, %f294, %f222;
	fma.rn.f32 	%f303, %f281, %f295, %f223;
	fma.rn.f32 	%f304, %f281, %f296, %f224;
	fma.rn.f32 	%f305, %f282, %f289, %f225;
	fma.rn.f32 	%f306, %f282, %f290, %f226;
	fma.rn.f32 	%f307, %f282, %f291, %f227;
	fma.rn.f32 	%f308, %f282, %f292, %f228;
	fma.rn.f32 	%f309, %f282, %f293, %f229;
	fma.rn.f32 	%f310, %f282, %f294, %f230;
	fma.rn.f32 	%f311, %f282, %f295, %f231;
	fma.rn.f32 	%f312, %f282, %f296, %f232;
	fma.rn.f32 	%f313, %f283, %f289, %f233;
	fma.rn.f32 	%f314, %f283, %f290, %f234;
	fma.rn.f32 	%f315, %f283, %f291, %f235;
	fma.rn.f32 	%f316, %f283, %f292, %f236;
	fma.rn.f32 	%f317, %f283, %f293, %f237;
	fma.rn.f32 	%f318, %f283, %f294, %f238;
	fma.rn.f32 	%f319, %f283, %f295, %f239;
	fma.rn.f32 	%f320, %f283, %f296, %f240;
	fma.rn.f32 	%f321, %f284, %f289, %f241;
	fma.rn.f32 	%f322, %f284, %f290, %f242;
	fma.rn.f32 	%f323, %f284, %f291, %f243;
	fma.rn.f32 	%f324, %f284, %f292, %f244;
	fma.rn.f32 	%f325, %f284, %f293, %f245;
	fma.rn.f32 	%f326, %f284, %f294, %f246;
	fma.rn.f32 	%f327, %f284, %f295, %f247;
	fma.rn.f32 	%f328, %f284, %f296, %f248;
	fma.rn.f32 	%f329, %f285, %f289, %f249;
	fma.rn.f32 	%f330, %f285, %f290, %f250;
	fma.rn.f32 	%f331, %f285, %f291, %f251;
	fma.rn.f32 	%f332, %f285, %f292, %f252;
	fma.rn.f32 	%f333, %f285, %f293, %f253;
	fma.rn.f32 	%f334, %f285, %f294, %f254;
	fma.rn.f32 	%f335, %f285, %f295, %f255;
	fma.rn.f32 	%f336, %f285, %f296, %f256;
	fma.rn.f32 	%f337, %f286, %f289, %f257;
	fma.rn.f32 	%f338, %f286, %f290, %f258;
	fma.rn.f32 	%f339, %f286, %f291, %f259;
	fma.rn.f32 	%f340, %f286, %f292, %f260;
	fma.rn.f32 	%f341, %f286, %f293, %f261;
	fma.rn.f32 	%f342, %f286, %f294, %f262;
	fma.rn.f32 	%f343, %f286, %f295, %f263;
	fma.rn.f32 	%f344, %f286, %f296, %f264;
	fma.rn.f32 	%f345, %f287, %f289, %f265;
	fma.rn.f32 	%f346, %f287, %f290, %f266;
	fma.rn.f32 	%f347, %f287, %f291, %f267;
	fma.rn.f32 	%f348, %f287, %f292, %f268;
	fma.rn.f32 	%f349, %f287, %f293, %f269;
	fma.rn.f32 	%f350, %f287, %f294, %f270;
	fma.rn.f32 	%f351, %f287, %f295, %f271;
	fma.rn.f32 	%f352, %f287, %f296, %f272;
	fma.rn.f32 	%f353, %f288, %f289, %f273;
	fma.rn.f32 	%f354, %f288, %f290, %f274;
	fma.rn.f32 	%f355, %f288, %f291, %f275;
	fma.rn.f32 	%f356, %f288, %f292, %f276;
	fma.rn.f32 	%f357, %f288, %f293, %f277;
	fma.rn.f32 	%f358, %f288, %f294, %f278;
	fma.rn.f32 	%f359, %f288, %f295, %f279;
	fma.rn.f32 	%f360, %f288, %f296, %f280;
	ld.shared.f32 	%f361, [%r83+8];
	ld.shared.f32 	%f362, [%r83+40];
	ld.shared.f32 	%f363, [%r83+72];
	ld.shared.f32 	%f364, [%r83+104];
	ld.shared.f32 	%f365, [%r83+136];
	ld.shared.f32 	%f366, [%r83+168];
	ld.shared.f32 	%f367, [%r83+200];
	ld.shared.f32 	%f368, [%r83+232];
	ld.shared.f32 	%f369, [%r87+1024];
	ld.shared.f32 	%f370, [%r87+1028];
	ld.shared.f32 	%f371, [%r87+1032];
	ld.shared.f32 	%f372, [%r87+1036];
	ld.shared.f32 	%f373, [%r87+1040];
	ld.shared.f32 	%f374, [%r87+1044];
	ld.shared.f32 	%f375, [%r87+1048];
	ld.shared.f32 	%f376, [%r87+1052];
	fma.rn.f32 	%f377, %f361, %f369, %f297;
	fma.rn.f32 	%f378, %f361, %f370, %f298;
	fma.rn.f32 	%f379, %f361, %f371, %f299;
	fma.rn.f32 	%f380, %f361, %f372, %f300;
	fma.rn.f32 	%f381, %f361, %f373, %f301;
	fma.rn.f32 	%f382, %f361, %f374, %f302;
	fma.rn.f32 	%f383, %f361, %f375, %f303;
	fma.rn.f32 	%f384, %f361, %f376, %f304;
	fma.rn.f32 	%f385, %f362, %f369, %f305;
	fma.rn.f32 	%f386, %f362, %f370, %f306;
	fma.rn.f32 	%f387, %f362, %f371, %f307;
	fma.rn.f32 	%f388, %f362, %f372, %f308;
	fma.rn.f32 	%f389, %f362, %f373, %f309;
	fma.rn.f32 	%f390, %f362, %f374, %f310;
	fma.rn.f32 	%f391, %f362, %f375, %f311;
	fma.rn.f32 	%f392, %f362, %f376, %f312;
	fma.rn.f32 	%f393, %f363, %f369, %f313;
	fma.rn.f32 	%f394, %f363, %f370, %f314;
	fma.rn.f32 	%f395, %f363, %f371, %f315;
	fma.rn.f32 	%f396, %f363, %f372, %f316;
	fma.rn.f32 	%f397, %f363, %f373, %f317;
	fma.rn.f32 	%f398, %f363, %f374, %f318;
	fma.rn.f32 	%f399, %f363, %f375, %f319;
	fma.rn.f32 	%f400, %f363, %f376, %f320;
	fma.rn.f32 	%f401, %f364, %f369, %f321;
	fma.rn.f32 	%f402, %f364, %f370, %f322;
	fma.rn.f32 	%f403, %f364, %f371, %f323;
	fma.rn.f32 	%f404, %f364, %f372, %f324;
	fma.rn.f32 	%f405, %f364, %f373, %f325;
	fma.rn.f32 	%f406, %f364, %f374, %f326;
	fma.rn.f32 	%f407, %f364, %f375, %f327;
	fma.rn.f32 	%f408, %f364, %f376, %f328;
	fma.rn.f32 	%f409, %f365, %f369, %f329;
	fma.rn.f32 	%f410, %f365, %f370, %f330;
	fma.rn.f32 	%f411, %f365, %f371, %f331;
	fma.rn.f32 	%f412, %f365, %f372, %f332;
	fma.rn.f32 	%f413, %f365, %f373, %f333;
	fma.rn.f32 	%f414, %f365, %f374, %f334;
	fma.rn.f32 	%f415, %f365, %f375, %f335;
	fma.rn.f32 	%f416, %f365, %f376, %f336;
	fma.rn.f32 	%f417, %f366, %f369, %f337;
	fma.rn.f32 	%f418, %f366, %f370, %f338;
	fma.rn.f32 	%f419, %f366, %f371, %f339;
	fma.rn.f32 	%f420, %f366, %f372, %f340;
	fma.rn.f32 	%f421, %f366, %f373, %f341;
	fma.rn.f32 	%f422, %f366, %f374, %f342;
	fma.rn.f32 	%f423, %f366, %f375, %f343;
	fma.rn.f32 	%f424, %f366, %f376, %f344;
	fma.rn.f32 	%f425, %f367, %f369, %f345;
	fma.rn.f32 	%f426, %f367, %f370, %f346;
	fma.rn.f32 	%f427, %f367, %f371, %f347;
	fma.rn.f32 	%f428, %f367, %f372, %f348;
	fma.rn.f32 	%f429, %f367, %f373, %f349;
	fma.rn.f32 	%f430, %f367, %f374, %f350;
	fma.rn.f32 	%f431, %f367, %f375, %f351;
	fma.rn.f32 	%f432, %f367, %f376, %f352;
	fma.rn.f32 	%f433, %f368, %f369, %f353;
	fma.rn.f32 	%f434, %f368, %f370, %f354;
	fma.rn.f32 	%f435, %f368, %f371, %f355;
	fma.rn.f32 	%f436, %f368, %f372, %f356;
	fma.rn.f32 	%f437, %f368, %f373, %f357;
	fma.rn.f32 	%f438, %f368, %f374, %f358;
	fma.rn.f32 	%f439, %f368, %f375, %f359;
	fma.rn.f32 	%f440, %f368, %f376, %f360;
	ld.shared.f32 	%f441, [%r83+12];
	ld.shared.f32 	%f442, [%r83+44];
	ld.shared.f32 	%f443, [%r83+76];
	ld.shared.f32 	%f444, [%r83+108];
	ld.shared.f32 	%f445, [%r83+140];
	ld.shared.f32 	%f446, [%r83+172];
	ld.shared.f32 	%f447, [%r83+204];
	ld.shared.f32 	%f448, [%r83+236];
	ld.shared.f32 	%f449, [%r87+1536];
	ld.shared.f32 	%f450, [%r87+1540];
	ld.shared.f32 	%f451, [%r87+1544];
	ld.shared.f32 	%f452, [%r87+1548];
	ld.shared.f32 	%f453, [%r87+1552];
	ld.shared.f32 	%f454, [%r87+1556];
	ld.shared.f32 	%f455, [%r87+1560];
	ld.shared.f32 	%f456, [%r87+1564];
	fma.rn.f32 	%f457, %f441, %f449, %f377;
	fma.rn.f32 	%f458, %f441, %f450, %f378;
	fma.rn.f32 	%f459, %f441, %f451, %f379;
	fma.rn.f32 	%f460, %f441, %f452, %f380;
	fma.rn.f32 	%f461, %f441, %f453, %f381;
	fma.rn.f32 	%f462, %f441, %f454, %f382;
	fma.rn.f32 	%f463, %f441, %f455, %f383;
	fma.rn.f32 	%f464, %f441, %f456, %f384;
	fma.rn.f32 	%f465, %f442, %f449, %f385;
	fma.rn.f32 	%f466, %f442, %f450, %f386;
	fma.rn.f32 	%f467, %f442, %f451, %f387;
	fma.rn.f32 	%f468, %f442, %f452, %f388;
	fma.rn.f32 	%f469, %f442, %f453, %f389;
	fma.rn.f32 	%f470, %f442, %f454, %f390;
	fma.rn.f32 	%f471, %f442, %f455, %f391;
	fma.rn.f32 	%f472, %f442, %f456, %f392;
	fma.rn.f32 	%f473, %f443, %f449, %f393;
	fma.rn.f32 	%f474, %f443, %f450, %f394;
	fma.rn.f32 	%f475, %f443, %f451, %f395;
	fma.rn.f32 	%f476, %f443, %f452, %f396;
	fma.rn.f32 	%f477, %f443, %f453, %f397;
	fma.rn.f32 	%f478, %f443, %f454, %f398;
	fma.rn.f32 	%f479, %f443, %f455, %f399;
	fma.rn.f32 	%f480, %f443, %f456, %f400;
	fma.rn.f32 	%f481, %f444, %f449, %f401;
	fma.rn.f32 	%f482, %f444, %f450, %f402;
	fma.rn.f32 	%f483, %f444, %f451, %f403;
	fma.rn.f32 	%f484, %f444, %f452, %f404;
	fma.rn.f32 	%f485, %f444, %f453, %f405;
	fma.rn.f32 	%f486, %f444, %f454, %f406;
	fma.rn.f32 	%f487, %f444, %f455, %f407;
	fma.rn.f32 	%f488, %f444, %f456, %f408;
	fma.rn.f32 	%f489, %f445, %f449, %f409;
	fma.rn.f32 	%f490, %f445, %f450, %f410;
	fma.rn.f32 	%f491, %f445, %f451, %f411;
	fma.rn.f32 	%f492, %f445, %f452, %f412;
	fma.rn.f32 	%f493, %f445, %f453, %f413;
	fma.rn.f32 	%f494, %f445, %f454, %f414;
	fma.rn.f32 	%f495, %f445, %f455, %f415;
	fma.rn.f32 	%f496, %f445, %f456, %f416;
	fma.rn.f32 	%f497, %f446, %f449, %f417;
	fma.rn.f32 	%f498, %f446, %f450, %f418;
	fma.rn.f32 	%f499, %f446, %f451, %f419;
	fma.rn.f32 	%f500, %f446, %f452, %f420;
	fma.rn.f32 	%f501, %f446, %f453, %f421;
	fma.rn.f32 	%f502, %f446, %f454, %f422;
	fma.rn.f32 	%f503, %f446, %f455, %f423;
	fma.rn.f32 	%f504, %f446, %f456, %f424;
	fma.rn.f32 	%f505, %f447, %f449, %f425;
	fma.rn.f32 	%f506, %f447, %f450, %f426;
	fma.rn.f32 	%f507, %f447, %f451, %f427;
	fma.rn.f32 	%f508, %f447, %f452, %f428;
	fma.rn.f32 	%f509, %f447, %f453, %f429;
	fma.rn.f32 	%f510, %f447, %f454, %f430;
	fma.rn.f32 	%f511, %f447, %f455, %f431;
	fma.rn.f32 	%f512, %f447, %f456, %f432;
	fma.rn.f32 	%f513, %f448, %f449, %f433;
	fma.rn.f32 	%f514, %f448, %f450, %f434;
	fma.rn.f32 	%f515, %f448, %f451, %f435;
	fma.rn.f32 	%f516, %f448, %f452, %f436;
	fma.rn.f32 	%f517, %f448, %f453, %f437;
	fma.rn.f32 	%f518, %f448, %f454, %f438;
	fma.rn.f32 	%f519, %f448, %f455, %f439;
	fma.rn.f32 	%f520, %f448, %f456, %f440;
	ld.shared.f32 	%f521, [%r83+16];
	ld.shared.f32 	%f522, [%r83+48];
	ld.shared.f32 	%f523, [%r83+80];
	ld.shared.f32 	%f524, [%r83+112];
	ld.shared.f32 	%f525, [%r83+144];
	ld.shared.f32 	%f526, [%r83+176];
	ld.shared.f32 	%f527, [%r83+208];
	ld.shared.f32 	%f528, [%r83+240];
	ld.shared.f32 	%f529, [%r87+2048];
	ld.shared.f32 	%f530, [%r87+2052];
	ld.shared.f32 	%f531, [%r87+2056];
	ld.shared.f32 	%f532, [%r87+2060];
	ld.shared.f32 	%f533, [%r87+2064];
	ld.shared.f32 	%f534, [%r87+2068];
	ld.shared.f32 	%f535, [%r87+2072];
	ld.shared.f32 	%f536, [%r87+2076];
	fma.rn.f32 	%f537, %f521, %f529, %f457;
	fma.rn.f32 	%f538, %f521, %f530, %f458;
	fma.rn.f32 	%f539, %f521, %f531, %f459;
	fma.rn.f32 	%f540, %f521, %f532, %f460;
	fma.rn.f32 	%f541, %f521, %f533, %f461;
	fma.rn.f32 	%f542, %f521, %f534, %f462;
	fma.rn.f32 	%f543, %f521, %f535, %f463;
	fma.rn.f32 	%f544, %f521, %f536, %f464;
	fma.rn.f32 	%f545, %f522, %f529, %f465;
	fma.rn.f32 	%f546, %f522, %f530, %f466;
	fma.rn.f32 	%f547, %f522, %f531, %f467;
	fma.rn.f32 	%f548, %f522, %f532, %f468;
	fma.rn.f32 	%f549, %f522, %f533, %f469;
	fma.rn.f32 	%f550, %f522, %f534, %f470;
	fma.rn.f32 	%f551, %f522, %f535, %f471;
	fma.rn.f32 	%f552, %f522, %f536, %f472;
	fma.rn.f32 	%f553, %f523, %f529, %f473;
	fma.rn.f32 	%f554, %f523, %f530, %f474;
	fma.rn.f32 	%f555, %f523, %f531, %f475;
	fma.rn.f32 	%f556, %f523, %f532, %f476;
	fma.rn.f32 	%f557, %f523, %f533, %f477;
	fma.rn.f32 	%f558, %f523, %f534, %f478;
	fma.rn.f32 	%f559, %f523, %f535, %f479;
	fma.rn.f32 	%f560, %f523, %f536, %f480;
	fma.rn.f32 	%f561, %f524, %f529, %f481;
	fma.rn.f32 	%f562, %f524, %f530, %f482;
	fma.rn.f32 	%f563, %f524, %f531, %f483;
	fma.rn.f32 	%f564, %f524, %f532, %f484;
	fma.rn.f32 	%f565, %f524, %f533, %f485;
	fma.rn.f32 	%f566, %f524, %f534, %f486;
	fma.rn.f32 	%f567, %f524, %f535, %f487;
	fma.rn.f32 	%f568, %f524, %f536, %f488;
	fma.rn.f32 	%f569, %f525, %f529, %f489;
	fma.rn.f32 	%f570, %f525, %f530, %f490;
	fma.rn.f32 	%f571, %f525, %f531, %f491;
	fma.rn.f32 	%f572, %f525, %f532, %f492;
	fma.rn.f32 	%f573, %f525, %f533, %f493;
	fma.rn.f32 	%f574, %f525, %f534, %f494;
	fma.rn.f32 	%f575, %f525, %f535, %f495;
	fma.rn.f32 	%f576, %f525, %f536, %f496;
	fma.rn.f32 	%f577, %f526, %f529, %f497;
	fma.rn.f32 	%f578, %f526, %f530, %f498;
	fma.rn.f32 	%f579, %f526, %f531, %f499;
	fma.rn.f32 	%f580, %f526, %f532, %f500;
	fma.rn.f32 	%f581, %f526, %f533, %f501;
	fma.rn.f32 	%f582, %f526, %f534, %f502;
	fma.rn.f32 	%f583, %f526, %f535, %f503;
	fma.rn.f32 	%f584, %f526, %f536, %f504;
	fma.rn.f32 	%f585, %f527, %f529, %f505;
	fma.rn.f32 	%f586, %f527, %f530, %f506;
	fma.rn.f32 	%f587, %f527, %f531, %f507;
	fma.rn.f32 	%f588, %f527, %f532, %f508;
	fma.rn.f32 	%f589, %f527, %f533, %f509;
	fma.rn.f32 	%f590, %f527, %f534, %f510;
	fma.rn.f32 	%f591, %f527, %f535, %f511;
	fma.rn.f32 	%f592, %f527, %f536, %f512;
	fma.rn.f32 	%f593, %f528, %f529, %f513;
	fma.rn.f32 	%f594, %f528, %f530, %f514;
	fma.rn.f32 	%f595, %f528, %f531, %f515;
	fma.rn.f32 	%f596, %f528, %f532, %f516;
	fma.rn.f32 	%f597, %f528, %f533, %f517;
	fma.rn.f32 	%f598, %f528, %f534, %f518;
	fma.rn.f32 	%f599, %f528, %f535, %f519;
	fma.rn.f32 	%f600, %f528, %f536, %f520;
	ld.shared.f32 	%f601, [%r83+20];
	ld.shared.f32 	%f602, [%r83+52];
	ld.shared.f32 	%f603, [%r83+84];
	ld.shared.f32 	%f604, [%r83+116];
	ld.shared.f32 	%f605, [%r83+148];
	ld.shared.f32 	%f606, [%r83+180];
	ld.shared.f32 	%f607, [%r83+212];
	ld.shared.f32 	%f608, [%r83+244];
	ld.shared.f32 	%f609, [%r87+2560];
	ld.shared.f32 	%f610, [%r87+2564];
	ld.shared.f32 	%f611, [%r87+2568];
	ld.shared.f32 	%f612, [%r87+2572];
	ld.shared.f32 	%f613, [%r87+2576];
	ld.shared.f32 	%f614, [%r87+2580];
	ld.shared.f32 	%f615, [%r87+2584];
	ld.shared.f32 	%f616, [%r87+2588];
	fma.rn.f32 	%f617, %f601, %f609, %f537;
	fma.rn.f32 	%f618, %f601, %f610, %f538;
	fma.rn.f32 	%f619, %f601, %f611, %f539;
	fma.rn.f32 	%f620, %f601, %f612, %f540;
	fma.rn.f32 	%f621, %f601, %f613, %f541;
	fma.rn.f32 	%f622, %f601, %f614, %f542;
	fma.rn.f32 	%f623, %f601, %f615, %f543;
	fma.rn.f32 	%f624, %f601, %f616, %f544;
	fma.rn.f32 	%f625, %f602, %f609, %f545;
	fma.rn.f32 	%f626, %f602, %f610, %f546;
	fma.rn.f32 	%f627, %f602, %f611, %f547;
	fma.rn.f32 	%f628, %f602, %f612, %f548;
	fma.rn.f32 	%f629, %f602, %f613, %f549;
	fma.rn.f32 	%f630, %f602, %f614, %f550;
	fma.rn.f32 	%f631, %f602, %f615, %f551;
	fma.rn.f32 	%f632, %f602, %f616, %f552;
	fma.rn.f32 	%f633, %f603, %f609, %f553;
	fma.rn.f32 	%f634, %f603, %f610, %f554;
	fma.rn.f32 	%f635, %f603, %f611, %f555;
	fma.rn.f32 	%f636, %f603, %f612, %f556;
	fma.rn.f32 	%f637, %f603, %f613, %f557;
	fma.rn.f32 	%f638, %f603, %f614, %f558;
	fma.rn.f32 	%f639, %f603, %f615, %f559;
	fma.rn.f32 	%f640, %f603, %f616, %f560;
	fma.rn.f32 	%f641, %f604, %f609, %f561;
	fma.rn.f32 	%f642, %f604, %f610, %f562;
	fma.rn.f32 	%f643, %f604, %f611, %f563;
	fma.rn.f32 	%f644, %f604, %f612, %f564;
	fma.rn.f32 	%f645, %f604, %f613, %f565;
	fma.rn.f32 	%f646, %f604, %f614, %f566;
	fma.rn.f32 	%f647, %f604, %f615, %f567;
	fma.rn.f32 	%f648, %f604, %f616, %f568;
	fma.rn.f32 	%f649, %f605, %f609, %f569;
	fma.rn.f32 	%f650, %f605, %f610, %f570;
	fma.rn.f32 	%f651, %f605, %f611, %f571;
	fma.rn.f32 	%f652, %f605, %f612, %f572;
	fma.rn.f32 	%f653, %f605, %f613, %f573;
	fma.rn.f32 	%f654, %f605, %f614, %f574;
	fma.rn.f32 	%f655, %f605, %f615, %f575;
	fma.rn.f32 	%f656, %f605, %f616, %f576;
	fma.rn.f32 	%f657, %f606, %f609, %f577;
	fma.rn.f32 	%f658, %f606, %f610, %f578;
	fma.rn.f32 	%f659, %f606, %f611, %f579;
	fma.rn.f32 	%f660, %f606, %f612, %f580;
	fma.rn.f32 	%f661, %f606, %f613, %f581;
	fma.rn.f32 	%f662, %f606, %f614, %f582;
	fma.rn.f32 	%f663, %f606, %f615, %f583;
	fma.rn.f32 	%f664, %f606, %f616, %f584;
	fma.rn.f32 	%f665, %f607, %f609, %f585;
	fma.rn.f32 	%f666, %f607, %f610, %f586;
	fma.rn.f32 	%f667, %f607, %f611, %f587;
	fma.rn.f32 	%f668, %f607, %f612, %f588;
	fma.rn.f32 	%f669, %f607, %f613, %f589;
	fma.rn.f32 	%f670, %f607, %f614, %f590;
	fma.rn.f32 	%f671, %f607, %f615, %f591;
	fma.rn.f32 	%f672, %f607, %f616, %f592;
	fma.rn.f32 	%f673, %f608, %f609, %f593;
	fma.rn.f32 	%f674, %f608, %f610, %f594;
	fma.rn.f32 	%f675, %f608, %f611, %f595;
	fma.rn.f32 	%f676, %f608, %f612, %f596;
	fma.rn.f32 	%f677, %f608, %f613, %f597;
	fma.rn.f32 	%f678, %f608, %f614, %f598;
	fma.rn.f32 	%f679, %f608, %f615, %f599;
	fma.rn.f32 	%f680, %f608, %f616, %f600;
	ld.shared.f32 	%f681, [%r83+24];
	ld.shared.f32 	%f682, [%r83+56];
	ld.shared.f32 	%f683, [%r83+88];
	ld.shared.f32 	%f684, [%r83+120];
	ld.shared.f32 	%f685, [%r83+152];
	ld.shared.f32 	%f686, [%r83+184];
	ld.shared.f32 	%f687, [%r83+216];
	ld.shared.f32 	%f688, [%r83+248];
	ld.shared.f32 	%f689, [%r87+3072];
	ld.shared.f32 	%f690, [%r87+3076];
	ld.shared.f32 	%f691, [%r87+3080];
	ld.shared.f32 	%f692, [%r87+3084];
	ld.shared.f32 	%f693, [%r87+3088];
	ld.shared.f32 	%f694, [%r87+3092];
	ld.shared.f32 	%f695, [%r87+3096];
	ld.shared.f32 	%f696, [%r87+3100];
	fma.rn.f32 	%f697, %f681, %f689, %f617;
	fma.rn.f32 	%f698, %f681, %f690, %f618;
	fma.rn.f32 	%f699, %f681, %f691, %f619;
	fma.rn.f32 	%f700, %f681, %f692, %f620;
	fma.rn.f32 	%f701, %f681, %f693, %f621;
	fma.rn.f32 	%f702, %f681, %f694, %f622;
	fma.rn.f32 	%f703, %f681, %f695, %f623;
	fma.rn.f32 	%f704, %f681, %f696, %f624;
	fma.rn.f32 	%f705, %f682, %f689, %f625;
	fma.rn.f32 	%f706, %f682, %f690, %f626;
	fma.rn.f32 	%f707, %f682, %f691, %f627;
	fma.rn.f32 	%f708, %f682, %f692, %f628;
	fma.rn.f32 	%f709, %f682, %f693, %f629;
	fma.rn.f32 	%f710, %f682, %f694, %f630;
	fma.rn.f32 	%f711, %f682, %f695, %f631;
	fma.rn.f32 	%f712, %f682, %f696, %f632;
	fma.rn.f32 	%f713, %f683, %f689, %f633;
	fma.rn.f32 	%f714, %f683, %f690, %f634;
	fma.rn.f32 	%f715, %f683, %f691, %f635;
	fma.rn.f32 	%f716, %f683, %f692, %f636;
	fma.rn.f32 	%f717, %f683, %f693, %f637;
	fma.rn.f32 	%f718, %f683, %f694, %f638;
	fma.rn.f32 	%f719, %f683, %f695, %f639;
	fma.rn.f32 	%f720, %f683, %f696, %f640;
	fma.rn.f32 	%f721, %f684, %f689, %f641;
	fma.rn.f32 	%f722, %f684, %f690, %f642;
	fma.rn.f32 	%f723, %f684, %f691, %f643;
	fma.rn.f32 	%f724, %f684, %f692, %f644;
	fma.rn.f32 	%f725, %f684, %f693, %f645;
	fma.rn.f32 	%f726, %f684, %f694, %f646;
	fma.rn.f32 	%f727, %f684, %f695, %f647;
	fma.rn.f32 	%f728, %f684, %f696, %f648;
	fma.rn.f32 	%f729, %f685, %f689, %f649;
	fma.rn.f32 	%f730, %f685, %f690, %f650;
	fma.rn.f32 	%f731, %f685, %f691, %f651;
	fma.rn.f32 	%f732, %f685, %f692, %f652;
	fma.rn.f32 	%f733, %f685, %f693, %f653;
	fma.rn.f32 	%f734, %f685, %f694, %f654;
	fma.rn.f32 	%f735, %f685, %f695, %f655;
	fma.rn.f32 	%f736, %f685, %f696, %f656;
	fma.rn.f32 	%f737, %f686, %f689, %f657;
	fma.rn.f32 	%f738, %f686, %f690, %f658;
	fma.rn.f32 	%f739, %f686, %f691, %f659;
	fma.rn.f32 	%f740, %f686, %f692, %f660;
	fma.rn.f32 	%f741, %f686, %f693, %f661;
	fma.rn.f32 	%f742, %f686, %f694, %f662;
	fma.rn.f32 	%f743, %f686, %f695, %f663;
	fma.rn.f32 	%f744, %f686, %f696, %f664;
	fma.rn.f32 	%f745, %f687, %f689, %f665;
	fma.rn.f32 	%f746, %f687, %f690, %f666;
	fma.rn.f32 	%f747, %f687, %f691, %f667;
	fma.rn.f32 	%f748, %f687, %f692, %f668;
	fma.rn.f32 	%f749, %f687, %f693, %f669;
	fma.rn.f32 	%f750, %f687, %f694, %f670;
	fma.rn.f32 	%f751, %f687, %f695, %f671;
	fma.rn.f32 	%f752, %f687, %f696, %f672;
	fma.rn.f32 	%f753, %f688, %f689, %f673;
	fma.rn.f32 	%f754, %f688, %f690, %f674;
	fma.rn.f32 	%f755, %f688, %f691, %f675;
	fma.rn.f32 	%f756, %f688, %f692, %f676;
	fma.rn.f32 	%f757, %f688, %f693, %f677;
	fma.rn.f32 	%f758, %f688, %f694, %f678;
	fma.rn.f32 	%f759, %f688, %f695, %f679;
	fma.rn.f32 	%f760, %f688, %f696, %f680;
	ld.shared.f32 	%f761, [%r83+28];
	ld.shared.f32 	%f762, [%r83+60];
	ld.shared.f32 	%f763, [%r83+92];
	ld.shared.f32 	%f764, [%r83+124];
	ld.shared.f32 	%f765, [%r83+156];
	ld.shared.f32 	%f766, [%r83+188];
	ld.shared.f32 	%f767, [%r83+220];
	ld.shared.f32 	%f768, [%r83+252];
	ld.shared.f32 	%f769, [%r87+3584];
	ld.shared.f32 	%f770, [%r87+3588];
	ld.shared.f32 	%f771, [%r87+3592];
	ld.shared.f32 	%f772, [%r87+3596];
	ld.shared.f32 	%f773, [%r87+3600];
	ld.shared.f32 	%f774, [%r87+3604];
	ld.shared.f32 	%f775, [%r87+3608];
	ld.shared.f32 	%f776, [%r87+3612];
	fma.rn.f32 	%f890, %f761, %f769, %f697;
	fma.rn.f32 	%f889, %f761, %f770, %f698;
	fma.rn.f32 	%f888, %f761, %f771, %f699;
	fma.rn.f32 	%f887, %f761, %f772, %f700;
	fma.rn.f32 	%f886, %f761, %f773, %f701;
	fma.rn.f32 	%f885, %f761, %f774, %f702;
	fma.rn.f32 	%f884, %f761, %f775, %f703;
	fma.rn.f32 	%f883, %f761, %f776, %f704;
	fma.rn.f32 	%f882, %f762, %f769, %f705;
	fma.rn.f32 	%f881, %f762, %f770, %f706;
	fma.rn.f32 	%f880, %f762, %f771, %f707;
	fma.rn.f32 	%f879, %f762, %f772, %f708;
	fma.rn.f32 	%f878, %f762, %f773, %f709;
	fma.rn.f32 	%f877, %f762, %f774, %f710;
	fma.rn.f32 	%f876, %f762, %f775, %f711;
	fma.rn.f32 	%f875, %f762, %f776, %f712;
	fma.rn.f32 	%f874, %f763, %f769, %f713;
	fma.rn.f32 	%f873, %f763, %f770, %f714;
	fma.rn.f32 	%f872, %f763, %f771, %f715;
	fma.rn.f32 	%f871, %f763, %f772, %f716;
	fma.rn.f32 	%f870, %f763, %f773, %f717;
	fma.rn.f32 	%f869, %f763, %f774, %f718;
	fma.rn.f32 	%f868, %f763, %f775, %f719;
	fma.rn.f32 	%f867, %f763, %f776, %f720;
	fma.rn.f32 	%f866, %f764, %f769, %f721;
	fma.rn.f32 	%f865, %f764, %f770, %f722;
	fma.rn.f32 	%f864, %f764, %f771, %f723;
	fma.rn.f32 	%f863, %f764, %f772, %f724;
	fma.rn.f32 	%f862, %f764, %f773, %f725;
	fma.rn.f32 	%f861, %f764, %f774, %f726;
	fma.rn.f32 	%f860, %f764, %f775, %f727;
	fma.rn.f32 	%f859, %f764, %f776, %f728;
	fma.rn.f32 	%f858, %f765, %f769, %f729;
	fma.rn.f32 	%f857, %f765, %f770, %f730;
	fma.rn.f32 	%f856, %f765, %f771, %f731;
	fma.rn.f32 	%f855, %f765, %f772, %f732;
	fma.rn.f32 	%f854, %f765, %f773, %f733;
	fma.rn.f32 	%f853, %f765, %f774, %f734;
	fma.rn.f32 	%f852, %f765, %f775, %f735;
	fma.rn.f32 	%f851, %f765, %f776, %f736;
	fma.rn.f32 	%f850, %f766, %f769, %f737;
	fma.rn.f32 	%f849, %f766, %f770, %f738;
	fma.rn.f32 	%f848, %f766, %f771, %f739;
	fma.rn.f32 	%f847, %f766, %f772, %f740;
	fma.rn.f32 	%f846, %f766, %f773, %f741;
	fma.rn.f32 	%f845, %f766, %f774, %f742;
	fma.rn.f32 	%f844, %f766, %f775, %f743;
	fma.rn.f32 	%f843, %f766, %f776, %f744;
	fma.rn.f32 	%f891, %f767, %f769, %f745;
	fma.rn.f32 	%f892, %f767, %f770, %f746;
	fma.rn.f32 	%f893, %f767, %f771, %f747;
	fma.rn.f32 	%f894, %f767, %f772, %f748;
	fma.rn.f32 	%f895, %f767, %f773, %f749;
	fma.rn.f32 	%f896, %f767, %f774, %f750;
	fma.rn.f32 	%f897, %f767, %f775, %f751;
	fma.rn.f32 	%f898, %f767, %f776, %f752;
	fma.rn.f32 	%f899, %f768, %f769, %f753;
	fma.rn.f32 	%f900, %f768, %f770, %f754;
	fma.rn.f32 	%f901, %f768, %f771, %f755;
	fma.rn.f32 	%f902, %f768, %f772, %f756;
	fma.rn.f32 	%f903, %f768, %f773, %f757;
	fma.rn.f32 	%f904, %f768, %f774, %f758;
	fma.rn.f32 	%f905, %f768, %f775, %f759;
	fma.rn.f32 	%f906, %f768, %f776, %f760;
	bar.sync 	0;
	add.s32 	%r243, %r243, 8;
	setp.lt.s32 	%p16, %r243, %r242;
	@%p16 bra 	$L__BB20_2;
$L__BB20_17:
	ld.param.u32 	%r165, [_Z22gemm_smem_tiled_kernelILi128ELi8ELi128EEvPKfS1_Pfiii_param_3];
	mov.u32 	%r88, %ctaid.x;
	shl.b32 	%r89, %r88, 7;
	mov.u32 	%r90, %tid.x;
	shl.b32 	%r91, %r90, 3;
	add.s32 	%r24, %r89, %r91;
	mov.u32 	%r92, %ctaid.y;
	shl.b32 	%r93, %r92, 7;
	mov.u32 	%r94, %tid.y;
	shl.b32 	%r95, %r94, 3;
	add.s32 	%r25, %r93, %r95;
	setp.ge.s32 	%p17, %r25, %r165;
	@%p17 bra 	$L__BB20_34;
	ld.param.u32 	%r175, [_Z22gemm_smem_tiled_kernelILi128ELi8ELi128EEvPKfS1_Pfiii_param_4];
	mul.lo.s32 	%r26, %r25, %r175;
	setp.ge.s32 	%p18, %r24, %r175;
	@%p18 bra 	$L__BB20_20;
	ld.param.u64 	%rd71, [_Z22gemm_smem_tiled_kernelILi128ELi8ELi128EEvPKfS1_Pfiii_param_2];
	add.s32 	%r96, %r24, %r26;
	cvta.to.global.u64 	%rd19, %rd71;
	mul.wide.s32 	%rd20, %r96, 4;
	add.s64 	%rd21, %rd19, %rd20;
	st.global.f32 	[%rd21], %f890;
$L__BB20_20:
	ld.param.u32 	%r176, [_Z22gemm_smem_tiled_kernelILi128ELi8ELi128EEvPKfS1_Pfiii_param_4];
	ld.param.u64 	%rd72, [_Z22gemm_smem_tiled_kernelILi128ELi8ELi128EEvPKfS1_Pfiii_param_2];
	add.s32 	%r97, %r24, 1;
	setp.ge.s32 	%p19, %r97, %r176;
	cvt.s64.s32 	%rd22, %r26;
	cvt.s64.s32 	%rd23, %r24;
	add.s64 	%rd24, %rd23, %rd22;
	cvta.to.global.u64 	%rd25, %rd72;
	shl.b64 	%rd26, %rd24, 2;
	add.s64 	%rd1, %rd25, %rd26;
	@%p19 bra 	$L__BB20_22;
	st.global.f32 	[%rd1+4], %f889;
$L__BB20_22:
	ld.param.u32 	%r177, [_Z22gemm_smem_tiled_kernelILi128ELi8ELi128EEvPKfS1_Pfiii_param_4];
	add.s32 	%r98, %r24, 2;
	setp.ge.s32 	%p20, %r98, %r177;
	@%p20 bra 	$L__BB20_24;
	st.global.f32 	[%rd1+8], %f888;
$L__BB20_24:
	ld.param.u32 	%r178, [_Z22gemm_smem_tiled_kernelILi128ELi8ELi128EEvPKfS1_Pfiii_param_4];
	add.s32 	%r99, %r24, 3;
	setp.ge.s32 	%p21, %r99, %r178;
	@%p21 bra 	$L__BB20_26;
	st.global.f32 	[%rd1+12], %f887;
$L__BB20_26:
	ld.param.u32 	%r179, [_Z22gemm_smem_tiled_kernelILi128ELi8ELi128EEvPKfS1_Pfiii_param_4];
	add.s32 	%r100, %r24, 4;
	setp.ge.s32 	%p22, %r100, %r179;
	@%p22 bra 	$L__BB20_28;
	st.global.f32 	[%rd1+16], %f886;
$L__BB20_28:
	ld.param.u32 	%r180, [_Z22gemm_smem_tiled_kernelILi128ELi8ELi128EEvPKfS1_Pfiii_param_4];
	add.s32 	%r101, %r24, 5;
	setp.ge.s32 	%p23, %r101, %r180;
	@%p23 bra 	$L__BB20_30;
	st.global.f32 	[%rd1+20], %f885;
$L__BB20_30:
	ld.param.u32 	%r181, [_Z22gemm_smem_tiled_kernelILi128ELi8ELi128EEvPKfS1_Pfiii_param_4];
	add.s32 	%r102, %r24, 6;
	setp.ge.s32 	%p24, %r102, %r181;
	@%p24 bra 	$L__BB20_32;
	st.global.f32 	[%rd1+24], %f884;
$L__BB20_32:
	ld.param.u32 	%r182, [_Z22gemm_smem_tiled_kernelILi128ELi8ELi128EEvPKfS1_Pfiii_param_4];
	add.s32 	%r103, %r24, 7;
	setp.ge.s32 	%p25, %r103, %r182;
	@%p25 bra 	$L__BB20_34;
	st.global.f32 	[%rd1+28], %f883;
$L__BB20_34:
	ld.param.u32 	%r166, [_Z22gemm_smem_tiled_kernelILi128ELi8ELi128EEvPKfS1_Pfiii_param_3];
	ld.param.u64 	%rd73, [_Z22gemm_smem_tiled_kernelILi128ELi8ELi128EEvPKfS1_Pfiii_param_2];
	cvta.to.global.u64 	%rd2, %rd73;
	or.b32  	%r28, %r25, 1;
	setp.ge.s32 	%p26, %r28, %r166;
	@%p26 bra 	$L__BB20_51;
	ld.param.u32 	%r183, [_Z22gemm_smem_tiled_kernelILi128ELi8ELi128EEvPKfS1_Pfiii_param_4];
	mul.lo.s32 	%r29, %r28, %r183;
	setp.ge.s32 	%p27, %r24, %r183;
	@%p27 bra 	$L__BB20_37;
	add.s32 	%r108, %r24, %r29;
	mul.wide.s32 	%rd27, %r108, 4;
	add.s64 	%rd28, %rd2, %rd27;
	st.global.f32 	[%rd28], %f882;
$L__BB20_37:
	ld.param.u32 	%r184, [_Z22gemm_smem_tiled_kernelILi128ELi8ELi128EEvPKfS1_Pfiii_param_4];
	add.s32 	%r109, %r24, 1;
	setp.ge.s32 	%p28, %r109, %r184;
	cvt.s64.s32 	%rd29, %r29;
	cvt.s64.s32 	%rd30, %r24;
	add.s64 	%rd31, %rd30, %rd29;
	shl.b64 	%rd32, %rd31, 2;
	add.s64 	%rd3, %rd2, %rd32;
	@%p28 bra 	$L__BB20_39;
	st.global.f32 	[%rd3+4], %f881;
$L__BB20_39:
	ld.param.u32 	%r185, [_Z22gemm_smem_tiled_kernelILi128ELi8ELi128EEvPKfS1_Pfiii_param_4];
	add.s32 	%r110, %r24, 2;
	setp.ge.s32 	%p29, %r110, %r185;
	@%p29 bra 	$L__BB20_41;
	st.global.f32 	[%rd3+8], %f880;
$L__BB20_41:
	ld.param.u32 	%r186, [_Z22gemm_smem_tiled_kernelILi128ELi8ELi128EEvPKfS1_Pfiii_param_4];
	add.s32 	%r111, %r24, 3;
	setp.ge.s32 	%p30, %r111, %r186;
	@%p30 bra 	$L__BB20_43;
	st.global.f32 	[%rd3+12], %f879;
$L__BB20_43:
	ld.param.u32 	%r187, [_Z22gemm_smem_tiled_kernelILi128ELi8ELi128EEvPKfS1_Pfiii_param_4];
	add.s32 	%r112, %r24, 4;
	setp.ge.s32 	%p31, %r112, %r187;
	@%p31 bra 	$L__BB20_45;
	st.global.f32 	[%rd3+16], %f878;
$L__BB20_45:
	ld.param.u32 	%r188, [_Z22gemm_smem_tiled_kernelILi128ELi8ELi128EEvPKfS1_Pfiii_param_4];
	add.s32 	%r113, %r24, 5;
	setp.ge.s32 	%p32, %r113, %r188;
	@%p32 bra 	$L__BB20_47;
	st.global.f32 	[%rd3+20], %f877;
$L__BB20_47:
	ld.param.u32 	%r189, [_Z22gemm_smem_tiled_kernelILi128ELi8ELi128EEvPKfS1_Pfiii_param_4];
	add.s32 	%r114, %r24, 6;
	setp.ge.s32 	%p33, %r114, %r189;
	@%p33 bra 	$L__BB20_49;
	st.global.f32 	[%rd3+24], %f876;
$L__BB20_49:
	ld.param.u32 	%r190, [_Z22gemm_smem_tiled_kernelILi128ELi8ELi128EEvPKfS1_Pfiii_param_4];
	add.s32 	%r115, %r24, 7;
	setp.ge.s32 	%p34, %r115, %r190;
	@%p34 bra 	$L__BB20_51;
	st.global.f32 	[%rd3+28], %f875;
$L__BB20_51:
	ld.param.u32 	%r167, [_Z22gemm_smem_tiled_kernelILi128ELi8ELi128EEvPKfS1_Pfiii_param_3];
	add.s32 	%r30, %r25, 2;
	setp.ge.s32 	%p35, %r30, %r167;
	@%p35 bra 	$L__BB20_68;
	ld.param.u32 	%r191, [_Z22gemm_smem_tiled_kernelILi128ELi8ELi128EEvPKfS1_Pfiii_param_4];
	mul.lo.s32 	%r31, %r30, %r191;
	setp.ge.s32 	%p36, %r24, %r191;
	@%p36 bra 	$L__BB20_54;
	add.s32 	%r116, %r24, %r31;
	mul.wide.s32 	%rd33, %r116, 4;
	add.s64 	%rd34, %rd2, %rd33;
	st.global.f32 	[%rd34], %f874;
$L__BB20_54:
	ld.param.u32 	%r192, [_Z22gemm_smem_tiled_kernelILi128ELi8ELi128EEvPKfS1_Pfiii_param_4];
	add.s32 	%r117, %r24, 1;
	setp.ge.s32 	%p37, %r117, %r192;
	cvt.s64.s32 	%rd35, %r31;
	cvt.s64.s32 	%rd36, %r24;
	add.s64 	%rd37, %rd36, %rd35;
	shl.b64 	%rd38, %rd37, 2;
	add.s64 	%rd4, %rd2, %rd38;
	@%p37 bra 	$L__BB20_56;
	st.global.f32 	[%rd4+4], %f873;
$L__BB20_56:
	ld.param.u32 	%r193, [_Z22gemm_smem_tiled_kernelILi128ELi8ELi128EEvPKfS1_Pfiii_param_4];
	add.s32 	%r118, %r24, 2;
	setp.ge.s32 	%p38, %r118, %r193;
	@%p38 bra 	$L__BB20_58;
	st.global.f32 	[%rd4+8], %f872;
$L__BB20_58:
	ld.param.u32 	%r194, [_Z22gemm_smem_tiled_kernelILi128ELi8ELi128EEvPKfS1_Pfiii_param_4];
	add.s32 	%r119, %r24, 3;
	setp.ge.s32 	%p39, %r119, %r194;
	@%p39 bra 	$L__BB20_60;
	st.global.f32 	[%rd4+12], %f871;
$L__BB20_60:
	ld.param.u32 	%r195, [_Z22gemm_smem_tiled_kernelILi128ELi8ELi128EEvPKfS1_Pfiii_param_4];
	add.s32 	%r120, %r24, 4;
	setp.ge.s32 	%p40, %r120, %r195;
	@%p40 bra 	$L__BB20_62;
	st.global.f32 	[%rd4+16], %f870;
$L__BB20_62:
	ld.param.u32 	%r196, [_Z22gemm_smem_tiled_kernelILi128ELi8ELi128EEvPKfS1_Pfiii_param_4];
	add.s32 	%r121, %r24, 5;
	setp.ge.s32 	%p41, %r121, %r196;
	@%p41 bra 	$L__BB20_64;
	st.global.f32 	[%rd4+20], %f869;
$L__BB20_64:
	ld.param.u32 	%r197, [_Z22gemm_smem_tiled_kernelILi128ELi8ELi128EEvPKfS1_Pfiii_param_4];
	add.s32 	%r122, %r24, 6;
	setp.ge.s32 	%p42, %r122, %r197;
	@%p42 bra 	$L__BB20_66;
	st.global.f32 	[%rd4+24], %f868;
$L__BB20_66:
	ld.param.u32 	%r198, [_Z22gemm_smem_tiled_kernelILi128ELi8ELi128EEvPKfS1_Pfiii_param_4];
	add.s32 	%r123, %r24, 7;
	setp.ge.s32 	%p43, %r123, %r198;
	@%p43 bra 	$L__BB20_68;
	st.global.f32 	[%rd4+28], %f867;
$L__BB20_68:
	ld.param.u32 	%r168, [_Z22gemm_smem_tiled_kernelILi128ELi8ELi128EEvPKfS1_Pfiii_param_3];
	add.s32 	%r32, %r25, 3;
	setp.ge.s32 	%p44, %r32, %r168;
	@%p44 bra 	$L__BB20_85;
	ld.param.u32 	%r199, [_Z22gemm_smem_tiled_kernelILi128ELi8ELi128EEvPKfS1_Pfiii_param_4];
	mul.lo.s32 	%r33, %r32, %r199;
	setp.ge.s32 	%p45, %r24, %r199;
	@%p45 bra 	$L__BB20_71;
	add.s32 	%r124, %r24, %r33;
	mul.wide.s32 	%rd39, %r124, 4;
	add.s64 	%rd40, %rd2, %rd39;
	st.global.f32 	[%rd40], %f866;
$L__BB20_71:
	ld.param.u32 	%r200, [_Z22gemm_smem_tiled_kernelILi128ELi8ELi128EEvPKfS1_Pfiii_param_4];
	add.s32 	%r125, %r24, 1;
	setp.ge.s32 	%p46, %r125, %r200;
	cvt.s64.s32 	%rd41, %r33;
	cvt.s64.s32 	%rd42, %r24;
	add.s64 	%rd43, %rd42, %rd41;
	shl.b64 	%rd44, %rd43, 2;
	add.s64 	%rd5, %rd2, %rd44;
	@%p46 bra 	$L__BB20_73;
	st.global.f32 	[%rd5+4], %f865;
$L__BB20_73:
	ld.param.u32 	%r201, [_Z22gemm_smem_tiled_kernelILi128ELi8ELi128EEvPKfS1_Pfiii_param_4];
	add.s32 	%r126, %r24, 2;
	setp.ge.s32 	%p47, %r126, %r201;
	@%p47 bra 	$L__BB20_75;
	st.global.f32 	[%rd5+8], %f864;
$L__BB20_75:
	ld.param.u32 	%r202, [_Z22gemm_smem_tiled_kernelILi128ELi8ELi128EEvPKfS1_Pfiii_param_4];
	add.s32 	%r127, %r24, 3;
	setp.ge.s32 	%p48, %r127, %r202;
	@%p48 bra 	$L__BB20_77;
	st.global.f32 	[%rd5+12], %f863;
$L__BB20_77:
	ld.param.u32 	%r203, [_Z22gemm_smem_tiled_kernelILi128ELi8ELi128EEvPKfS1_Pfiii_param_4];
	add.s32 	%r128, %r24, 4;
	setp.ge.s32 	%p49, %r128, %r203;
	@%p49 bra 	$L__BB20_79;
	st.global.f32 	[%rd5+16], %f862;
$L__BB20_79:
	ld.param.u32 	%r204, [_Z22gemm_smem_tiled_kernelILi128ELi8ELi128EEvPKfS1_Pfiii_param_4];
	add.s32 	%r129, %r24, 5;
	setp.ge.s32 	%p50, %r129, %r204;
	@%p50 bra 	$L__BB20_81;
	st.global.f32 	[%rd5+20], %f861;
$L__BB20_81:
	ld.param.u32 	%r205, [_Z22gemm_smem_tiled_kernelILi128ELi8ELi128EEvPKfS1_Pfiii_param_4];
	add.s32 	%r130, %r24, 6;
	setp.ge.s32 	%p51, %r130, %r205;
	@%p51 bra 	$L__BB20_83;
	st.global.f32 	[%rd5+24], %f860;
$L__BB20_83:
	ld.param.u32 	%r206, [_Z22gemm_smem_tiled_kernelILi128ELi8ELi128EEvPKfS1_Pfiii_param_4];
	add.s32 	%r131, %r24, 7;
	setp.ge.s32 	%p52, %r131, %r206;
	@%p52 bra 	$L__BB20_85;
	st.global.f32 	[%rd5+28], %f859;
$L__BB20_85:
	ld.param.u32 	%r169, [_Z22gemm_smem_tiled_kernelILi128ELi8ELi128EEvPKfS1_Pfiii_param_3];
	add.s32 	%r34, %r25, 4;
	setp.ge.s32 	%p53, %r34, %r169;
	@%p53 bra 	$L__BB20_102;
	ld.param.u32 	%r207, [_Z22gemm_smem_tiled_kernelILi128ELi8ELi128EEvPKfS1_Pfiii_param_4];
	mul.lo.s32 	%r35, %r34, %r207;
	setp.ge.s32 	%p54, %r24, %r207;
	@%p54 bra 	$L__BB20_88;
	add.s32 	%r132, %r24, %r35;
	mul.wide.s32 	%rd45, %r132, 4;
	add.s64 	%rd46, %rd2, %rd45;
	st.global.f32 	[%rd46], %f858;
$L__BB20_88:
	ld.param.u32 	%r208, [_Z22gemm_smem_tiled_kernelILi128ELi8ELi128EEvPKfS1_Pfiii_param_4];
	add.s32 	%r133, %r24, 1;
	setp.ge.s32 	%p55, %r133, %r208;
	cvt.s64.s32 	%rd47, %r35;
	cvt.s64.s32 	%rd48, %r24;
	add.s64 	%rd49, %rd48, %rd47;
	shl.b64 	%rd50, %rd49, 2;
	add.s64 	%rd6, %rd2, %rd50;
	@%p55 bra 	$L__BB20_90;
	st.global.f32 	[%rd6+4], %f857;
$L__BB20_90:
	ld.param.u32 	%r209, [_Z22gemm_smem_tiled_kernelILi128ELi8ELi128EEvPKfS1_Pfiii_param_4];
	add.s32 	%r134, %r24, 2;
	setp.ge.s32 	%p56, %r134, %r209;
	@%p56 bra 	$L__BB20_92;
	st.global.f32 	[%rd6+8], %f856;
$L__BB20_92:
	ld.param.u32 	%r210, [_Z22gemm_smem_tiled_kernelILi128ELi8ELi128EEvPKfS1_Pfiii_param_4];
	add.s32 	%r135, %r24, 3;
	setp.ge.s32 	%p57, %r135, %r210;
	@%p57 bra 	$L__BB20_94;
	st.global.f32 	[%rd6+12], %f855;
$L__BB20_94:
	ld.param.u32 	%r211, [_Z22gemm_smem_tiled_kernelILi128ELi8ELi128EEvPKfS1_Pfiii_param_4];
	add.s32 	%r136, %r24, 4;
	setp.ge.s32 	%p58, %r136, %r211;
	@%p58 bra 	$L__BB20_96;
	st.global.f32 	[%rd6+16], %f854;
$L__BB20_96:
	ld.param.u32 	%r212, [_Z22gemm_smem_tiled_kernelILi128ELi8ELi128EEvPKfS1_Pfiii_param_4];
	add.s32 	%r137, %r24, 5;
	setp.ge.s32 	%p59, %r137, %r212;
	@%p59 bra 	$L__BB20_98;
	st.global.f32 	[%rd6+20], %f853;
$L__BB20_98:
	ld.param.u32 	%r213, [_Z22gemm_smem_tiled_kernelILi128ELi8ELi128EEvPKfS1_Pfiii_param_4];
	add.s32 	%r138, %r24, 6;
	setp.ge.s32 	%p60, %r138, %r213;
	@%p60 bra 	$L__BB20_100;
	st.global.f32 	[%rd6+24], %f852;
$L__BB20_100:
	ld.param.u32 	%r214, [_Z22gemm_smem_tiled_kernelILi128ELi8ELi128EEvPKfS1_Pfiii_param_4];
	add.s32 	%r139, %r24, 7;
	setp.ge.s32 	%p61, %r139, %r214;
	@%p61 bra 	$L__BB20_102;
	st.global.f32 	[%rd6+28], %f851;
$L__BB20_102:
	ld.param.u32 	%r170, [_Z22gemm_smem_tiled_kernelILi128ELi8ELi128EEvPKfS1_Pfiii_param_3];
	add.s32 	%r36, %r25, 5;
	setp.ge.s32 	%p62, %r36, %r170;
	@%p62 bra 	$L__BB20_119;
	ld.param.u32 	%r215, [_Z22gemm_smem_tiled_kernelILi128ELi8ELi128EEvPKfS1_Pfiii_param_4];
	mul.lo.s32 	%r37, %r36, %r215;
	setp.ge.s32 	%p63, %r24, %r215;
	@%p63 bra 	$L__BB20_105;
	add.s32 	%r140, %r24, %r37;
	mul.wide.s32 	%rd51, %r140, 4;
	add.s64 	%rd52, %rd2, %rd51;
	st.global.f32 	[%rd52], %f850;
$L__BB20_105:
	ld.param.u32 	%r216, [_Z22gemm_smem_tiled_kernelILi128ELi8ELi128EEvPKfS1_Pfiii_param_4];
	add.s32 	%r141, %r24, 1;
	setp.ge.s32 	%p64, %r141, %r216;
	cvt.s64.s32 	%rd53, %r37;
	cvt.s64.s32 	%rd54, %r24;
	add.s64 	%rd55, %rd54, %rd53;
	shl.b64 	%rd56, %rd55, 2;
	add.s64 	%rd7, %rd2, %rd56;
	@%p64 bra 	$L__BB20_107;
	st.global.f32 	[%rd7+4], %f849;
$L__BB20_107:
	ld.param.u32 	%r217, [_Z22gemm_smem_tiled_kernelILi128ELi8ELi128EEvPKfS1_Pfiii_param_4];
	add.s32 	%r142, %r24, 2;
	setp.ge.s32 	%p65, %r142, %r217;
	@%p65 bra 	$L__BB20_109;
	st.global.f32 	[%rd7+8], %f848;
$L__BB20_109:
	ld.param.u32 	%r218, [_Z22gemm_smem_tiled_kernelILi128ELi8ELi128EEvPKfS1_Pfiii_param_4];
	add.s32 	%r143, %r24, 3;
	setp.ge.s32 	%p66, %r143, %r218;
	@%p66 bra 	$L__BB20_111;
	st.global.f32 	[%rd7+12], %f847;
$L__BB20_111:
	ld.param.u32 	%r219, [_Z22gemm_smem_tiled_kernelILi128ELi8ELi128EEvPKfS1_Pfiii_param_4];
	add.s32 	%r144, %r24, 4;
	setp.ge.s32 	%p67, %r144, %r219;
	@%p67 bra 	$L__BB20_113;
	st.global.f32 	[%rd7+16], %f846;
$L__BB20_113:
	ld.param.u32 	%r220, [_Z22gemm_smem_tiled_kernelILi128ELi8ELi128EEvPKfS1_Pfiii_param_4];
	add.s32 	%r145, %r24, 5;
	setp.ge.s32 	%p68, %r145, %r220;
	@%p68 bra 	$L__BB20_115;
	st.global.f32 	[%rd7+20], %f845;
$L__BB20_115:
	ld.param.u32 	%r221, [_Z22gemm_smem_tiled_kernelILi128ELi8ELi128EEvPKfS1_Pfiii_param_4];
	add.s32 	%r146, %r24, 6;
	setp.ge.s32 	%p69, %r146, %r221;
	@%p69 bra 	$L__BB20_117;
	st.global.f32 	[%rd7+24], %f844;
$L__BB20_117:
	ld.param.u32 	%r222, [_Z22gemm_smem_tiled_kernelILi128ELi8ELi128EEvPKfS1_Pfiii_param_4];
	add.s32 	%r147, %r24, 7;
	setp.ge.s32 	%p70, %r147, %r222;
	@%p70 bra 	$L__BB20_119;
	st.global.f32 	[%rd7+28], %f843;
$L__BB20_119:
	ld.param.u32 	%r171, [_Z22gemm_smem_tiled_kernelILi128ELi8ELi128EEvPKfS1_Pfiii_param_3];
	add.s32 	%r38, %r25, 6;
	setp.ge.s32 	%p71, %r38, %r171;
	@%p71 bra 	$L__BB20_136;
	ld.param.u32 	%r223, [_Z22gemm_smem_tiled_kernelILi128ELi8ELi128EEvPKfS1_Pfiii_param_4];
	mul.lo.s32 	%r39, %r38, %r223;
	setp.ge.s32 	%p72, %r24, %r223;
	@%p72 bra 	$L__BB20_122;
	add.s32 	%r148, %r24, %r39;
	mul.wide.s32 	%rd57, %r148, 4;
	add.s64 	%rd58, %rd2, %rd57;
	st.global.f32 	[%rd58], %f891;
$L__BB20_122:
	ld.param.u32 	%r224, [_Z22gemm_smem_tiled_kernelILi128ELi8ELi128EEvPKfS1_Pfiii_param_4];
	add.s32 	%r149, %r24, 1;
	setp.ge.s32 	%p73, %r149, %r224;
	cvt.s64.s32 	%rd59, %r39;
	cvt.s64.s32 	%rd60, %r24;
	add.s64 	%rd61, %rd60, %rd59;
	shl.b64 	%rd62, %rd61, 2;
	add.s64 	%rd8, %rd2, %rd62;
	@%p73 bra 	$L__BB20_124;
	st.global.f32 	[%rd8+4], %f892;
$L__BB20_124:
	ld.param.u32 	%r225, [_Z22gemm_smem_tiled_kernelILi128ELi8ELi128EEvPKfS1_Pfiii_param_4];
	add.s32 	%r150, %r24, 2;
	setp.ge.s32 	%p74, %r150, %r225;
	@%p74 bra 	$L__BB20_126;
	st.global.f32 	[%rd8+8], %f893;
$L__BB20_126:
	ld.param.u32 	%r226, [_Z22gemm_smem_tiled_kernelILi128ELi8ELi128EEvPKfS1_Pfiii_param_4];
	add.s32 	%r151, %r24, 3;
	setp.ge.s32 	%p75, %r151, %r226;
	@%p75 bra 	$L__BB20_128;
	st.global.f32 	[%rd8+12], %f894;
$L__BB20_128:
	ld.param.u32 	%r227, [_Z22gemm_smem_tiled_kernelILi128ELi8ELi128EEvPKfS1_Pfiii_param_4];
	add.s32 	%r152, %r24, 4;
	setp.ge.s32 	%p76, %r152, %r227;
	@%p76 bra 	$L__BB20_130;
	st.global.f32 	[%rd8+16], %f895;
$L__BB20_130:
	ld.param.u32 	%r228, [_Z22gemm_smem_tiled_kernelILi128ELi8ELi128EEvPKfS1_Pfiii_param_4];
	add.s32 	%r153, %r24, 5;
	setp.ge.s32 	%p77, %r153, %r228;
	@%p77 bra 	$L__BB20_132;
	st.global.f32 	[%rd8+20], %f896;
$L__BB20_132:
	ld.param.u32 	%r229, [_Z22gemm_smem_tiled_kernelILi128ELi8ELi128EEvPKfS1_Pfiii_param_4];
	add.s32 	%r154, %r24, 6;
	setp.ge.s32 	%p78, %r154, %r229;
	@%p78 bra 	$L__BB20_134;
	st.global.f32 	[%rd8+24], %f897;
$L__BB20_134:
	ld.param.u32 	%r230, [_Z22gemm_smem_tiled_kernelILi128ELi8ELi128EEvPKfS1_Pfiii_param_4];
	add.s32 	%r155, %r24, 7;
	setp.ge.s32 	%p79, %r155, %r230;
	@%p79 bra 	$L__BB20_136;
	st.global.f32 	[%rd8+28], %f898;
$L__BB20_136:
	ld.param.u32 	%r172, [_Z22gemm_smem_tiled_kernelILi128ELi8ELi128EEvPKfS1_Pfiii_param_3];
	add.s32 	%r40, %r25, 7;
	setp.ge.s32 	%p80, %r40, %r172;
	@%p80 bra 	$L__BB20_153;
	ld.param.u32 	%r231, [_Z22gemm_smem_tiled_kernelILi128ELi8ELi128EEvPKfS1_Pfiii_param_4];
	mul.lo.s32 	%r41, %r40, %r231;
	setp.ge.s32 	%p81, %r24, %r231;
	@%p81 bra 	$L__BB20_139;
	add.s32 	%r156, %r24, %r41;
	mul.wide.s32 	%rd63, %r156, 4;
	add.s64 	%rd64, %rd2, %rd63;
	st.global.f32 	[%rd64], %f899;
$L__BB20_139:
	ld.param.u32 	%r232, [_Z22gemm_smem_tiled_kernelILi128ELi8ELi128EEvPKfS1_Pfiii_param_4];
	add.s32 	%r157, %r24, 1;
	setp.ge.s32 	%p82, %r157, %r232;
	cvt.s64.s32 	%rd65, %r41;
	cvt.s64.s32 	%rd66, %r24;
	add.s64 	%rd67, %rd66, %rd65;
	shl.b64 	%rd68, %rd67, 2;
	add.s64 	%rd9, %rd2, %rd68;
	@%p82 bra 	$L__BB20_141;
	st.global.f32 	[%rd9+4], %f900;
$L__BB20_141:
	ld.param.u32 	%r233, [_Z22gemm_smem_tiled_kernelILi128ELi8ELi128EEvPKfS1_Pfiii_param_4];
	add.s32 	%r158, %r24, 2;
	setp.ge.s32 	%p83, %r158, %r233;
	@%p83 bra 	$L__BB20_143;
	st.global.f32 	[%rd9+8], %f901;
$L__BB20_143:
	ld.param.u32 	%r234, [_Z22gemm_smem_tiled_kernelILi128ELi8ELi128EEvPKfS1_Pfiii_param_4];
	add.s32 	%r159, %r24, 3;
	setp.ge.s32 	%p84, %r159, %r234;
	@%p84 bra 	$L__BB20_145;
	st.global.f32 	[%rd9+12], %f902;
$L__BB20_145:
	ld.param.u32 	%r235, [_Z22gemm_smem_tiled_kernelILi128ELi8ELi128EEvPKfS1_Pfiii_param_4];
	add.s32 	%r160, %r24, 4;
	setp.ge.s32 	%p85, %r160, %r235;
	@%p85 bra 	$L__BB20_147;
	st.global.f32 	[%rd9+16], %f903;
$L__BB20_147:
	ld.param.u32 	%r236, [_Z22gemm_smem_tiled_kernelILi128ELi8ELi128EEvPKfS1_Pfiii_param_4];
	add.s32 	%r161, %r24, 5;
	setp.ge.s32 	%p86, %r161, %r236;
	@%p86 bra 	$L__BB20_149;
	st.global.f32 	[%rd9+20], %f904;
$L__BB20_149:
	ld.param.u32 	%r237, [_Z22gemm_smem_tiled_kernelILi128ELi8ELi128EEvPKfS1_Pfiii_param_4];
	add.s32 	%r162, %r24, 6;
	setp.ge.s32 	%p87, %r162, %r237;
	@%p87 bra 	$L__BB20_151;
	st.global.f32 	[%rd9+24], %f905;
$L__BB20_151:
	ld.param.u32 	%r238, [_Z22gemm_smem_tiled_kernelILi128ELi8ELi128EEvPKfS1_Pfiii_param_4];
	add.s32 	%r163, %r24, 7;
	setp.ge.s32 	%p88, %r163, %r238;
	@%p88 bra 	$L__BB20_153;
	st.global.f32 	[%rd9+28], %f906;
$L__BB20_153:
	ret;

}
	// .globl	_Z22gemm_smem_tiled_kernelILi128ELi16ELi32EEvPKfS1_Pfiii
.visible .entry _Z22gemm_smem_tiled_kernelILi128ELi16ELi32EEvPKfS1_Pfiii(
	.param .u64 .ptr .align 1 _Z22gemm_smem_tiled_kernelILi128ELi16ELi32EEvPKfS1_Pfiii_param_0,
	.param .u64 .ptr .align 1 _Z22gemm_smem_tiled_kernelILi128ELi16ELi32EEvPKfS1_Pfiii_param_1,
	.param .u64 .ptr .align 1 _Z22gemm_smem_tiled_kernelILi128ELi16ELi32EEvPKfS1_Pfiii_param_2,
	.param .u32 _Z22gemm_smem_tiled_kernelILi128ELi16ELi32EEvPKfS1_Pfiii_param_3,
	.param .u32 _Z22gemm_smem_tiled_kernelILi128ELi16ELi32EEvPKfS1_Pfiii_param_4,
	.param .u32 _Z22gemm_smem_tiled_kernelILi128ELi16ELi32EEvPKfS1_Pfiii_param_5
)
{
	.reg .pred 	%p<41>;
	.reg .b32 	%r<96>;
	.reg .b32 	%f<491>;
	.reg .b64 	%rd<67>;
	// demoted variable
	.shared .align 4 .b8 _ZZ22gemm_smem_tiled_kernelILi128ELi16ELi32EEvPKfS1_PfiiiE2As[8192];
	// demoted variable
	.shared .align 4 .b8 _ZZ22gemm_smem_tiled_kernelILi128ELi16ELi32EEvPKfS1_PfiiiE2Bs[2048];
	ld.param.u64 	%rd4, [_Z22gemm_smem_tiled_kernelILi128ELi16ELi32EEvPKfS1_Pfiii_param_0];
	ld.param.u64 	%rd5, [_Z22gemm_smem_tiled_kernelILi128ELi16ELi32EEvPKfS1_Pfiii_param_1];
	ld.param.u64 	%rd6, [_Z22gemm_smem_tiled_kernelILi128ELi16ELi32EEvPKfS1_Pfiii_param_2];
	ld.param.u32 	%r50, [_Z22gemm_smem_tiled_kernelILi128ELi16ELi32EEvPKfS1_Pfiii_param_3];
	ld.param.u32 	%r51, [_Z22gemm_smem_tiled_kernelILi128ELi16ELi32EEvPKfS1_Pfiii_param_4];
	ld.param.u32 	%r52, [_Z22gemm_smem_tiled_kernelILi128ELi16ELi32EEvPKfS1_Pfiii_param_5];
	cvta.to.global.u64 	%rd1, %rd6;
	mov.u32 	%r53, %ctaid.y;
	shl.b32 	%r1, %r53, 7;
	mov.u32 	%r54, %ctaid.x;
	shl.b32 	%r2, %r54, 5;
	mov.u32 	%r3, %tid.y;
	shl.b32 	%r55, %r3, 3;
	add.s32 	%r4, %r1, %r55;
	mov.u32 	%r5, %tid.x;
	shl.b32 	%r56, %r5, 1;
	add.s32 	%r6, %r2, %r56;
	setp.lt.s32 	%p1, %r52, 1;
	mov.f32 	%f475, 0f00000000;
	mov.f32 	%f476, %f475;
	mov.f32 	%f477, %f475;
	mov.f32 	%f478, %f475;
	mov.f32 	%f479, %f475;
	mov.f32 	%f480, %f475;
	mov.f32 	%f481, %f475;
	mov.f32 	%f482, %f475;
	mov.f32 	%f483, %f475;
	mov.f32 	%f484, %f475;
	mov.f32 	%f485, %f475;
	mov.f32 	%f486, %f475;
	mov.f32 	%f487, %f475;
	mov.f32 	%f488, %f475;
	mov.f32 	%f489, %f475;
	mov.f32 	%f490, %f475;
	@%p1 bra 	$L__BB21_11;
	mov.u32 	%r7, %ntid.x;
	mov.u32 	%r8, %ntid.y;
	shl.b32 	%r58, %r5, 2;
	mov.u32 	%r59, _ZZ22gemm_smem_tiled_kernelILi128ELi16ELi32EEvPKfS1_PfiiiE2As;
	add.s32 	%r9, %r59, %r58;
	shl.b32 	%r10, %r7, 2;
	cvta.to.global.u64 	%rd2, %rd5;
	cvta.to.global.u64 	%rd3, %rd4;
	mov.b32 	%r88, 0;
	mov.f32 	%f475, 0f00000000;
$L__BB21_2:
	setp.gt.u32 	%p2, %r3, 127;
	mov.u32 	%r89, %r3;
	@%p2 bra 	$L__BB21_3;
	bra.uni 	$L__BB21_52;
$L__BB21_3:
	setp.gt.u32 	%p9, %r3, 15;
	mov.u32 	%r94, %r3;
	@%p9 bra 	$L__BB21_10;
$L__BB21_4:
	setp.gt.u32 	%p10, %r5, 31;
	add.s32 	%r27, %r94, %r88;
	@%p10 bra 	$L__BB21_9;
	mul.lo.s32 	%r28, %r27, %r51;
	shl.b32 	%r61, %r94, 7;
	mov.u32 	%r62, _ZZ22gemm_smem_tiled_kernelILi128ELi16ELi32EEvPKfS1_PfiiiE2Bs;
	add.s32 	%r29, %r62, %r61;
	mov.u32 	%r95, %r5;
$L__BB21_6:
	setp.ge.s32 	%p11, %r27, %r52;
	add.s32 	%r31, %r95, %r2;
	setp.ge.s32 	%p12, %r31, %r51;
	mov.f32 	%f474, 0f00000000;
	or.pred  	%p13, %p11, %p12;
	@%p13 bra 	$L__BB21_8;
	add.s32 	%r63, %r31, %r28;
	mul.wide.s32 	%rd9, %r63, 4;
	add.s64 	%rd10, %rd2, %rd9;
	ld.global.nc.f32 	%f474, [%rd10];
$L__BB21_8:
	shl.b32 	%r64, %r95, 2;
	add.s32 	%r65, %r29, %r64;
	st.shared.f32 	[%r65], %f474;
	add.s32 	%r95, %r95, %r7;
	setp.lt.u32 	%p14, %r95, 32;
	@%p14 bra 	$L__BB21_6;
$L__BB21_9:
	add.s32 	%r94, %r94, %r8;
	setp.lt.u32 	%p15, %r94, 16;
	@%p15 bra 	$L__BB21_4;
$L__BB21_10:
	bar.sync 	0;
	shl.b32 	%r66, %r3, 9;
	mov.u32 	%r67, _ZZ22gemm_smem_tiled_kernelILi128ELi16ELi32EEvPKfS1_PfiiiE2As;
	add.s32 	%r68, %r67, %r66;
	ld.shared.f32 	%f57, [%r68];
	ld.shared.f32 	%f58, [%r68+64];
	ld.shared.f32 	%f59, [%r68+128];
	ld.shared.f32 	%f60, [%r68+192];
	ld.shared.f32 	%f61, [%r68+256];
	ld.shared.f32 	%f62, [%r68+320];
	ld.shared.f32 	%f63, [%r68+384];
	ld.shared.f32 	%f64, [%r68+448];
	shl.b32 	%r69, %r5, 3;
	mov.u32 	%r70, _ZZ22gemm_smem_tiled_kernelILi128ELi16ELi32EEvPKfS1_PfiiiE2Bs;
	add.s32 	%r71, %r70, %r69;
	ld.shared.f32 	%f65, [%r71];
	ld.shared.f32 	%f66, [%r71+4];
	fma.rn.f32 	%f67, %f57, %f65, %f480;
	fma.rn.f32 	%f68, %f57, %f66, %f479;
	fma.rn.f32 	%f69, %f58, %f65, %f478;
	fma.rn.f32 	%f70, %f58, %f66, %f477;
	fma.rn.f32 	%f71, %f59, %f65, %f476;
	fma.rn.f32 	%f72, %f59, %f66, %f475;
	fma.rn.f32 	%f73, %f60, %f65, %f481;
	fma.rn.f32 	%f74, %f60, %f66, %f482;
	fma.rn.f32 	%f75, %f61, %f65, %f483;
	fma.rn.f32 	%f76, %f61, %f66, %f484;
	fma.rn.f32 	%f77, %f62, %f65, %f485;
	fma.rn.f32 	%f78, %f62, %f66, %f486;
	fma.rn.f32 	%f79, %f63, %f65, %f487;
	fma.rn.f32 	%f80, %f63, %f66, %f488;
	fma.rn.f32 	%f81, %f64, %f65, %f489;
	fma.rn.f32 	%f82, %f64, %f66, %f490;
	ld.shared.f32 	%f83, [%r68+4];
	ld.shared.f32 	%f84, [%r68+68];
	ld.shared.f32 	%f85, [%r68+132];
	ld.shared.f32 	%f86, [%r68+196];
	ld.shared.f32 	%f87, [%r68+260];
	ld.shared.f32 	%f88, [%r68+324];
	ld.shared.f32 	%f89, [%r68+388];
	ld.shared.f32 	%f90, [%r68+452];
	ld.shared.f32 	%f91, [%r71+128];
	ld.shared.f32 	%f92, [%r71+132];
	fma.rn.f32 	%f93, %f83, %f91, %f67;
	fma.rn.f32 	%f94, %f83, %f92, %f68;
	fma.rn.f32 	%f95, %f84, %f91, %f69;
	fma.rn.f32 	%f96, %f84, %f92, %f70;
	fma.rn.f32 	%f97, %f85, %f91, %f71;
	fma.rn.f32 	%f98, %f85, %f92, %f72;
	fma.rn.f32 	%f99, %f86, %f91, %f73;
	fma.rn.f32 	%f100, %f86, %f92, %f74;
	fma.rn.f32 	%f101, %f87, %f91, %f75;
	fma.rn.f32 	%f102, %f87, %f92, %f76;
	fma.rn.f32 	%f103, %f88, %f91, %f77;
	fma.rn.f32 	%f104, %f88, %f92, %f78;
	fma.rn.f32 	%f105, %f89, %f91, %f79;
	fma.rn.f32 	%f106, %f89, %f92, %f80;
	fma.rn.f32 	%f107, %f90, %f91, %f81;
	fma.rn.f32 	%f108, %f90, %f92, %f82;
	ld.shared.f32 	%f109, [%r68+8];
	ld.shared.f32 	%f110, [%r68+72];
	ld.shared.f32 	%f111, [%r68+136];
	ld.shared.f32 	%f112, [%r68+200];
	ld.shared.f32 	%f113, [%r68+264];
	ld.shared.f32 	%f114, [%r68+328];
	ld.shared.f32 	%f115, [%r68+392];
	ld.shared.f32 	%f116, [%r68+456];
	ld.shared.f32 	%f117, [%r71+256];
	ld.shared.f32 	%f118, [%r71+260];
	fma.rn.f32 	%f119, %f109, %f117, %f93;
	fma.rn.f32 	%f120, %f109, %f118, %f94;
	fma.rn.f32 	%f121, %f110, %f117, %f95;
	fma.rn.f32 	%f122, %f110, %f118, %f96;
	fma.rn.f32 	%f123, %f111, %f117, %f97;
	fma.rn.f32 	%f124, %f111, %f118, %f98;
	fma.rn.f32 	%f125, %f112, %f117, %f99;
	fma.rn.f32 	%f126, %f112, %f118, %f100;
	fma.rn.f32 	%f127, %f113, %f117, %f101;
	fma.rn.f32 	%f128, %f113, %f118, %f102;
	fma.rn.f32 	%f129, %f114, %f117, %f103;
	fma.rn.f32 	%f130, %f114, %f118, %f104;
	fma.rn.f32 	%f131, %f115, %f117, %f105;
	fma.rn.f32 	%f132, %f115, %f118, %f106;
	fma.rn.f32 	%f133, %f116, %f117, %f107;
	fma.rn.f32 	%f134, %f116, %f118, %f108;
	ld.shared.f32 	%f135, [%r68+12];
	ld.shared.f32 	%f136, [%r68+76];
	ld.shared.f32 	%f137, [%r68+140];
	ld.shared.f32 	%f138, [%r68+204];
	ld.shared.f32 	%f139, [%r68+268];
	ld.shared.f32 	%f140, [%r68+332];
	ld.shared.f32 	%f141, [%r68+396];
	ld.shared.f32 	%f142, [%r68+460];
	ld.shared.f32 	%f143, [%r71+384];
	ld.shared.f32 	%f144, [%r71+388];
	fma.rn.f32 	%f145, %f135, %f143, %f119;
	fma.rn.f32 	%f146, %f135, %f144, %f120;
	fma.rn.f32 	%f147, %f136, %f143, %f121;
	fma.rn.f32 	%f148, %f136, %f144, %f122;
	fma.rn.f32 	%f149, %f137, %f143, %f123;
	fma.rn.f32 	%f150, %f137, %f144, %f124;
	fma.rn.f32 	%f151, %f138, %f143, %f125;
	fma.rn.f32 	%f152, %f138, %f144, %f126;
	fma.rn.f32 	%f153, %f139, %f143, %f127;
	fma.rn.f32 	%f154, %f139, %f144, %f128;
	fma.rn.f32 	%f155, %f140, %f143, %f129;
	fma.rn.f32 	%f156, %f140, %f144, %f130;
	fma.rn.f32 	%f157, %f141, %f143, %f131;
	fma.rn.f32 	%f158, %f141, %f144, %f132;
	fma.rn.f32 	%f159, %f142, %f143, %f133;
	fma.rn.f32 	%f160, %f142, %f144, %f134;
	ld.shared.f32 	%f161, [%r68+16];
	ld.shared.f32 	%f162, [%r68+80];
	ld.shared.f32 	%f163, [%r68+144];
	ld.shared.f32 	%f164, [%r68+208];
	ld.shared.f32 	%f165, [%r68+272];
	ld.shared.f32 	%f166, [%r68+336];
	ld.shared.f32 	%f167, [%r68+400];
	ld.shared.f32 	%f168, [%r68+464];
	ld.shared.f32 	%f169, [%r71+512];
	ld.shared.f32 	%f170, [%r71+516];
	fma.rn.f32 	%f171, %f161, %f169, %f145;
	fma.rn.f32 	%f172, %f161, %f170, %f146;
	fma.rn.f32 	%f173, %f162, %f169, %f147;
	fma.rn.f32 	%f174, %f162, %f170, %f148;
	fma.rn.f32 	%f175, %f163, %f169, %f149;
	fma.rn.f32 	%f176, %f163, %f170, %f150;
	fma.rn.f32 	%f177, %f164, %f169, %f151;
	fma.rn.f32 	%f178, %f164, %f170, %f152;
	fma.rn.f32 	%f179, %f165, %f169, %f153;
	fma.rn.f32 	%f180, %f165, %f170, %f154;
	fma.rn.f32 	%f181, %f166, %f169, %f155;
	fma.rn.f32 	%f182, %f166, %f170, %f156;
	fma.rn.f32 	%f183, %f167, %f169, %f157;
	fma.rn.f32 	%f184, %f167, %f170, %f158;
	fma.rn.f32 	%f185, %f168, %f169, %f159;
	fma.rn.f32 	%f186, %f168, %f170, %f160;
	ld.shared.f32 	%f187, [%r68+20];
	ld.shared.f32 	%f188, [%r68+84];
	ld.shared.f32 	%f189, [%r68+148];
	ld.shared.f32 	%f190, [%r68+212];
	ld.shared.f32 	%f191, [%r68+276];
	ld.shared.f32 	%f192, [%r68+340];
	ld.shared.f32 	%f193, [%r68+404];
	ld.shared.f32 	%f194, [%r68+468];
	ld.shared.f32 	%f195, [%r71+640];
	ld.shared.f32 	%f196, [%r71+644];
	fma.rn.f32 	%f197, %f187, %f195, %f171;
	fma.rn.f32 	%f198, %f187, %f196, %f172;
	fma.rn.f32 	%f199, %f188, %f195, %f173;
	fma.rn.f32 	%f200, %f188, %f196, %f174;
	fma.rn.f32 	%f201, %f189, %f195, %f175;
	fma.rn.f32 	%f202, %f189, %f196, %f176;
	fma.rn.f32 	%f203, %f190, %f195, %f177;
	fma.rn.f32 	%f204, %f190, %f196, %f178;
	fma.rn.f32 	%f205, %f191, %f195, %f179;
	fma.rn.f32 	%f206, %f191, %f196, %f180;
	fma.rn.f32 	%f207, %f192, %f195, %f181;
	fma.rn.f32 	%f208, %f192, %f196, %f182;
	fma.rn.f32 	%f209, %f193, %f195, %f183;
	fma.rn.f32 	%f210, %f193, %f196, %f184;
	fma.rn.f32 	%f211, %f194, %f195, %f185;
	fma.rn.f32 	%f212, %f194, %f196, %f186;
	ld.shared.f32 	%f213, [%r68+24];
	ld.shared.f32 	%f214, [%r68+88];
	ld.shared.f32 	%f215, [%r68+152];
	ld.shared.f32 	%f216, [%r68+216];
	ld.shared.f32 	%f217, [%r68+280];
	ld.shared.f32 	%f218, [%r68+344];
	ld.shared.f32 	%f219, [%r68+408];
	ld.shared.f32 	%f220, [%r68+472];
	ld.shared.f32 	%f221, [%r71+768];
	ld.shared.f32 	%f222, [%r71+772];
	fma.rn.f32 	%f223, %f213, %f221, %f197;
	fma.rn.f32 	%f224, %f213, %f222, %f198;
	fma.rn.f32 	%f225, %f214, %f221, %f199;
	fma.rn.f32 	%f226, %f214, %f222, %f200;
	fma.rn.f32 	%f227, %f215, %f221, %f201;
	fma.rn.f32 	%f228, %f215, %f222, %f202;
	fma.rn.f32 	%f229, %f216, %f221, %f203;
	fma.rn.f32 	%f230, %f216, %f222, %f204;
	fma.rn.f32 	%f231, %f217, %f221, %f205;
	fma.rn.f32 	%f232, %f217, %f222, %f206;
	fma.rn.f32 	%f233, %f218, %f221, %f207;
	fma.rn.f32 	%f234, %f218, %f222, %f208;
	fma.rn.f32 	%f235, %f219, %f221, %f209;
	fma.rn.f32 	%f236, %f219, %f222, %f210;
	fma.rn.f32 	%f237, %f220, %f221, %f211;
	fma.rn.f32 	%f238, %f220, %f222, %f212;
	ld.shared.f32 	%f239, [%r68+28];
	ld.shared.f32 	%f240, [%r68+92];
	ld.shared.f32 	%f241, [%r68+156];
	ld.shared.f32 	%f242, [%r68+220];
	ld.shared.f32 	%f243, [%r68+284];
	ld.shared.f32 	%f244, [%r68+348];
	ld.shared.f32 	%f245, [%r68+412];
	ld.shared.f32 	%f246, [%r68+476];
	ld.shared.f32 	%f247, [%r71+896];
	ld.shared.f32 	%f248, [%r71+900];
	fma.rn.f32 	%f249, %f239, %f247, %f223;
	fma.rn.f32 	%f250, %f239, %f248, %f224;
	fma.rn.f32 	%f251, %f240, %f247, %f225;
	fma.rn.f32 	%f252, %f240, %f248, %f226;
	fma.rn.f32 	%f253, %f241, %f247, %f227;
	fma.rn.f32 	%f254, %f241, %f248, %f228;
	fma.rn.f32 	%f255, %f242, %f247, %f229;
	fma.rn.f32 	%f256, %f242, %f248, %f230;
	fma.rn.f32 	%f257, %f243, %f247, %f231;
	fma.rn.f32 	%f258, %f243, %f248, %f232;
	fma.rn.f32 	%f259, %f244, %f247, %f233;
	fma.rn.f32 	%f260, %f244, %f248, %f234;
	fma.rn.f32 	%f261, %f245, %f247, %f235;
	fma.rn.f32 	%f262, %f245, %f248, %f236;
	fma.rn.f32 	%f263, %f246, %f247, %f237;
	fma.rn.f32 	%f264, %f246, %f248, %f238;
	ld.shared.f32 	%f265, [%r68+32];
	ld.shared.f32 	%f266, [%r68+96];
	ld.shared.f32 	%f267, [%r68+160];
	ld.shared.f32 	%f268, [%r68+224];
	ld.shared.f32 	%f269, [%r68+288];
	ld.shared.f32 	%f270, [%r68+352];
	ld.shared.f32 	%f271, [%r68+416];
	ld.shared.f32 	%f272, [%r68+480];
	ld.shared.f32 	%f273, [%r71+1024];
	ld.shared.f32 	%f274, [%r71+1028];
	fma.rn.f32 	%f275, %f265, %f273, %f249;
	fma.rn.f32 	%f276, %f265, %f274, %f250;
	fma.rn.f32 	%f277, %f266, %f273, %f251;
	fma.rn.f32 	%f278, %f266, %f274, %f252;
	fma.rn.f32 	%f279, %f267, %f273, %f253;
	fma.rn.f32 	%f280, %f267, %f274, %f254;
	fma.rn.f32 	%f281, %f268, %f273, %f255;
	fma.rn.f32 	%f282, %f268, %f274, %f256;
	fma.rn.f32 	%f283, %f269, %f273, %f257;
	fma.rn.f32 	%f284, %f269, %f274, %f258;
	fma.rn.f32 	%f285, %f270, %f273, %f259;
	fma.rn.f32 	%f286, %f270, %f274, %f260;
	fma.rn.f32 	%f287, %f271, %f273, %f261;
	fma.rn.f32 	%f288, %f271, %f274, %f262;
	fma.rn.f32 	%f289, %f272, %f273, %f263;
	fma.rn.f32 	%f290, %f272, %f274, %f264;
	ld.shared.f32 	%f291, [%r68+36];
	ld.shared.f32 	%f292, [%r68+100];
	ld.shared.f32 	%f293, [%r68+164];
	ld.shared.f32 	%f294, [%r68+228];
	ld.shared.f32 	%f295, [%r68+292];
	ld.shared.f32 	%f296, [%r68+356];
	ld.shared.f32 	%f297, [%r68+420];
	ld.shared.f32 	%f298, [%r68+484];
	ld.shared.f32 	%f299, [%r71+1152];
	ld.shared.f32 	%f300, [%r71+1156];
	fma.rn.f32 	%f301, %f291, %f299, %f275;
	fma.rn.f32 	%f302, %f291, %f300, %f276;
	fma.rn.f32 	%f303, %f292, %f299, %f277;
	fma.rn.f32 	%f304, %f292, %f300, %f278;
	fma.rn.f32 	%f305, %f293, %f299, %f279;
	fma.rn.f32 	%f306, %f293, %f300, %f280;
	fma.rn.f32 	%f307, %f294, %f299, %f281;
	fma.rn.f32 	%f308, %f294, %f300, %f282;
	fma.rn.f32 	%f309, %f295, %f299, %f283;
	fma.rn.f32 	%f310, %f295, %f300, %f284;
	fma.rn.f32 	%f311, %f296, %f299, %f285;
	fma.rn.f32 	%f312, %f296, %f300, %f286;
	fma.rn.f32 	%f313, %f297, %f299, %f287;
	fma.rn.f32 	%f314, %f297, %f300, %f288;
	fma.rn.f32 	%f315, %f298, %f299, %f289;
	fma.rn.f32 	%f316, %f298, %f300, %f290;
	ld.shared.f32 	%f317, [%r68+40];
	ld.shared.f32 	%f318, [%r68+104];
	ld.shared.f32 	%f319, [%r68+168];
	ld.shared.f32 	%f320, [%r68+232];
	ld.shared.f32 	%f321, [%r68+296];
	ld.shared.f32 	%f322, [%r68+360];
	ld.shared.f32 	%f323, [%r68+424];
	ld.shared.f32 	%f324, [%r68+488];
	ld.shared.f32 	%f325, [%r71+1280];
	ld.shared.f32 	%f326, [%r71+1284];
	fma.rn.f32 	%f327, %f317, %f325, %f301;
	fma.rn.f32 	%f328, %f317, %f326, %f302;
	fma.rn.f32 	%f329, %f318, %f325, %f303;
	fma.rn.f32 	%f330, %f318, %f326, %f304;
	fma.rn.f32 	%f331, %f319, %f325, %f305;
	fma.rn.f32 	%f332, %f319, %f326, %f306;
	fma.rn.f32 	%f333, %f320, %f325, %f307;
	fma.rn.f32 	%f334, %f320, %f326, %f308;
	fma.rn.f32 	%f335, %f321, %f325, %f309;
	fma.rn.f32 	%f336, %f321, %f326, %f310;
	fma.rn.f32 	%f337, %f322, %f325, %f311;
	fma.rn.f32 	%f338, %f322, %f326, %f312;
	fma.rn.f32 	%f339, %f323, %f325, %f313;
	fma.rn.f32 	%f340, %f323, %f326, %f314;
	fma.rn.f32 	%f341, %f324, %f325, %f315;
	fma.rn.f32 	%f342, %f324, %f326, %f316;
	ld.shared.f32 	%f343, [%r68+44];
	ld.shared.f32 	%f344, [%r68+108];
	ld.shared.f32 	%f345, [%r68+172];
	ld.shared.f32 	%f346, [%r68+236];
	ld.shared.f32 	%f347, [%r68+300];
	ld.shared.f32 	%f348, [%r68+364];
	ld.shared.f32 	%f349, [%r68+428];
	ld.shared.f32 	%f350, [%r68+492];
	ld.shared.f32 	%f351, [%r71+1408];
	ld.shared.f32 	%f352, [%r71+1412];
	fma.rn.f32 	%f353, %f343, %f351, %f327;
	fma.rn.f32 	%f354, %f343, %f352, %f328;
	fma.rn.f32 	%f355, %f344, %f351, %f329;
	fma.rn.f32 	%f356, %f344, %f352, %f330;
	fma.rn.f32 	%f357, %f345, %f351, %f331;
	fma.rn.f32 	%f358, %f345, %f352, %f332;
	fma.rn.f32 	%f359, %f346, %f351, %f333;
	fma.rn.f32 	%f360, %f346, %f352, %f334;
	fma.rn.f32 	%f361, %f347, %f351, %f335;
	fma.rn.f32 	%f362, %f347, %f352, %f336;
	fma.rn.f32 	%f363, %f348, %f351, %f337;
	fma.rn.f32 	%f364, %f348, %f352, %f338;
	fma.rn.f32 	%f365, %f349, %f351, %f339;
	fma.rn.f32 	%f366, %f349, %f352, %f340;
	fma.rn.f32 	%f367, %f350, %f351, %f341;
	fma.rn.f32 	%f368, %f350, %f352, %f342;
	ld.shared.f32 	%f369, [%r68+48];
	ld.shared.f32 	%f370, [%r68+112];
	ld.shared.f32 	%f371, [%r68+176];
	ld.shared.f32 	%f372, [%r68+240];
	ld.shared.f32 	%f373, [%r68+304];
	ld.shared.f32 	%f374, [%r68+368];
	ld.shared.f32 	%f375, [%r68+432];
	ld.shared.f32 	%f376, [%r68+496];
	ld.shared.f32 	%f377, [%r71+1536];
	ld.shared.f32 	%f378, [%r71+1540];
	fma.rn.f32 	%f379, %f369, %f377, %f353;
	fma.rn.f32 	%f380, %f369, %f378, %f354;
	fma.rn.f32 	%f381, %f370, %f377, %f355;
	fma.rn.f32 	%f382, %f370, %f378, %f356;
	fma.rn.f32 	%f383, %f371, %f377, %f357;
	fma.rn.f32 	%f384, %f371, %f378, %f358;
	fma.rn.f32 	%f385, %f372, %f377, %f359;
	fma.rn.f32 	%f386, %f372, %f378, %f360;
	fma.rn.f32 	%f387, %f373, %f377, %f361;
	fma.rn.f32 	%f388, %f373, %f378, %f362;
	fma.rn.f32 	%f389, %f374, %f377, %f363;
	fma.rn.f32 	%f390, %f374, %f378, %f364;
	fma.rn.f32 	%f391, %f375, %f377, %f365;
	fma.rn.f32 	%f392, %f375, %f378, %f366;
	fma.rn.f32 	%f393, %f376, %f377, %f367;
	fma.rn.f32 	%f394, %f376, %f378, %f368;
	ld.shared.f32 	%f395, [%r68+52];
	ld.shared.f32 	%f396, [%r68+116];
	ld.shared.f32 	%f397, [%r68+180];
	ld.shared.f32 	%f398, [%r68+244];
	ld.shared.f32 	%f399, [%r68+308];
	ld.shared.f32 	%f400, [%r68+372];
	ld.shared.f32 	%f401, [%r68+436];
	ld.shared.f32 	%f402, [%r68+500];
	ld.shared.f32 	%f403, [%r71+1664];
	ld.shared.f32 	%f404, [%r71+1668];
	fma.rn.f32 	%f405, %f395, %f403, %f379;
	fma.rn.f32 	%f406, %f395, %f404, %f380;
	fma.rn.f32 	%f407, %f396, %f403, %f381;
	fma.rn.f32 	%f408, %f396, %f404, %f382;
	fma.rn.f32 	%f409, %f397, %f403, %f383;
	fma.rn.f32 	%f410, %f397, %f404, %f384;
	fma.rn.f32 	%f411, %f398, %f403, %f385;
	fma.rn.f32 	%f412, %f398, %f404, %f386;
	fma.rn.f32 	%f413, %f399, %f403, %f387;
	fma.rn.f32 	%f414, %f399, %f404, %f388;
	fma.rn.f32 	%f415, %f400, %f403, %f389;
	fma.rn.f32 	%f416, %f400, %f404, %f390;
	fma.rn.f32 	%f417, %f401, %f403, %f391;
	fma.rn.f32 	%f418, %f401, %f404, %f392;
	fma.rn.f32 	%f419, %f402, %f403, %f393;
	fma.rn.f32 	%f420, %f402, %f404, %f394;
	ld.shared.f32 	%f421, [%r68+56];
	ld.shared.f32 	%f422, [%r68+120];
	ld.shared.f32 	%f423, [%r68+184];
	ld.shared.f32 	%f424, [%r68+248];
	ld.shared.f32 	%f425, [%r68+312];
	ld.shared.f32 	%f426, [%r68+376];
	ld.shared.f32 	%f427, [%r68+440];
	ld.shared.f32 	%f428, [%r68+504];
	ld.shared.f32 	%f429, [%r71+1792];
	ld.shared.f32 	%f430, [%r71+1796];
	fma.rn.f32 	%f431, %f421, %f429, %f405;
	fma.rn.f32 	%f432, %f421, %f430, %f406;
	fma.rn.f32 	%f433, %f422, %f429, %f407;
	fma.rn.f32 	%f434, %f422, %f430, %f408;
	fma.rn.f32 	%f435, %f423, %f429, %f409;
	fma.rn.f32 	%f436, %f423, %f430, %f410;
	fma.rn.f32 	%f437, %f424, %f429, %f411;
	fma.rn.f32 	%f438, %f424, %f430, %f412;
	fma.rn.f32 	%f439, %f425, %f429, %f413;
	fma.rn.f32 	%f440, %f425, %f430, %f414;
	fma.rn.f32 	%f441, %f426, %f429, %f415;
	fma.rn.f32 	%f442, %f426, %f430, %f416;
	fma.rn.f32 	%f443, %f427, %f429, %f417;
	fma.rn.f32 	%f444, %f427, %f430, %f418;
	fma.rn.f32 	%f445, %f428, %f429, %f419;
	fma.rn.f32 	%f446, %f428, %f430, %f420;
	ld.shared.f32 	%f447, [%r68+60];
	ld.shared.f32 	%f448, [%r68+124];
	ld.shared.f32 	%f449, [%r68+188];
	ld.shared.f32 	%f450, [%r68+252];
	ld.shared.f32 	%f451, [%r68+316];
	ld.shared.f32 	%f452, [%r68+380];
	ld.shared.f32 	%f453, [%r68+444];
	ld.shared.f32 	%f454, [%r68+508];
	ld.shared.f32 	%f455, [%r71+1920];
	ld.shared.f32 	%f456, [%r71+1924];
	fma.rn.f32 	%f480, %f447, %f455, %f431;
	fma.rn.f32 	%f479, %f447, %f456, %f432;
	fma.rn.f32 	%f478, %f448, %f455, %f433;
	fma.rn.f32 	%f477, %f448, %f456, %f434;
	fma.rn.f32 	%f476, %f449, %f455, %f435;
	fma.rn.f32 	%f475, %f449, %f456, %f436;
	fma.rn.f32 	%f481, %f450, %f455, %f437;
	fma.rn.f32 	%f482, %f450, %f456, %f438;
	fma.rn.f32 	%f483, %f451, %f455, %f439;
	fma.rn.f32 	%f484, %f451, %f456, %f440;
	fma.rn.f32 	%f485, %f452, %f455, %f441;
	fma.rn.f32 	%f486, %f452, %f456, %f442;
	fma.rn.f32 	%f487, %f453, %f455, %f443;
	fma.rn.f32 	%f488, %f453, %f456, %f444;
	fma.rn.f32 	%f489, %f454, %f455, %f445;
	fma.rn.f32 	%f490, %f454, %f456, %f446;
	bar.sync 	0;
	add.s32 	%r88, %r88, 16;
	setp.lt.s32 	%p16, %r88, %r52;
	@%p16 bra 	$L__BB21_2;
$L__BB21_11:
	setp.ge.s32 	%p17, %r4, %r50;
	@%p17 bra 	$L__BB21_16;
	mul.lo.s32 	%r35, %r4, %r51;
	setp.ge.s32 	%p18, %r6, %r51;
	@%p18 bra 	$L__BB21_14;
	add.s32 	%r72, %r6, %r35;
	mul.wide.s32 	%rd11, %r72, 4;
	add.s64 	%rd12, %rd1, %rd11;
	st.global.f32 	[%rd12], %f480;
$L__BB21_14:
	add.s32 	%r73, %r6, 1;
	setp.ge.s32 	%p19, %r73, %r51;
	@%p19 bra 	$L__BB21_16;
	cvt.s64.s32 	%rd13, %r35;
	cvt.s64.s32 	%rd14, %r6;
	add.s64 	%rd15, %rd14, %rd13;
	shl.b64 	%rd16, %rd15, 2;
	add.s64 	%rd17, %rd1, %rd16;
	st.global.f32 	[%rd17+4], %f479;
$L__BB21_16:
	add.s32 	%r36, %r4, 1;
	setp.ge.s32 	%p20, %r36, %r50;
	@%p20 bra 	$L__BB21_21;
	mul.lo.s32 	%r37, %r36, %r51;
	setp.ge.s32 	%p21, %r6, %r51;
	@%p21 bra 	$L__BB21_19;
	add.s32 	%r74, %r6, %r37;
	mul.wide.s32 	%rd18, %r74, 4;
	add.s64 	%rd19, %rd1, %rd18;
	st.global.f32 	[%rd19], %f478;
$L__BB21_19:
	add.s32 	%r75, %r6, 1;
	setp.ge.s32 	%p22, %r75, %r51;
	@%p22 bra 	$L__BB21_21;
	cvt.s64.s32 	%rd20, %r37;
	cvt.s64.s32 	%rd21, %r6;
	add.s64 	%rd22, %rd21, %rd20;
	shl.b64 	%rd23, %rd22, 2;
	add.s64 	%rd24, %rd1, %rd23;
	st.global.f32 	[%rd24+4], %f477;
$L__BB21_21:
	add.s32 	%r38, %r4, 2;
	setp.ge.s32 	%p23, %r38, %r50;
	@%p23 bra 	$L__BB21_26;
	mul.lo.s32 	%r39, %r38, %r51;
	setp.ge.s32 	%p24, %r6, %r51;
	@%p24 bra 	$L__BB21_24;
	add.s32 	%r76, %r6, %r39;
	mul.wide.s32 	%rd25, %r76, 4;
	add.s64 	%rd26, %rd1, %rd25;
	st.global.f32 	[%rd26], %f476;
$L__BB21_24:
	add.s32 	%r77, %r6, 1;
	setp.ge.s32 	%p25, %r77, %r51;
	@%p25 bra 	$L__BB21_26;
	cvt.s64.s32 	%rd27, %r39;
	cvt.s64.s32 	%rd28, %r6;
	add.s64 	%rd29, %rd28, %rd27;
	shl.b64 	%rd30, %rd29, 2;
	add.s64 	%rd31, %rd1, %rd30;
	st.global.f32 	[%rd31+4], %f475;
$L__BB21_26:
	add.s32 	%r40, %r4, 3;
	setp.ge.s32 	%p26, %r40, %r50;
	@%p26 bra 	$L__BB21_31;
	mul.lo.s32 	%r41, %r40, %r51;
	setp.ge.s32 	%p27, %r6, %r51;
	@%p27 bra 	$L__BB21_29;
	add.s32 	%r78, %r6, %r41;
	mul.wide.s32 	%rd32, %r78, 4;
	add.s64 	%rd33, %rd1, %rd32;
	st.global.f32 	[%rd33], %f481;
$L__BB21_29:
	add.s32 	%r79, %r6, 1;
	setp.ge.s32 	%p28, %r79, %r51;
	@%p28 bra 	$L__BB21_31;
	cvt.s64.s32 	%rd34, %r41;
	cvt.s64.s32 	%rd35, %r6;
	add.s64 	%rd36, %rd35, %rd34;
	shl.b64 	%rd37, %rd36, 2;
	add.s64 	%rd38, %rd1, %rd37;
	st.global.f32 	[%rd38+4], %f482;
$L__BB21_31:
	add.s32 	%r42, %r4, 4;
	setp.ge.s32 	%p29, %r42, %r50;
	@%p29 bra 	$L__BB21_36;
	mul.lo.s32 	%r43, %r42, %r51;
	setp.ge.s32 	%p30, %r6, %r51;
	@%p30 bra 	$L__BB21_34;
	add.s32 	%r80, %r6, %r43;
	mul.wide.s32 	%rd39, %r80, 4;
	add.s64 	%rd40, %rd1, %rd39;
	st.global.f32 	[%rd40], %f483;
$L__BB21_34:
	add.s32 	%r81, %r6, 1;
	setp.ge.s32 	%p31, %r81, %r51;
	@%p31 bra 	$L__BB21_36;
	cvt.s64.s32 	%rd41, %r43;
	cvt.s64.s32 	%rd42, %r6;
	add.s64 	%rd43, %rd42, %rd41;
	shl.b64 	%rd44, %rd43, 2;
	add.s64 	%rd45, %rd1, %rd44;
	st.global.f32 	[%rd45+4], %f484;
$L__BB21_36:
	add.s32 	%r44, %r4, 5;
	setp.ge.s32 	%p32, %r44, %r50;
	@%p32 bra 	$L__BB21_41;
	mul.lo.s32 	%r45, %r44, %r51;
	setp.ge.s32 	%p33, %r6, %r51;
	@%p33 bra 	$L__BB21_39;
	add.s32 	%r82, %r6, %r45;
	mul.wide.s32 	%rd46, %r82, 4;
	add.s64 	%rd47, %rd1, %rd46;
	st.global.f32 	[%rd47], %f485;
$L__BB21_39:
	add.s32 	%r83, %r6, 1;
	setp.ge.s32 	%p34, %r83, %r51;
	@%p34 bra 	$L__BB21_41;
	cvt.s64.s32 	%rd48, %r45;
	cvt.s64.s32 	%rd49, %r6;
	add.s64 	%rd50, %rd49, %rd48;
	shl.b64 	%rd51, %rd50, 2;
	add.s64 	%rd52, %rd1, %rd51;
	st.global.f32 	[%rd52+4], %f486;
$L__BB21_41:
	add.s32 	%r46, %r4, 6;
	setp.ge.s32 	%p35, %r46, %r50;
	@%p35 bra 	$L__BB21_46;
	mul.lo.s32 	%r47, %r46, %r51;
	setp.ge.s32 	%p36, %r6, %r51;
	@%p36 bra 	$L__BB21_44;
	add.s32 	%r84, %r6, %r47;
	mul.wide.s32 	%rd53, %r84, 4;
	add.s64 	%rd54, %rd1, %rd53;
	st.global.f32 	[%rd54], %f487;
$L__BB21_44:
	add.s32 	%r85, %r6, 1;
	setp.ge.s32 	%p37, %r85, %r51;
	@%p37 bra 	$L__BB21_46;
	cvt.s64.s32 	%rd55, %r47;
	cvt.s64.s32 	%rd56, %r6;
	add.s64 	%rd57, %rd56, %rd55;
	shl.b64 	%rd58, %rd57, 2;
	add.s64 	%rd59, %rd1, %rd58;
	st.global.f32 	[%rd59+4], %f488;
$L__BB21_46:
	add.s32 	%r48, %r4, 7;
	setp.ge.s32 	%p38, %r48, %r50;
	@%p38 bra 	$L__BB21_51;
	mul.lo.s32 	%r49, %r48, %r51;
	setp.ge.s32 	%p39, %r6, %r51;
	@%p39 bra 	$L__BB21_49;
	add.s32 	%r86, %r6, %r49;
	mul.wide.s32 	%rd60, %r86, 4;
	add.s64 	%rd61, %rd1, %rd60;
	st.global.f32 	[%rd61], %f489;
$L__BB21_49:
	add.s32 	%r87, %r6, 1;
	setp.ge.s32 	%p40, %r87, %r51;
	@%p40 bra 	$L__BB21_51;
	cvt.s64.s32 	%rd62, %r49;
	cvt.s64.s32 	%rd63, %r6;
	add.s64 	%rd64, %rd63, %rd62;
	shl.b64 	%rd65, %rd64, 2;
	add.s64 	%rd66, %rd1, %rd65;
	st.global.f32 	[%rd66+4], %f490;
$L__BB21_51:
	ret;
$L__BB21_52:
	setp.gt.u32 	%p3, %r5, 15;
	add.s32 	%r13, %r89, %r1;
	@%p3 bra 	$L__BB21_57;
	shl.b32 	%r60, %r89, 6;
	add.s32 	%r92, %r9, %r60;
	add.s32 	%r90, %r5, %r88;
	mad.lo.s32 	%r91, %r13, %r52, %r90;
	mov.u32 	%r93, %r5;
$L__BB21_54:
	setp.ge.s32 	%p4, %r13, %r50;
	setp.ge.s32 	%p5, %r90, %r52;
	mov.f32 	%f473, 0f00000000;
	or.pred  	%p6, %p4, %p5;
	@%p6 bra 	$L__BB21_56;
	mul.wide.u32 	%rd7, %r91, 4;
	add.s64 	%rd8, %rd3, %rd7;
	ld.global.nc.f32 	%f473, [%rd8];
$L__BB21_56:
	st.shared.f32 	[%r92], %f473;
	add.s32 	%r93, %r93, %r7;
	add.s32 	%r92, %r92, %r10;
	add.s32 	%r91, %r91, %r7;
	add.s32 	%r90, %r90, %r7;
	setp.lt.u32 	%p7, %r93, 16;
	@%p7 bra 	$L__BB21_54;
$L__BB21_57:
	add.s32 	%r89, %r89, %r8;
	setp.lt.u32 	%p8, %r89, 128;
	@%p8 bra 	$L__BB21_52;
	bra.uni 	$L__BB21_3;

}
	// .globl	_Z22gemm_smem_tiled_kernelILi128ELi16ELi64EEvPKfS1_Pfiii
.visible .entry _Z22gemm_smem_tiled_kernelILi128ELi16ELi64EEvPKfS1_Pfiii(
	.param .u64 .ptr .align 1 _Z22gemm_smem_tiled_kernelILi128ELi16ELi64EEvPKfS1_Pfiii_param_0,
	.param .u64 .ptr .align 1 _Z22gemm_smem_tiled_kernelILi128ELi16ELi64EEvPKfS1_Pfiii_param_1,
	.param .u64 .ptr .align 1 _Z22gemm_smem_tiled_kernelILi128ELi16ELi64EEvPKfS1_Pfiii_param_2,
	.param .u32 _Z22gemm_smem_tiled_kernelILi128ELi16ELi64EEvPKfS1_Pfiii_param_3,
	.param .u32 _Z22gemm_smem_tiled_kernelILi128ELi16ELi64EEvPKfS1_Pfiii_param_4,
	.param .u32 _Z22gemm_smem_tiled_kernelILi128ELi16ELi64EEvPKfS1_Pfiii_param_5
)
{
	.reg .pred 	%p<57>;
	.reg .b32 	%r<113>;
	.reg .b32 	%f<843>;
	.reg .b64 	%rd<67>;
	// demoted variable
	.shared .align 4 .b8 _ZZ22gemm_smem_tiled_kernelILi128ELi16ELi64EEvPKfS1_PfiiiE2As[8192];
	// demoted variable
	.shared .align 4 .b8 _ZZ22gemm_smem_tiled_kernelILi128ELi16ELi64EEvPKfS1_PfiiiE2Bs[4096];
	ld.param.u64 	%rd12, [_Z22gemm_smem_tiled_kernelILi128ELi16ELi64EEvPKfS1_Pfiii_param_0];
	ld.param.u64 	%rd13, [_Z22gemm_smem_tiled_kernelILi128ELi16ELi64EEvPKfS1_Pfiii_param_1];
	ld.param.u64 	%rd14, [_Z22gemm_smem_tiled_kernelILi128ELi16ELi64EEvPKfS1_Pfiii_param_2];
	ld.param.u32 	%r48, [_Z22gemm_smem_tiled_kernelILi128ELi16ELi64EEvPKfS1_Pfiii_param_3];
	ld.param.u32 	%r49, [_Z22gemm_smem_tiled_kernelILi128ELi16ELi64EEvPKfS1_Pfiii_param_4];
	ld.param.u32 	%r50, [_Z22gemm_smem_tiled_kernelILi128ELi16ELi64EEvPKfS1_Pfiii_param_5];
	cvta.to.global.u64 	%rd1, %rd14;
	mov.u32 	%r51, %ctaid.y;
	shl.b32 	%r1, %r51, 7;
	mov.u32 	%r52, %ctaid.x;
	shl.b32 	%r2, %r52, 6;
	mov.u32 	%r3, %tid.y;
	shl.b32 	%r53, %r3, 3;
	add.s32 	%r4, %r1, %r53;
	mov.u32 	%r5, %tid.x;
	shl.b32 	%r54, %r5, 2;
	add.s32 	%r6, %r2, %r54;
	setp.lt.s32 	%p1, %r50, 1;
	mov.f32 	%f811, 0f00000000;
	mov.f32 	%f812, %f811;
	mov.f32 	%f813, %f811;
	mov.f32 	%f814, %f811;
	mov.f32 	%f815, %f811;
	mov.f32 	%f816, %f811;
	mov.f32 	%f817, %f811;
	mov.f32 	%f818, %f811;
	mov.f32 	%f819, %f811;
	mov.f32 	%f820, %f811;
	mov.f32 	%f821, %f811;
	mov.f32 	%f822, %f811;
	mov.f32 	%f823, %f811;
	mov.f32 	%f824, %f811;
	mov.f32 	%f825, %f811;
	mov.f32 	%f826, %f811;
	mov.f32 	%f827, %f811;
	mov.f32 	%f828, %f811;
	mov.f32 	%f829, %f811;
	mov.f32 	%f830, %f811;
	mov.f32 	%f831, %f811;
	mov.f32 	%f832, %f811;
	mov.f32 	%f833, %f811;
	mov.f32 	%f834, %f811;
	mov.f32 	%f835, %f811;
	mov.f32 	%f836, %f811;
	mov.f32 	%f837, %f811;
	mov.f32 	%f838, %f811;
	mov.f32 	%f839, %f811;
	mov.f32 	%f840, %f811;
	mov.f32 	%f841, %f811;
	mov.f32 	%f842, %f811;
	@%p1 bra 	$L__BB22_11;
	mov.u32 	%r7, %ntid.x;
	shl.b32 	%r8, %r7, 2;
	cvta.to.global.u64 	%rd2, %rd13;
	cvta.to.global.u64 	%rd3, %rd12;
	mov.b32 	%r105, 0;
	mov.f32 	%f811, 0f00000000;
$L__BB22_2:
	setp.gt.u32 	%p2, %r3, 127;
	mov.u32 	%r106, %r3;
	@%p2 bra 	$L__BB22_3;
	bra.uni 	$L__BB22_84;
$L__BB22_3:
	setp.gt.u32 	%p9, %r3, 15;
	mov.u32 	%r111, %r3;
	@%p9 bra 	$L__BB22_10;
$L__BB22_4:
	setp.gt.u32 	%p10, %r5, 63;
	add.s32 	%r25, %r111, %r105;
	@%p10 bra 	$L__BB22_9;
	mul.lo.s32 	%r26, %r25, %r49;
	shl.b32 	%r61, %r111, 8;
	mov.u32 	%r62, _ZZ22gemm_smem_tiled_kernelILi128ELi16ELi64EEvPKfS1_PfiiiE2Bs;
	add.s32 	%r27, %r62, %r61;
	mov.u32 	%r112, %r5;
$L__BB22_6:
	setp.ge.s32 	%p11, %r25, %r50;
	add.s32 	%r29, %r112, %r2;
	setp.ge.s32 	%p12, %r29, %r49;
	mov.f32 	%f810, 0f00000000;
	or.pred  	%p13, %p11, %p12;
	@%p13 bra 	$L__BB22_8;
	add.s32 	%r63, %r29, %r26;
	mul.wide.s32 	%rd17, %r63, 4;
	add.s64 	%rd18, %rd2, %rd17;
	ld.global.nc.f32 	%f810, [%rd18];
$L__BB22_8:
	shl.b32 	%r64, %r112, 2;
	add.s32 	%r65, %r27, %r64;
	st.shared.f32 	[%r65], %f810;
	add.s32 	%r112, %r112, %r7;
	setp.lt.u32 	%p14, %r112, 64;
	@%p14 bra 	$L__BB22_6;
$L__BB22_9:
	mov.u32 	%r66, %ntid.y;
	add.s32 	%r111, %r111, %r66;
	setp.lt.u32 	%p15, %r111, 16;
	@%p15 bra 	$L__BB22_4;
$L__BB22_10:
	bar.sync 	0;
	shl.b32 	%r67, %r3, 9;
	mov.u32 	%r68, _ZZ22gemm_smem_tiled_kernelILi128ELi16ELi64EEvPKfS1_PfiiiE2As;
	add.s32 	%r69, %r68, %r67;
	ld.shared.f32 	%f105, [%r69];
	ld.shared.f32 	%f106, [%r69+64];
	ld.shared.f32 	%f107, [%r69+128];
	ld.shared.f32 	%f108, [%r69+192];
	ld.shared.f32 	%f109, [%r69+256];
	ld.shared.f32 	%f110, [%r69+320];
	ld.shared.f32 	%f111, [%r69+384];
	ld.shared.f32 	%f112, [%r69+448];
	shl.b32 	%r70, %r5, 4;
	mov.u32 	%r71, _ZZ22gemm_smem_tiled_kernelILi128ELi16ELi64EEvPKfS1_PfiiiE2Bs;
	add.s32 	%r72, %r71, %r70;
	ld.shared.f32 	%f113, [%r72];
	ld.shared.f32 	%f114, [%r72+4];
	ld.shared.f32 	%f115, [%r72+8];
	ld.shared.f32 	%f116, [%r72+12];
	fma.rn.f32 	%f117, %f105, %f113, %f830;
	fma.rn.f32 	%f118, %f105, %f114, %f829;
	fma.rn.f32 	%f119, %f105, %f115, %f828;
	fma.rn.f32 	%f120, %f105, %f116, %f827;
	fma.rn.f32 	%f121, %f106, %f113, %f826;
	fma.rn.f32 	%f122, %f106, %f114, %f825;
	fma.rn.f32 	%f123, %f106, %f115, %f824;
	fma.rn.f32 	%f124, %f106, %f116, %f823;
	fma.rn.f32 	%f125, %f107, %f113, %f822;
	fma.rn.f32 	%f126, %f107, %f114, %f821;
	fma.rn.f32 	%f127, %f107, %f115, %f820;
	fma.rn.f32 	%f128, %f107, %f116, %f819;
	fma.rn.f32 	%f129, %f108, %f113, %f818;
	fma.rn.f32 	%f130, %f108, %f114, %f817;
	fma.rn.f32 	%f131, %f108, %f115, %f816;
	fma.rn.f32 	%f132, %f108, %f116, %f815;
	fma.rn.f32 	%f133, %f109, %f113, %f814;
	fma.rn.f32 	%f134, %f109, %f114, %f813;
	fma.rn.f32 	%f135, %f109, %f115, %f812;
	fma.rn.f32 	%f136, %f109, %f116, %f811;
	fma.rn.f32 	%f137, %f110, %f113, %f831;
	fma.rn.f32 	%f138, %f110, %f114, %f832;
	fma.rn.f32 	%f139, %f110, %f115, %f833;
	fma.rn.f32 	%f140, %f110, %f116, %f834;
	fma.rn.f32 	%f141, %f111, %f113, %f835;
	fma.rn.f32 	%f142, %f111, %f114, %f836;
	fma.rn.f32 	%f143, %f111, %f115, %f837;
	fma.rn.f32 	%f144, %f111, %f116, %f838;
	fma.rn.f32 	%f145, %f112, %f113, %f839;
	fma.rn.f32 	%f146, %f112, %f114, %f840;
	fma.rn.f32 	%f147, %f112, %f115, %f841;
	fma.rn.f32 	%f148, %f112, %f116, %f842;
	ld.shared.f32 	%f149, [%r69+4];
	ld.shared.f32 	%f150, [%r69+68];
	ld.shared.f32 	%f151, [%r69+132];
	ld.shared.f32 	%f152, [%r69+196];
	ld.shared.f32 	%f153, [%r69+260];
	ld.shared.f32 	%f154, [%r69+324];
	ld.shared.f32 	%f155, [%r69+388];
	ld.shared.f32 	%f156, [%r69+452];
	ld.shared.f32 	%f157, [%r72+256];
	ld.shared.f32 	%f158, [%r72+260];
	ld.shared.f32 	%f159, [%r72+264];
	ld.shared.f32 	%f160, [%r72+268];
	fma.rn.f32 	%f161, %f149, %f157, %f117;
	fma.rn.f32 	%f162, %f149, %f158, %f118;
	fma.rn.f32 	%f163, %f149, %f159, %f119;
	fma.rn.f32 	%f164, %f149, %f160, %f120;
	fma.rn.f32 	%f165, %f150, %f157, %f121;
	fma.rn.f32 	%f166, %f150, %f158, %f122;
	fma.rn.f32 	%f167, %f150, %f159, %f123;
	fma.rn.f32 	%f168, %f150, %f160, %f124;
	fma.rn.f32 	%f169, %f151, %f157, %f125;
	fma.rn.f32 	%f170, %f151, %f158, %f126;
	fma.rn.f32 	%f171, %f151, %f159, %f127;
	fma.rn.f32 	%f172, %f151, %f160, %f128;
	fma.rn.f32 	%f173, %f152, %f157, %f129;
	fma.rn.f32 	%f174, %f152, %f158, %f130;
	fma.rn.f32 	%f175, %f152, %f159, %f131;
	fma.rn.f32 	%f176, %f152, %f160, %f132;
	fma.rn.f32 	%f177, %f153, %f157, %f133;
	fma.rn.f32 	%f178, %f153, %f158, %f134;
	fma.rn.f32 	%f179, %f153, %f159, %f135;
	fma.rn.f32 	%f180, %f153, %f160, %f136;
	fma.rn.f32 	%f181, %f154, %f157, %f137;
	fma.rn.f32 	%f182, %f154, %f158, %f138;
	fma.rn.f32 	%f183, %f154, %f159, %f139;
	fma.rn.f32 	%f184, %f154, %f160, %f140;
	fma.rn.f32 	%f185, %f155, %f157, %f141;
	fma.rn.f32 	%f186, %f155, %f158, %f142;
	fma.rn.f32 	%f187, %f155, %f159, %f143;
	fma.rn.f32 	%f188, %f155, %f160, %f144;
	fma.rn.f32 	%f189, %f156, %f157, %f145;
	fma.rn.f32 	%f190, %f156, %f158, %f146;
	fma.rn.f32 	%f191, %f156, %f159, %f147;
	fma.rn.f32 	%f192, %f156, %f160, %f148;
	ld.shared.f32 	%f193, [%r69+8];
	ld.shared.f32 	%f194, [%r69+72];
	ld.shared.f32 	%f195, [%r69+136];
	ld.shared.f32 	%f196, [%r69+200];
	ld.shared.f32 	%f197, [%r69+264];
	ld.shared.f32 	%f198, [%r69+328];
	ld.shared.f32 	%f199, [%r69+392];
	ld.shared.f32 	%f200, [%r69+456];
	ld.shared.f32 	%f201, [%r72+512];
	ld.shared.f32 	%f202, [%r72+516];
	ld.shared.f32 	%f203, [%r72+520];
	ld.shared.f32 	%f204, [%r72+524];
	fma.rn.f32 	%f205, %f193, %f201, %f161;
	fma.rn.f32 	%f206, %f193, %f202, %f162;
	fma.rn.f32 	%f207, %f193, %f203, %f163;
	fma.rn.f32 	%f208, %f193, %f204, %f164;
	fma.rn.f32 	%f209, %f194, %f201, %f165;
	fma.rn.f32 	%f210, %f194, %f202, %f166;
	fma.rn.f32 	%f211, %f194, %f203, %f167;
	fma.rn.f32 	%f212, %f194, %f204, %f168;
	fma.rn.f32 	%f213, %f195, %f201, %f169;
	fma.rn.f32 	%f214, %f195, %f202, %f170;
	fma.rn.f32 	%f215, %f195, %f203, %f171;
	fma.rn.f32 	%f216, %f195, %f204, %f172;
	fma.rn.f32 	%f217, %f196, %f201, %f173;
	fma.rn.f32 	%f218, %f196, %f202, %f174;
	fma.rn.f32 	%f219, %f196, %f203, %f175;
	fma.rn.f32 	%f220, %f196, %f204, %f176;
	fma.rn.f32 	%f221, %f197, %f201, %f177;
	fma.rn.f32 	%f222, %f197, %f202, %f178;
	fma.rn.f32 	%f223, %f197, %f203, %f179;
	fma.rn.f32 	%f224, %f197, %f204, %f180;
	fma.rn.f32 	%f225, %f198, %f201, %f181;
	fma.rn.f32 	%f226, %f198, %f202, %f182;
	fma.rn.f32 	%f227, %f198, %f203, %f183;
	fma.rn.f32 	%f228, %f198, %f204, %f184;
	fma.rn.f32 	%f229, %f199, %f201, %f185;
	fma.rn.f32 	%f230, %f199, %f202, %f186;
	fma.rn.f32 	%f231, %f199, %f203, %f187;
	fma.rn.f32 	%f232, %f199, %f204, %f188;
	fma.rn.f32 	%f233, %f200, %f201, %f189;
	fma.rn.f32 	%f234, %f200, %f202, %f190;
	fma.rn.f32 	%f235, %f200, %f203, %f191;
	fma.rn.f32 	%f236, %f200, %f204, %f192;
	ld.shared.f32 	%f237, [%r69+12];
	ld.shared.f32 	%f238, [%r69+76];
	ld.shared.f32 	%f239, [%r69+140];
	ld.shared.f32 	%f240, [%r69+204];
	ld.shared.f32 	%f241, [%r69+268];
	ld.shared.f32 	%f242, [%r69+332];
	ld.shared.f32 	%f243, [%r69+396];
	ld.shared.f32 	%f244, [%r69+460];
	ld.shared.f32 	%f245, [%r72+768];
	ld.shared.f32 	%f246, [%r72+772];
	ld.shared.f32 	%f247, [%r72+776];
	ld.shared.f32 	%f248, [%r72+780];
	fma.rn.f32 	%f249, %f237, %f245, %f205;
	fma.rn.f32 	%f250, %f237, %f246, %f206;
	fma.rn.f32 	%f251, %f237, %f247, %f207;
	fma.rn.f32 	%f252, %f237, %f248, %f208;
	fma.rn.f32 	%f253, %f238, %f245, %f209;
	fma.rn.f32 	%f254, %f238, %f246, %f210;
	fma.rn.f32 	%f255, %f238, %f247, %f211;
	fma.rn.f32 	%f256, %f238, %f248, %f212;
	fma.rn.f32 	%f257, %f239, %f245, %f213;
	fma.rn.f32 	%f258, %f239, %f246, %f214;
	fma.rn.f32 	%f259, %f239, %f247, %f215;
	fma.rn.f32 	%f260, %f239, %f248, %f216;
	fma.rn.f32 	%f261, %f240, %f245, %f217;
	fma.rn.f32 	%f262, %f240, %f246, %f218;
	fma.rn.f32 	%f263, %f240, %f247, %f219;
	fma.rn.f32 	%f264, %f240, %f248, %f220;
	fma.rn.f32 	%f265, %f241, %f245, %f221;
	fma.rn.f32 	%f266, %f241, %f246, %f222;
	fma.rn.f32 	%f267, %f241, %f247, %f223;
	fma.rn.f32 	%f268, %f241, %f248, %f224;
	fma.rn.f32 	%f269, %f242, %f245, %f225;
	fma.rn.f32 	%f270, %f242, %f246, %f226;
	fma.rn.f32 	%f271, %f242, %f247, %f227;
	fma.rn.f32 	%f272, %f242, %f248, %f228;
	fma.rn.f32 	%f273, %f243, %f245, %f229;
	fma.rn.f32 	%f274, %f243, %f246, %f230;
	fma.rn.f32 	%f275, %f243, %f247, %f231;
	fma.rn.f32 	%f276, %f243, %f248, %f232;
	fma.rn.f32 	%f277, %f244, %f245, %f233;
	fma.rn.f32 	%f278, %f244, %f246, %f234;
	fma.rn.f32 	%f279, %f244, %f247, %f235;
	fma.rn.f32 	%f280, %f244, %f248, %f236;
	ld.shared.f32 	%f281, [%r69+16];
	ld.shared.f32 	%f282, [%r69+80];
	ld.shared.f32 	%f283, [%r69+144];
	ld.shared.f32 	%f284, [%r69+208];
	ld.shared.f32 	%f285, [%r69+272];
	ld.shared.f32 	%f286, [%r69+336];
	ld.shared.f32 	%f287, [%r69+400];
	ld.shared.f32 	%f288, [%r69+464];
	ld.shared.f32 	%f289, [%r72+1024];
	ld.shared.f32 	%f290, [%r72+1028];
	ld.shared.f32 	%f291, [%r72+1032];
	ld.shared.f32 	%f292, [%r72+1036];
	fma.rn.f32 	%f293, %f281, %f289, %f249;
	fma.rn.f32 	%f294, %f281, %f290, %f250;
	fma.rn.f32 	%f295, %f281, %f291, %f251;
	fma.rn.f32 	%f296, %f281, %f292, %f252;
	fma.rn.f32 	%f297, %f282, %f289, %f253;
	fma.rn.f32 	%f298, %f282, %f290, %f254;
	fma.rn.f32 	%f299, %f282, %f291, %f255;
	fma.rn.f32 	%f300, %f282, %f292, %f256;
	fma.rn.f32 	%f301, %f283, %f289, %f257;
	fma.rn.f32 	%f302, %f283, %f290, %f258;
	fma.rn.f32 	%f303, %f283, %f291, %f259;
	fma.rn.f32 	%f304, %f283, %f292, %f260;
	fma.rn.f32 	%f305, %f284, %f289, %f261;
	fma.rn.f32 	%f306, %f284, %f290, %f262;
	fma.rn.f32 	%f307, %f284, %f291, %f263;
	fma.rn.f32 	%f308, %f284, %f292, %f264;
	fma.rn.f32 	%f309, %f285, %f289, %f265;
	fma.rn.f32 	%f310, %f285, %f290, %f266;
	fma.rn.f32 	%f311, %f285, %f291, %f267;
	fma.rn.f32 	%f312, %f285, %f292, %f268;
	fma.rn.f32 	%f313, %f286, %f289, %f269;
	fma.rn.f32 	%f314, %f286, %f290, %f270;
	fma.rn.f32 	%f315, %f286, %f291, %f271;
	fma.rn.f32 	%f316, %f286, %f292, %f272;
	fma.rn.f32 	%f317, %f287, %f289, %f273;
	fma.rn.f32 	%f318, %f287, %f290, %f274;
	fma.rn.f32 	%f319, %f287, %f291, %f275;
	fma.rn.f32 	%f320, %f287, %f292, %f276;
	fma.rn.f32 	%f321, %f288, %f289, %f277;
	fma.rn.f32 	%f322, %f288, %f290, %f278;
	fma.rn.f32 	%f323, %f288, %f291, %f279;
	fma.rn.f32 	%f324, %f288, %f292, %f280;
	ld.shared.f32 	%f325, [%r69+20];
	ld.shared.f32 	%f326, [%r69+84];
	ld.shared.f32 	%f327, [%r69+148];
	ld.shared.f32 	%f328, [%r69+212];
	ld.shared.f32 	%f329, [%r69+276];
	ld.shared.f32 	%f330, [%r69+340];
	ld.shared.f32 	%f331, [%r69+404];
	ld.shared.f32 	%f332, [%r69+468];
	ld.shared.f32 	%f333, [%r72+1280];
	ld.shared.f32 	%f334, [%r72+1284];
	ld.shared.f32 	%f335, [%r72+1288];
	ld.shared.f32 	%f336, [%r72+1292];
	fma.rn.f32 	%f337, %f325, %f333, %f293;
	fma.rn.f32 	%f338, %f325, %f334, %f294;
	fma.rn.f32 	%f339, %f325, %f335, %f295;
	fma.rn.f32 	%f340, %f325, %f336, %f296;
	fma.rn.f32 	%f341, %f326, %f333, %f297;
	fma.rn.f32 	%f342, %f326, %f334, %f298;
	fma.rn.f32 	%f343, %f326, %f335, %f299;
	fma.rn.f32 	%f344, %f326, %f336, %f300;
	fma.rn.f32 	%f345, %f327, %f333, %f301;
	fma.rn.f32 	%f346, %f327, %f334, %f302;
	fma.rn.f32 	%f347, %f327, %f335, %f303;
	fma.rn.f32 	%f348, %f327, %f336, %f304;
	fma.rn.f32 	%f349, %f328, %f333, %f305;
	fma.rn.f32 	%f350, %f328, %f334, %f306;
	fma.rn.f32 	%f351, %f328, %f335, %f307;
	fma.rn.f32 	%f352, %f328, %f336, %f308;
	fma.rn.f32 	%f353, %f329, %f333, %f309;
	fma.rn.f32 	%f354, %f329, %f334, %f310;
	fma.rn.f32 	%f355, %f329, %f335, %f311;
	fma.rn.f32 	%f356, %f329, %f336, %f312;
	fma.rn.f32 	%f357, %f330, %f333, %f313;
	fma.rn.f32 	%f358, %f330, %f334, %f314;
	fma.rn.f32 	%f359, %f330, %f335, %f315;
	fma.rn.f32 	%f360, %f330, %f336, %f316;
	fma.rn.f32 	%f361, %f331, %f333, %f317;
	fma.rn.f32 	%f362, %f331, %f334, %f318;
	fma.rn.f32 	%f363, %f331, %f335, %f319;
	fma.rn.f32 	%f364, %f331, %f336, %f320;
	fma.rn.f32 	%f365, %f332, %f333, %f321;
	fma.rn.f32 	%f366, %f332, %f334, %f322;
	fma.rn.f32 	%f367, %f332, %f335, %f323;
	fma.rn.f32 	%f368, %f332, %f336, %f324;
	ld.shared.f32 	%f369, [%r69+24];
	ld.shared.f32 	%f370, [%r69+88];
	ld.shared.f32 	%f371, [%r69+152];
	ld.shared.f32 	%f372, [%r69+216];
	ld.shared.f32 	%f373, [%r69+280];
	ld.shared.f32 	%f374, [%r69+344];
	ld.shared.f32 	%f375, [%r69+408];
	ld.shared.f32 	%f376, [%r69+472];
	ld.shared.f32 	%f377, [%r72+1536];
	ld.shared.f32 	%f378, [%r72+1540];
	ld.shared.f32 	%f379, [%r72+1544];
	ld.shared.f32 	%f380, [%r72+1548];
	fma.rn.f32 	%f381, %f369, %f377, %f337;
	fma.rn.f32 	%f382, %f369, %f378, %f338;
	fma.rn.f32 	%f383, %f369, %f379, %f339;
	fma.rn.f32 	%f384, %f369, %f380, %f340;
	fma.rn.f32 	%f385, %f370, %f377, %f341;
	fma.rn.f32 	%f386, %f370, %f378, %f342;
	fma.rn.f32 	%f387, %f370, %f379, %f343;
	fma.rn.f32 	%f388, %f370, %f380, %f344;
	fma.rn.f32 	%f389, %f371, %f377, %f345;
	fma.rn.f32 	%f390, %f371, %f378, %f346;
	fma.rn.f32 	%f391, %f371, %f379, %f347;
	fma.rn.f32 	%f392, %f371, %f380, %f348;
	fma.rn.f32 	%f393, %f372, %f377, %f349;
	fma.rn.f32 	%f394, %f372, %f378, %f350;
	fma.rn.f32 	%f395, %f372, %f379, %f351;
	fma.rn.f32 	%f396, %f372, %f380, %f352;
	fma.rn.f32 	%f397, %f373, %f377, %f353;
	fma.rn.f32 	%f398, %f373, %f378, %f354;
	fma.rn.f32 	%f399, %f373, %f379, %f355;
	fma.rn.f32 	%f400, %f373, %f380, %f356;
	fma.rn.f32 	%f401, %f374, %f377, %f357;
	fma.rn.f32 	%f402, %f374, %f378, %f358;
	fma.rn.f32 	%f403, %f374, %f379, %f359;
	fma.rn.f32 	%f404, %f374, %f380, %f360;
	fma.rn.f32 	%f405, %f375, %f377, %f361;
	fma.rn.f32 	%f406, %f375, %f378, %f362;
	fma.rn.f32 	%f407, %f375, %f379, %f363;
	fma.rn.f32 	%f408, %f375, %f380, %f364;
	fma.rn.f32 	%f409, %f376, %f377, %f365;
	fma.rn.f32 	%f410, %f376, %f378, %f366;
	fma.rn.f32 	%f411, %f376, %f379, %f367;
	fma.rn.f32 	%f412, %f376, %f380, %f368;
	ld.shared.f32 	%f413, [%r69+28];
	ld.shared.f32 	%f414, [%r69+92];
	ld.shared.f32 	%f415, [%r69+156];
	ld.shared.f32 	%f416, [%r69+220];
	ld.shared.f32 	%f417, [%r69+284];
	ld.shared.f32 	%f418, [%r69+348];
	ld.shared.f32 	%f419, [%r69+412];
	ld.shared.f32 	%f420, [%r69+476];
	ld.shared.f32 	%f421, [%r72+1792];
	ld.shared.f32 	%f422, [%r72+1796];
	ld.shared.f32 	%f423, [%r72+1800];
	ld.shared.f32 	%f424, [%r72+1804];
	fma.rn.f32 	%f425, %f413, %f421, %f381;
	fma.rn.f32 	%f426, %f413, %f422, %f382;
	fma.rn.f32 	%f427, %f413, %f423, %f383;
	fma.rn.f32 	%f428, %f413, %f424, %f384;
	fma.rn.f32 	%f429, %f414, %f421, %f385;
	fma.rn.f32 	%f430, %f414, %f422, %f386;
	fma.rn.f32 	%f431, %f414, %f423, %f387;
	fma.rn.f32 	%f432, %f414, %f424, %f388;
	fma.rn.f32 	%f433, %f415, %f421, %f389;
	fma.rn.f32 	%f434, %f415, %f422, %f390;
	fma.rn.f32 	%f435, %f415, %f423, %f391;
	fma.rn.f32 	%f436, %f415, %f424, %f392;
	fma.rn.f32 	%f437, %f416, %f421, %f393;
	fma.rn.f32 	%f438, %f416, %f422, %f394;
	fma.rn.f32 	%f439, %f416, %f423, %f395;
	fma.rn.f32 	%f440, %f416, %f424, %f396;
	fma.rn.f32 	%f441, %f417, %f421, %f397;
	fma.rn.f32 	%f442, %f417, %f422, %f398;
	fma.rn.f32 	%f443, %f417, %f423, %f399;
	fma.rn.f32 	%f444, %f417, %f424, %f400;
	fma.rn.f32 	%f445, %f418, %f421, %f401;
	fma.rn.f32 	%f446, %f418, %f422, %f402;
	fma.rn.f32 	%f447, %f418, %f423, %f403;
	fma.rn.f32 	%f448, %f418, %f424, %f404;
	fma.rn.f32 	%f449, %f419, %f421, %f405;
	fma.rn.f32 	%f450, %f419, %f422, %f406;
	fma.rn.f32 	%f451, %f419, %f423, %f407;
	fma.rn.f32 	%f452, %f419, %f424, %f408;
	fma.rn.f32 	%f453, %f420, %f421, %f409;
	fma.rn.f32 	%f454, %f420, %f422, %f410;
	fma.rn.f32 	%f455, %f420, %f423, %f411;
	fma.rn.f32 	%f456, %f420, %f424, %f412;
	ld.shared.f32 	%f457, [%r69+32];
	ld.shared.f32 	%f458, [%r69+96];
	ld.shared.f32 	%f459, [%r69+160];
	ld.shared.f32 	%f460, [%r69+224];
	ld.shared.f32 	%f461, [%r69+288];
	ld.shared.f32 	%f462, [%r69+352];
	ld.shared.f32 	%f463, [%r69+416];
	ld.shared.f32 	%f464, [%r69+480];
	ld.shared.f32 	%f465, [%r72+2048];
	ld.shared.f32 	%f466, [%r72+2052];
	ld.shared.f32 	%f467, [%r72+2056];
	ld.shared.f32 	%f468, [%r72+2060];
	fma.rn.f32 	%f469, %f457, %f465, %f425;
	fma.rn.f32 	%f470, %f457, %f466, %f426;
	fma.rn.f32 	%f471, %f457, %f467, %f427;
	fma.rn.f32 	%f472, %f457, %f468, %f428;
	fma.rn.f32 	%f473, %f458, %f465, %f429;
	fma.rn.f32 	%f474, %f458, %f466, %f430;
	fma.rn.f32 	%f475, %f458, %f467, %f431;
	fma.rn.f32 	%f476, %f458, %f468, %f432;
	fma.rn.f32 	%f477, %f459, %f465, %f433;
	fma.rn.f32 	%f478, %f459, %f466, %f434;
	fma.rn.f32 	%f479, %f459, %f467, %f435;
	fma.rn.f32 	%f480, %f459, %f468, %f436;
	fma.rn.f32 	%f481, %f460, %f465, %f437;
	fma.rn.f32 	%f482, %f460, %f466, %f438;
	fma.rn.f32 	%f483, %f460, %f467, %f439;
	fma.rn.f32 	%f484, %f460, %f468, %f440;
	fma.rn.f32 	%f485, %f461, %f465, %f441;
	fma.rn.f32 	%f486, %f461, %f466, %f442;
	fma.rn.f32 	%f487, %f461, %f467, %f443;
	fma.rn.f32 	%f488, %f461, %f468, %f444;
	fma.rn.f32 	%f489, %f462, %f465, %f445;
	fma.rn.f32 	%f490, %f462, %f466, %f446;
	fma.rn.f32 	%f491, %f462, %f467, %f447;
	fma.rn.f32 	%f492, %f462, %f468, %f448;
	fma.rn.f32 	%f493, %f463, %f465, %f449;
	fma.rn.f32 	%f494, %f463, %f466, %f450;
	fma.rn.f32 	%f495, %f463, %f467, %f451;
	fma.rn.f32 	%f496, %f463, %f468, %f452;
	fma.rn.f32 	%f497, %f464, %f465, %f453;
	fma.rn.f32 	%f498, %f464, %f466, %f454;
	fma.rn.f32 	%f499, %f464, %f467, %f455;
	fma.rn.f32 	%f500, %f464, %f468, %f456;
	ld.shared.f32 	%f501, [%r69+36];
	ld.shared.f32 	%f502, [%r69+100];
	ld.shared.f32 	%f503, [%r69+164];
	ld.shared.f32 	%f504, [%r69+228];
	ld.shared.f32 	%f505, [%r69+292];
	ld.shared.f32 	%f506, [%r69+356];
	ld.shared.f32 	%f507, [%r69+420];
	ld.shared.f32 	%f508, [%r69+484];
	ld.shared.f32 	%f509, [%r72+2304];
	ld.shared.f32 	%f510, [%r72+2308];
	ld.shared.f32 	%f511, [%r72+2312];
	ld.shared.f32 	%f512, [%r72+2316];
	fma.rn.f32 	%f513, %f501, %f509, %f469;
	fma.rn.f32 	%f514, %f501, %f510, %f470;
	fma.rn.f32 	%f515, %f501, %f511, %f471;
	fma.rn.f32 	%f516, %f501, %f512, %f472;
	fma.rn.f32 	%f517, %f502, %f509, %f473;
	fma.rn.f32 	%f518, %f502, %f510, %f474;
	fma.rn.f32 	%f519, %f502, %f511, %f475;
	fma.rn.f32 	%f520, %f502, %f512, %f476;
	fma.rn.f32 	%f521, %f503, %f509, %f477;
	fma.rn.f32 	%f522, %f503, %f510, %f478;
	fma.rn.f32 	%f523, %f503, %f511, %f479;
	fma.rn.f32 	%f524, %f503, %f512, %f480;
	fma.rn.f32 	%f525, %f504, %f509, %f481;
	fma.rn.f32 	%f526, %f504, %f510, %f482;
	fma.rn.f32 	%f527, %f504, %f511, %f483;
	fma.rn.f32 	%f528, %f504, %f512, %f484;
	fma.rn.f32 	%f529, %f505, %f509, %f485;
	fma.rn.f32 	%f530, %f505, %f510, %f486;
	fma.rn.f32 	%f531, %f505, %f511, %f487;
	fma.rn.f32 	%f532, %f505, %f512, %f488;
	fma.rn.f32 	%f533, %f506, %f509, %f489;
	fma.rn.f32 	%f534, %f506, %f510, %f490;
	fma.rn.f32 	%f535, %f506, %f511, %f491;
	fma.rn.f32 	%f536, %f506, %f512, %f492;
	fma.rn.f32 	%f537, %f507, %f509, %f493;
	fma.rn.f32 	%f538, %f507, %f510, %f494;
	fma.rn.f32 	%f539, %f507, %f511, %f495;
	fma.rn.f32 	%f540, %f507, %f512, %f496;
	fma.rn.f32 	%f541, %f508, %f509, %f497;
	fma.rn.f32 	%f542, %f508, %f510, %f498;
	fma.rn.f32 	%f543, %f508, %f511, %f499;
	fma.rn.f32 	%f544, %f508, %f512, %f500;
	ld.shared.f32 	%f545, [%r69+40];
	ld.shared.f32 	%f546, [%r69+104];
	ld.shared.f32 	%f547, [%r69+168];
	ld.shared.f32 	%f548, [%r69+232];
	ld.shared.f32 	%f549, [%r69+296];
	ld.shared.f32 	%f550, [%r69+360];
	ld.shared.f32 	%f551, [%r69+424];
	ld.shared.f32 	%f552, [%r69+488];
	ld.shared.f32 	%f553, [%r72+2560];
	ld.shared.f32 	%f554, [%r72+2564];
	ld.shared.f32 	%f555, [%r72+2568];
	ld.shared.f32 	%f556, [%r72+2572];
	fma.rn.f32 	%f557, %f545, %f553, %f513;
	fma.rn.f32 	%f558, %f545, %f554, %f514;
	fma.rn.f32 	%f559, %f545, %f555, %f515;
	fma.rn.f32 	%f560, %f545, %f556, %f516;
	fma.rn.f32 	%f561, %f546, %f553, %f517;
	fma.rn.f32 	%f562, %f546, %f554, %f518;
	fma.rn.f32 	%f563, %f546, %f555, %f519;
	fma.rn.f32 	%f564, %f546, %f556, %f520;
	fma.rn.f32 	%f565, %f547, %f553, %f521;
	fma.rn.f32 	%f566, %f547, %f554, %f522;
	fma.rn.f32 	%f567, %f547, %f555, %f523;
	fma.rn.f32 	%f568, %f547, %f556, %f524;
	fma.rn.f32 	%f569, %f548, %f553, %f525;
	fma.rn.f32 	%f570, %f548, %f554, %f526;
	fma.rn.f32 	%f571, %f548, %f555, %f527;
	fma.rn.f32 	%f572, %f548, %f556, %f528;
	fma.rn.f32 	%f573, %f549, %f553, %f529;
	fma.rn.f32 	%f574, %f549, %f554, %f530;
	fma.rn.f32 	%f575, %f549, %f555, %f531;
	fma.rn.f32 	%f576, %f549, %f556, %f532;
	fma.rn.f32 	%f577, %f550, %f553, %f533;
	fma.rn.f32 	%f578, %f550, %f554, %f534;
	fma.rn.f32 	%f579, %f550, %f555, %f535;
	fma.rn.f32 	%f580, %f550, %f556, %f536;
	fma.rn.f32 	%f581, %f551, %f553, %f537;
	fma.rn.f32 	%f582, %f551, %f554, %f538;
	fma.rn.f32 	%f583, %f551, %f555, %f539;
	fma.rn.f32 	%f584, %f551, %f556, %f540;
	fma.rn.f32 	%f585, %f552, %f553, %f541;
	fma.rn.f32 	%f586, %f552, %f554, %f542;
	fma.rn.f32 	%f587, %f552, %f555, %f543;
	fma.rn.f32 	%f588, %f552, %f556, %f544;
	ld.shared.f32 	%f589, [%r69+44];
	ld.shared.f32 	%f590, [%r69+108];
	ld.shared.f32 	%f591, [%r69+172];
	ld.shared.f32 	%f592, [%r69+236];
	ld.shared.f32 	%f593, [%r69+300];
	ld.shared.f32 	%f594, [%r69+364];
	ld.shared.f32 	%f595, [%r69+428];
	ld.shared.f32 	%f596, [%r69+492];
	ld.shared.f32 	%f597, [%r72+2816];
	ld.shared.f32 	%f598, [%r72+2820];
	ld.shared.f32 	%f599, [%r72+2824];
	ld.shared.f32 	%f600, [%r72+2828];
	fma.rn.f32 	%f601, %f589, %f597, %f557;
	fma.rn.f32 	%f602, %f589, %f598, %f558;
	fma.rn.f32 	%f603, %f589, %f599, %f559;
	fma.rn.f32 	%f604, %f589, %f600, %f560;
	fma.rn.f32 	%f605, %f590, %f597, %f561;
	fma.rn.f32 	%f606, %f590, %f598, %f562;
	fma.rn.f32 	%f607, %f590, %f599, %f563;
	fma.rn.f32 	%f608, %f590, %f600, %f564;
	fma.rn.f32 	%f609, %f591, %f597, %f565;
	fma.rn.f32 	%f610, %f591, %f598, %f566;
	fma.rn.f32 	%f611, %f591, %f599, %f567;
	fma.rn.f32 	%f612, %f591, %f600, %f568;
	fma.rn.f32 	%f613, %f592, %f597, %f569;
	fma.rn.f32 	%f614, %f592, %f598, %f570;
	fma.rn.f32 	%f615, %f592, %f599, %f571;
	fma.rn.f32 	%f616, %f592, %f600, %f572;
	fma.rn.f32 	%f617, %f593, %f597, %f573;
	fma.rn.f32 	%f618, %f593, %f598, %f574;
	fma.rn.f32 	%f619, %f593, %f599, %f575;
	fma.rn.f32 	%f620, %f593, %f600, %f576;
	fma.rn.f32 	%f621, %f594, %f597, %f577;
	fma.rn.f32 	%f622, %f594, %f598, %f578;
	fma.rn.f32 	%f623, %f594, %f599, %f579;
	fma.rn.f32 	%f624, %f594, %f600, %f580;
	fma.rn.f32 	%f625, %f595, %f597, %f581;
	fma.rn.f32 	%f626, %f595, %f598, %f582;
	fma.rn.f32 	%f627, %f595, %f599, %f583;
	fma.rn.f32 	%f628, %f595, %f600, %f584;
	fma.rn.f32 	%f629, %f596, %f597, %f585;
	fma.rn.f32 	%f630, %f596, %f598, %f586;
	fma.rn.f32 	%f631, %f596, %f599, %f587;
	fma.rn.f32 	%f632, %f596, %f600, %f588;
	ld.shared.f32 	%f633, [%r69+48];
	ld.shared.f32 	%f634, [%r69+112];
	ld.shared.f32 	%f635, [%r69+176];
	ld.shared.f32 	%f636, [%r69+240];
	ld.shared.f32 	%f637, [%r69+304];
	ld.shared.f32 	%f638, [%r69+368];
	ld.shared.f32 	%f639, [%r69+432];
	ld.shared.f32 	%f640, [%r69+496];
	ld.shared.f32 	%f641, [%r72+3072];
	ld.shared.f32 	%f642, [%r72+3076];
	ld.shared.f32 	%f643, [%r72+3080];
	ld.shared.f32 	%f644, [%r72+3084];
	fma.rn.f32 	%f645, %f633, %f641, %f601;
	fma.rn.f32 	%f646, %f633, %f642, %f602;
	fma.rn.f32 	%f647, %f633, %f643, %f603;
	fma.rn.f32 	%f648, %f633, %f644, %f604;
	fma.rn.f32 	%f649, %f634, %f641, %f605;
	fma.rn.f32 	%f650, %f634, %f642, %f606;
	fma.rn.f32 	%f651, %f634, %f643, %f607;
	fma.rn.f32 	%f652, %f634, %f644, %f608;
	fma.rn.f32 	%f653, %f635, %f641, %f609;
	fma.rn.f32 	%f654, %f635, %f642, %f610;
	fma.rn.f32 	%f655, %f635, %f643, %f611;
	fma.rn.f32 	%f656, %f635, %f644, %f612;
	fma.rn.f32 	%f657, %f636, %f641, %f613;
	fma.rn.f32 	%f658, %f636, %f642, %f614;
	fma.rn.f32 	%f659, %f636, %f643, %f615;
	fma.rn.f32 	%f660, %f636, %f644, %f616;
	fma.rn.f32 	%f661, %f637, %f641, %f617;
	fma.rn.f32 	%f662, %f637, %f642, %f618;
	fma.rn.f32 	%f663, %f637, %f643, %f619;
	fma.rn.f32 	%f664, %f637, %f644, %f620;
	fma.rn.f32 	%f665, %f638, %f641, %f621;
	fma.rn.f32 	%f666, %f638, %f642, %f622;
	fma.rn.f32 	%f667, %f638, %f643, %f623;
	fma.rn.f32 	%f668, %f638, %f644, %f624;
	fma.rn.f32 	%f669, %f639, %f641, %f625;
	fma.rn.f32 	%f670, %f639, %f642, %f626;
	fma.rn.f32 	%f671, %f639, %f643, %f627;
	fma.rn.f32 	%f672, %f639, %f644, %f628;
	fma.rn.f32 	%f673, %f640, %f641, %f629;
	fma.rn.f32 	%f674, %f640, %f642, %f630;
	fma.rn.f32 	%f675, %f640, %f643, %f631;
	fma.rn.f32 	%f676, %f640, %f644, %f632;
	ld.shared.f32 	%f677, [%r69+52];
	ld.shared.f32 	%f678, [%r69+116];
	ld.shared.f32 	%f679, [%r69+180];
	ld.shared.f32 	%f680, [%r69+244];
	ld.shared.f32 	%f681, [%r69+308];
	ld.shared.f32 	%f682, [%r69+372];
	ld.shared.f32 	%f683, [%r69+436];
	ld.shared.f32 	%f684, [%r69+500];
	ld.shared.f32 	%f685, [%r72+3328];
	ld.shared.f32 	%f686, [%r72+3332];
	ld.shared.f32 	%f687, [%r72+3336];
	ld.shared.f32 	%f688, [%r72+3340];
	fma.rn.f32 	%f689, %f677, %f685, %f645;
	fma.rn.f32 	%f690, %f677, %f686, %f646;
	fma.rn.f32 	%f691, %f677, %f687, %f647;
	fma.rn.f32 	%f692, %f677, %f688, %f648;
	fma.rn.f32 	%f693, %f678, %f685, %f649;
	fma.rn.f32 	%f694, %f678, %f686, %f650;
	fma.rn.f32 	%f695, %f678, %f687, %f651;
	fma.rn.f32 	%f696, %f678, %f688, %f652;
	fma.rn.f32 	%f697, %f679, %f685, %f653;
	fma.rn.f32 	%f698, %f679, %f686, %f654;
	fma.rn.f32 	%f699, %f679, %f687, %f655;
	fma.rn.f32 	%f700, %f679, %f688, %f656;
	fma.rn.f32 	%f701, %f680, %f685, %f657;
	fma.rn.f32 	%f702, %f680, %f686, %f658;
	fma.rn.f32 	%f703, %f680, %f687, %f659;
	fma.rn.f32 	%f704, %f680, %f688, %f660;
	fma.rn.f32 	%f705, %f681, %f685, %f661;
	fma.rn.f32 	%f706, %f681, %f686, %f662;
	fma.rn.f32 	%f707, %f681, %f687, %f663;
	fma.rn.f32 	%f708, %f681, %f688, %f664;
	fma.rn.f32 	%f709, %f682, %f685, %f665;
	fma.rn.f32 	%f710, %f682, %f686, %f666;
	fma.rn.f32 	%f711, %f682, %f687, %f667;
	fma.rn.f32 	%f712, %f682, %f688, %f668;
	fma.rn.f32 	%f713, %f683, %f685, %f669;
	fma.rn.f32 	%f714, %f683, %f686, %f670;
	fma.rn.f32 	%f715, %f683, %f687, %f671;
	fma.rn.f32 	%f716, %f683, %f688, %f672;
	fma.rn.f32 	%f717, %f684, %f685, %f673;
	fma.rn.f32 	%f718, %f684, %f686, %f674;
	fma.rn.f32 	%f719, %f684, %f687, %f675;
	fma.rn.f32 	%f720, %f684, %f688, %f676;
	ld.shared.f32 	%f721, [%r69+56];
	ld.shared.f32 	%f722, [%r69+120];
	ld.shared.f32 	%f723, [%r69+184];
	ld.shared.f32 	%f724, [%r69+248];
	ld.shared.f32 	%f725, [%r69+312];
	ld.shared.f32 	%f726, [%r69+376];
	ld.shared.f32 	%f727, [%r69+440];
	ld.shared.f32 	%f728, [%r69+504];
	ld.shared.f32 	%f729, [%r72+3584];
	ld.shared.f32 	%f730, [%r72+3588];
	ld.shared.f32 	%f731, [%r72+3592];
	ld.shared.f32 	%f732, [%r72+3596];
	fma.rn.f32 	%f733, %f721, %f729, %f689;
	fma.rn.f32 	%f734, %f721, %f730, %f690;
	fma.rn.f32 	%f735, %f721, %f731, %f691;
	fma.rn.f32 	%f736, %f721, %f732, %f692;
	fma.rn.f32 	%f737, %f722, %f729, %f693;
	fma.rn.f32 	%f738, %f722, %f730, %f694;
	fma.rn.f32 	%f739, %f722, %f731, %f695;
	fma.rn.f32 	%f740, %f722, %f732, %f696;
	fma.rn.f32 	%f741, %f723, %f729, %f697;
	fma.rn.f32 	%f742, %f723, %f730, %f698;
	fma.rn.f32 	%f743, %f723, %f731, %f699;
	fma.rn.f32 	%f744, %f723, %f732, %f700;
	fma.rn.f32 	%f745, %f724, %f729, %f701;
	fma.rn.f32 	%f746, %f724, %f730, %f702;
	fma.rn.f32 	%f747, %f724, %f731, %f703;
	fma.rn.f32 	%f748, %f724, %f732, %f704;
	fma.rn.f32 	%f749, %f725, %f729, %f705;
	fma.rn.f32 	%f750, %f725, %f730, %f706;
	fma.rn.f32 	%f751, %f725, %f731, %f707;
	fma.rn.f32 	%f752, %f725, %f732, %f708;
	fma.rn.f32 	%f753, %f726, %f729, %f709;
	fma.rn.f32 	%f754, %f726, %f730, %f710;
	fma.rn.f32 	%f755, %f726, %f731, %f711;
	fma.rn.f32 	%f756, %f726, %f732, %f712;
	fma.rn.f32 	%f757, %f727, %f729, %f713;
	fma.rn.f32 	%f758, %f727, %f730, %f714;
	fma.rn.f32 	%f759, %f727, %f731, %f715;
	fma.rn.f32 	%f760, %f727, %f732, %f716;
	fma.rn.f32 	%f761, %f728, %f729, %f717;
	fma.rn.f32 	%f762, %f728, %f730, %f718;
	fma.rn.f32 	%f763, %f728, %f731, %f719;
	fma.rn.f32 	%f764, %f728, %f732, %f720;
	ld.shared.f32 	%f765, [%r69+60];
	ld.shared.f32 	%f766, [%r69+124];
	ld.shared.f32 	%f767, [%r69+188];
	ld.shared.f32 	%f768, [%r69+252];
	ld.shared.f32 	%f769, [%r69+316];
	ld.shared.f32 	%f770, [%r69+380];
	ld.shared.f32 	%f771, [%r69+444];
	ld.shared.f32 	%f772, [%r69+508];
	ld.shared.f32 	%f773, [%r72+3840];
	ld.shared.f32 	%f774, [%r72+3844];
	ld.shared.f32 	%f775, [%r72+3848];
	ld.shared.f32 	%f776, [%r72+3852];
	fma.rn.f32 	%f830, %f765, %f773, %f733;
	fma.rn.f32 	%f829, %f765, %f774, %f734;
	fma.rn.f32 	%f828, %f765, %f775, %f735;
	fma.rn.f32 	%f827, %f765, %f776, %f736;
	fma.rn.f32 	%f826, %f766, %f773, %f737;
	fma.rn.f32 	%f825, %f766, %f774, %f738;
	fma.rn.f32 	%f824, %f766, %f775, %f739;
	fma.rn.f32 	%f823, %f766, %f776, %f740;
	fma.rn.f32 	%f822, %f767, %f773, %f741;
	fma.rn.f32 	%f821, %f767, %f774, %f742;
	fma.rn.f32 	%f820, %f767, %f775, %f743;
	fma.rn.f32 	%f819, %f767, %f776, %f744;
	fma.rn.f32 	%f818, %f768, %f773, %f745;
	fma.rn.f32 	%f817, %f768, %f774, %f746;
	fma.rn.f32 	%f816, %f768, %f775, %f747;
	fma.rn.f32 	%f815, %f768, %f776, %f748;
	fma.rn.f32 	%f814, %f769, %f773, %f749;
	fma.rn.f32 	%f813, %f769, %f774, %f750;
	fma.rn.f32 	%f812, %f769, %f775, %f751;
	fma.rn.f32 	%f811, %f769, %f776, %f752;
	fma.rn.f32 	%f831, %f770, %f773, %f753;
	fma.rn.f32 	%f832, %f770, %f774, %f754;
	fma.rn.f32 	%f833, %f770, %f775, %f755;
	fma.rn.f32 	%f834, %f770, %f776, %f756;
	fma.rn.f32 	%f835, %f771, %f773, %f757;
	fma.rn.f32 	%f836, %f771, %f774, %f758;
	fma.rn.f32 	%f837, %f771, %f775, %f759;
	fma.rn.f32 	%f838, %f771, %f776, %f760;
	fma.rn.f32 	%f839, %f772, %f773, %f761;
	fma.rn.f32 	%f840, %f772, %f774, %f762;
	fma.rn.f32 	%f841, %f772, %f775, %f763;
	fma.rn.f32 	%f842, %f772, %f776, %f764;
	bar.sync 	0;
	add.s32 	%r105, %r105, 16;
	setp.lt.s32 	%p16, %r105, %r50;
	@%p16 bra 	$L__BB22_2;
$L__BB22_11:
	setp.ge.s32 	%p17, %r4, %r48;
	@%p17 bra 	$L__BB22_20;
	mul.lo.s32 	%r33, %r4, %r49;
	setp.ge.s32 	%p18, %r6, %r49;
	@%p18 bra 	$L__BB22_14;
	add.s32 	%r73, %r6, %r33;
	mul.wide.s32 	%rd19, %r73, 4;
	add.s64 	%rd20, %rd1, %rd19;
	st.global.f32 	[%rd20], %f830;
$L__BB22_14:
	add.s32 	%r74, %r6, 1;
	setp.ge.s32 	%p19, %r74, %r49;
	cvt.s64.s32 	%rd21, %r33;
	cvt.s64.s32 	%rd22, %r6;
	add.s64 	%rd23, %rd22, %rd21;
	shl.b64 	%rd24, %rd23, 2;
	add.s64 	%rd4, %rd1, %rd24;
	@%p19 bra 	$L__BB22_16;
	st.global.f32 	[%rd4+4], %f829;
$L__BB22_16:
	add.s32 	%r75, %r6, 2;
	setp.ge.s32 	%p20, %r75, %r49;
	@%p20 bra 	$L__BB22_18;
	st.global.f32 	[%rd4+8], %f828;
$L__BB22_18:
	add.s32 	%r76, %r6, 3;
	setp.ge.s32 	%p21, %r76, %r49;
	@%p21 bra 	$L__BB22_20;
	st.global.f32 	[%rd4+12], %f827;
$L__BB22_20:
	add.s32 	%r34, %r4, 1;
	setp.ge.s32 	%p22, %r34, %r48;
	@%p22 bra 	$L__BB22_29;
	mul.lo.s32 	%r35, %r34, %r49;
	setp.ge.s32 	%p23, %r6, %r49;
	@%p23 bra 	$L__BB22_23;
	add.s32 	%r77, %r6, %r35;
	mul.wide.s32 	%rd25, %r77, 4;
	add.s64 	%rd26, %rd1, %rd25;
	st.global.f32 	[%rd26], %f826;
$L__BB22_23:
	add.s32 	%r78, %r6, 1;
	setp.ge.s32 	%p24, %r78, %r49;
	cvt.s64.s32 	%rd27, %r35;
	cvt.s64.s32 	%rd28, %r6;
	add.s64 	%rd29, %rd28, %rd27;
	shl.b64 	%rd30, %rd29, 2;
	add.s64 	%rd5, %rd1, %rd30;
	@%p24 bra 	$L__BB22_25;
	st.global.f32 	[%rd5+4], %f825;
$L__BB22_25:
	add.s32 	%r79, %r6, 2;
	setp.ge.s32 	%p25, %r79, %r49;
	@%p25 bra 	$L__BB22_27;
	st.global.f32 	[%rd5+8], %f824;
$L__BB22_27:
	add.s32 	%r80, %r6, 3;
	setp.ge.s32 	%p26, %r80, %r49;
	@%p26 bra 	$L__BB22_29;
	st.global.f32 	[%rd5+12], %f823;
$L__BB22_29:
	add.s32 	%r36, %r4, 2;
	setp.ge.s32 	%p27, %r36, %r48;
	@%p27 bra 	$L__BB22_38;
	mul.lo.s32 	%r37, %r36, %r49;
	setp.ge.s32 	%p28, %r6, %r49;
	@%p28 bra 	$L__BB22_32;
	add.s32 	%r81, %r6, %r37;
	mul.wide.s32 	%rd31, %r81, 4;
	add.s64 	%rd32, %rd1, %rd31;
	st.global.f32 	[%rd32], %f822;
$L__BB22_32:
	add.s32 	%r82, %r6, 1;
	setp.ge.s32 	%p29, %r82, %r49;
	cvt.s64.s32 	%rd33, %r37;
	cvt.s64.s32 	%rd34, %r6;
	add.s64 	%rd35, %rd34, %rd33;
	shl.b64 	%rd36, %rd35, 2;
	add.s64 	%rd6, %rd1, %rd36;
	@%p29 bra 	$L__BB22_34;
	st.global.f32 	[%rd6+4], %f821;
$L__BB22_34:
	add.s32 	%r83, %r6, 2;
	setp.ge.s32 	%p30, %r83, %r49;
	@%p30 bra 	$L__BB22_36;
	st.global.f32 	[%rd6+8], %f820;
$L__BB22_36:
	add.s32 	%r84, %r6, 3;
	setp.ge.s32 	%p31, %r84, %r49;
	@%p31 bra 	$L__BB22_38;
	st.global.f32 	[%rd6+12], %f819;
$L__BB22_38:
	add.s32 	%r38, %r4, 3;
	setp.ge.s32 	%p32, %r38, %r48;
	@%p32 bra 	$L__BB22_47;
	mul.lo.s32 	%r39, %r38, %r49;
	setp.ge.s32 	%p33, %r6, %r49;
	@%p33 bra 	$L__BB22_41;
	add.s32 	%r85, %r6, %r39;
	mul.wide.s32 	%rd37, %r85, 4;
	add.s64 	%rd38, %rd1, %rd37;
	st.global.f32 	[%rd38], %f818;
$L__BB22_41:
	add.s32 	%r86, %r6, 1;
	setp.ge.s32 	%p34, %r86, %r49;
	cvt.s64.s32 	%rd39, %r39;
	cvt.s64.s32 	%rd40, %r6;
	add.s64 	%rd41, %rd40, %rd39;
	shl.b64 	%rd42, %rd41, 2;
	add.s64 	%rd7, %rd1, %rd42;
	@%p34 bra 	$L__BB22_43;
	st.global.f32 	[%rd7+4], %f817;
$L__BB22_43:
	add.s32 	%r87, %r6, 2;
	setp.ge.s32 	%p35, %r87, %r49;
	@%p35 bra 	$L__BB22_45;
	st.global.f32 	[%rd7+8], %f816;
$L__BB22_45:
	add.s32 	%r88, %r6, 3;
	setp.ge.s32 	%p36, %r88, %r49;
	@%p36 bra 	$L__BB22_47;
	st.global.f32 	[%rd7+12], %f815;
$L__BB22_47:
	add.s32 	%r40, %r4, 4;
	setp.ge.s32 	%p37, %r40, %r48;
	@%p37 bra 	$L__BB22_56;
	mul.lo.s32 	%r41, %r40, %r49;
	setp.ge.s32 	%p38, %r6, %r49;
	@%p38 bra 	$L__BB22_50;
	add.s32 	%r89, %r6, %r41;
	mul.wide.s32 	%rd43, %r89, 4;
	add.s64 	%rd44, %rd1, %rd43;
	st.global.f32 	[%rd44], %f814;
$L__BB22_50:
	add.s32 	%r90, %r6, 1;
	setp.ge.s32 	%p39, %r90, %r49;
	cvt.s64.s32 	%rd45, %r41;
	cvt.s64.s32 	%rd46, %r6;
	add.s64 	%rd47, %rd46, %rd45;
	shl.b64 	%rd48, %rd47, 2;
	add.s64 	%rd8, %rd1, %rd48;
	@%p39 bra 	$L__BB22_52;
	st.global.f32 	[%rd8+4], %f813;
$L__BB22_52:
	add.s32 	%r91, %r6, 2;
	setp.ge.s32 	%p40, %r91, %r49;
	@%p40 bra 	$L__BB22_54;
	st.global.f32 	[%rd8+8], %f812;
$L__BB22_54:
	add.s32 	%r92, %r6, 3;
	setp.ge.s32 	%p41, %r92, %r49;
	@%p41 bra 	$L__BB22_56;
	st.global.f32 	[%rd8+12], %f811;
$L__BB22_56:
	add.s32 	%r42, %r4, 5;
	setp.ge.s32 	%p42, %r42, %r48;
	@%p42 bra 	$L__BB22_65;
	mul.lo.s32 	%r43, %r42, %r49;
	setp.ge.s32 	%p43, %r6, %r49;
	@%p43 bra 	$L__BB22_59;
	add.s32 	%r93, %r6, %r43;
	mul.wide.s32 	%rd49, %r93, 4;
	add.s64 	%rd50, %rd1, %rd49;
	st.global.f32 	[%rd50], %f831;
$L__BB22_59:
	add.s32 	%r94, %r6, 1;
	setp.ge.s32 	%p44, %r94, %r49;
	cvt.s64.s32 	%rd51, %r43;
	cvt.s64.s32 	%rd52, %r6;
	add.s64 	%rd53, %rd52, %rd51;
	shl.b64 	%rd54, %rd53, 2;
	add.s64 	%rd9, %rd1, %rd54;
	@%p44 bra 	$L__BB22_61;
	st.global.f32 	[%rd9+4], %f832;
$L__BB22_61:
	add.s32 	%r95, %r6, 2;
	setp.ge.s32 	%p45, %r95, %r49;
	@%p45 bra 	$L__BB22_63;
	st.global.f32 	[%rd9+8], %f833;
$L__BB22_63:
	add.s32 	%r96, %r6, 3;
	setp.ge.s32 	%p46, %r96, %r49;
	@%p46 bra 	$L__BB22_65;
	st.global.f32 	[%rd9+12], %f834;
$L__BB22_65:
	add.s32 	%r44, %r4, 6;
	setp.ge.s32 	%p47, %r44, %r48;
	@%p47 bra 	$L__BB22_74;
	mul.lo.s32 	%r45, %r44, %r49;
	setp.ge.s32 	%p48, %r6, %r49;
	@%p48 bra 	$L__BB22_68;
	add.s32 	%r97, %r6, %r45;
	mul.wide.s32 	%rd55, %r97, 4;
	add.s64 	%rd56, %rd1, %rd55;
	st.global.f32 	[%rd56], %f835;
$L__BB22_68:
	add.s32 	%r98, %r6, 1;
	setp.ge.s32 	%p49, %r98, %r49;
	cvt.s64.s32 	%rd57, %r45;
	cvt.s64.s32 	%rd58, %r6;
	add.s64 	%rd59, %rd58, %rd57;
	shl.b64 	%rd60, %rd59, 2;
	add.s64 	%rd10, %rd1, %rd60;
	@%p49 bra 	$L__BB22_70;
	st.global.f32 	[%rd10+4], %f836;
$L__BB22_70:
	add.s32 	%r99, %r6, 2;
	setp.ge.s32 	%p50, %r99, %r49;
	@%p50 bra 	$L__BB22_72;
	st.global.f32 	[%rd10+8], %f837;
$L__BB22_72:
	add.s32 	%r100, %r6, 3;
	setp.ge.s32 	%p51, %r100, %r49;
	@%p51 bra 	$L__BB22_74;
	st.global.f32 	[%rd10+12], %f838;
$L__BB22_74:
	add.s32 	%r46, %r4, 7;
	setp.ge.s32 	%p52, %r46, %r48;
	@%p52 bra 	$L__BB22_83;
	mul.lo.s32 	%r47, %r46, %r49;
	setp.ge.s32 	%p53, %r6, %r49;
	@%p53 bra 	$L__BB22_77;
	add.s32 	%r101, %r6, %r47;
	mul.wide.s32 	%rd61, %r101, 4;
	add.s64 	%rd62, %rd1, %rd61;
	st.global.f32 	[%rd62], %f839;
$L__BB22_77:
	add.s32 	%r102, %r6, 1;
	setp.ge.s32 	%p54, %r102, %r49;
	cvt.s64.s32 	%rd63, %r47;
	cvt.s64.s32 	%rd64, %r6;
	add.s64 	%rd65, %rd64, %rd63;
	shl.b64 	%rd66, %rd65, 2;
	add.s64 	%rd11, %rd1, %rd66;
	@%p54 bra 	$L__BB22_79;
	st.global.f32 	[%rd11+4], %f840;
$L__BB22_79:
	add.s32 	%r103, %r6, 2;
	setp.ge.s32 	%p55, %r103, %r49;
	@%p55 bra 	$L__BB22_81;
	st.global.f32 	[%rd11+8], %f841;
$L__BB22_81:
	add.s32 	%r104, %r6, 3;
	setp.ge.s32 	%p56, %r104, %r49;
	@%p56 bra 	$L__BB22_83;
	st.global.f32 	[%rd11+12], %f842;
$L__BB22_83:
	ret;
$L__BB22_84:
	setp.gt.u32 	%p3, %r5, 15;
	add.s32 	%r11, %r106, %r1;
	@%p3 bra 	$L__BB22_89;
	shl.b32 	%r56, %r106, 6;
	shl.b32 	%r57, %r5, 2;
	mov.u32 	%r58, _ZZ22gemm_smem_tiled_kernelILi128ELi16ELi64EEvPKfS1_PfiiiE2As;
	add.s32 	%r59, %r58, %r57;
	add.s32 	%r109, %r59, %r56;
	add.s32 	%r107, %r5, %r105;
	mad.lo.s32 	%r108, %r11, %r50, %r107;
	mov.u32 	%r110, %r5;
$L__BB22_86:
	setp.ge.s32 	%p4, %r11, %r48;
	setp.ge.s32 	%p5, %r107, %r50;
	mov.f32 	%f809, 0f00000000;
	or.pred  	%p6, %p4, %p5;
	@%p6 bra 	$L__BB22_88;
	mul.wide.u32 	%rd15, %r108, 4;
	add.s64 	%rd16, %rd3, %rd15;
	ld.global.nc.f32 	%f809, [%rd16];
$L__BB22_88:
	st.shared.f32 	[%r109], %f809;
	add.s32 	%r110, %r110, %r7;
	add.s32 	%r109, %r109, %r8;
	add.s32 	%r108, %r108, %r7;
	add.s32 	%r107, %r107, %r7;
	setp.lt.u32 	%p7, %r110, 16;
	@%p7 bra 	$L__BB22_86;
$L__BB22_89:
	mov.u32 	%r60, %ntid.y;
	add.s32 	%r106, %r106, %r60;
	setp.lt.u32 	%p8, %r106, 128;
	@%p8 bra 	$L__BB22_84;
	bra.uni 	$L__BB22_3;

}
	// .globl	_Z22gemm_smem_tiled_kernelILi128ELi16ELi128EEvPKfS1_Pfiii
.visible .entry _Z22gemm_smem_tiled_kernelILi128ELi16ELi128EEvPKfS1_Pfiii(
	.param .u64 .ptr .align 1 _Z22gemm_smem_tiled_kernelILi128ELi16ELi128EEvPKfS1_Pfiii_param_0,
	.param .u64 .ptr .align 1 _Z22gemm_smem_tiled_kernelILi128ELi16ELi128EEvPKfS1_Pfiii_param_1,
	.param .u64 .ptr .align 1 _Z22gemm_smem_tiled_kernelILi128ELi16ELi128EEvPKfS1_Pfiii_param_2,
	.param .u32 _Z22gemm_smem_tiled_kernelILi128ELi16ELi128EEvPKfS1_Pfiii_param_3,
	.param .u32 _Z22gemm_smem_tiled_kernelILi128ELi16ELi128EEvPKfS1_Pfiii_param_4,
	.param .u32 _Z22gemm_smem_tiled_kernelILi128ELi16ELi128EEvPKfS1_Pfiii_param_5
)
{
	.reg .pred 	%p<89>;
	.reg .b32 	%r<251>;
	.reg .b32 	%f<1547>;
	.reg .b64 	%rd<74>;
	// demoted variable
	.shared .align 4 .b8 _ZZ22gemm_smem_tiled_kernelILi128ELi16ELi128EEvPKfS1_PfiiiE2As[8192];
	// demoted variable
	.shared .align 4 .b8 _ZZ22gemm_smem_tiled_kernelILi128ELi16ELi128EEvPKfS1_PfiiiE2Bs[8192];
	ld.param.u32 	%r44, [_Z22gemm_smem_tiled_kernelILi128ELi16ELi128EEvPKfS1_Pfiii_param_5];
	setp.lt.s32 	%p1, %r44, 1;
	mov.f32 	%f1483, 0f00000000;
	mov.f32 	%f1484, %f1483;
	mov.f32 	%f1485, %f1483;
	mov.f32 	%f1486, %f1483;
	mov.f32 	%f1487, %f1483;
	mov.f32 	%f1488, %f1483;
	mov.f32 	%f1489, %f1483;
	mov.f32 	%f1490, %f1483;
	mov.f32 	%f1491, %f1483;
	mov.f32 	%f1492, %f1483;
	mov.f32 	%f1493, %f1483;
	mov.f32 	%f1494, %f1483;
	mov.f32 	%f1495, %f1483;
	mov.f32 	%f1496, %f1483;
	mov.f32 	%f1497, %f1483;
	mov.f32 	%f1498, %f1483;
	mov.f32 	%f1499, %f1483;
	mov.f32 	%f1500, %f1483;
	mov.f32 	%f1501, %f1483;
	mov.f32 	%f1502, %f1483;
	mov.f32 	%f1503, %f1483;
	mov.f32 	%f1504, %f1483;
	mov.f32 	%f1505, %f1483;
	mov.f32 	%f1506, %f1483;
	mov.f32 	%f1507, %f1483;
	mov.f32 	%f1508, %f1483;
	mov.f32 	%f1509, %f1483;
	mov.f32 	%f1510, %f1483;
	mov.f32 	%f1511, %f1483;
	mov.f32 	%f1512, %f1483;
	mov.f32 	%f1513, %f1483;
	mov.f32 	%f1514, %f1483;
	mov.f32 	%f1515, %f1483;
	mov.f32 	%f1516, %f1483;
	mov.f32 	%f1517, %f1483;
	mov.f32 	%f1518, %f1483;
	mov.f32 	%f1519, %f1483;
	mov.f32 	%f1520, %f1483;
	mov.f32 	%f1521, %f1483;
	mov.f32 	%f1522, %f1483;
	mov.f32 	%f1523, %f1483;
	mov.f32 	%f1524, %f1483;
	mov.f32 	%f1525, %f1483;
	mov.f32 	%f1526, %f1483;
	mov.f32 	%f1527, %f1483;
	mov.f32 	%f1528, %f1483;
	mov.f32 	%f1529, %f1483;
	mov.f32 	%f1530, %f1483;
	mov.f32 	%f1531, %f1483;
	mov.f32 	%f1532, %f1483;
	mov.f32 	%f1533, %f1483;
	mov.f32 	%f1534, %f1483;
	mov.f32 	%f1535, %f1483;
	mov.f32 	%f1536, %f1483;
	mov.f32 	%f1537, %f1483;
	mov.f32 	%f1538, %f1483;
	mov.f32 	%f1539, %f1483;
	mov.f32 	%f1540, %f1483;
	mov.f32 	%f1541, %f1483;
	mov.f32 	%f1542, %f1483;
	mov.f32 	%f1543, %f1483;
	mov.f32 	%f1544, %f1483;
	mov.f32 	%f1545, %f1483;
	mov.f32 	%f1546, %f1483;
	@%p1 bra 	$L__BB23_17;
	mov.b32 	%r243, 0;
	mov.f32 	%f1483, 0f00000000;
	mov.u32 	%r46, %tid.y;
	mov.u32 	%r47, %tid.x;
	mov.u32 	%r48, %ctaid.y;
	shl.b32 	%r49, %r48, 7;
	shl.b32 	%r52, %r47, 2;
	mov.u32 	%r53, _ZZ22gemm_smem_tiled_kernelILi128ELi16ELi128EEvPKfS1_PfiiiE2As;
	add.s32 	%r54, %r53, %r52;
$L__BB23_2:
	setp.gt.u32 	%p2, %r46, 127;
	@%p2 bra 	$L__BB23_10;
	add.s32 	%r7, %r47, %r243;
	mov.u32 	%r244, %r46;
$L__BB23_4:
	setp.gt.u32 	%p3, %r47, 15;
	@%p3 bra 	$L__BB23_9;
	ld.param.u32 	%r239, [_Z22gemm_smem_tiled_kernelILi128ELi16ELi128EEvPKfS1_Pfiii_param_5];
	add.s32 	%r50, %r244, %r49;
	shl.b32 	%r51, %r244, 6;
	add.s32 	%r247, %r54, %r51;
	mad.lo.s32 	%r246, %r50, %r239, %r7;
	mov.u32 	%r245, %r7;
	mov.u32 	%r248, %r47;
$L__BB23_6:
	ld.param.u32 	%r240, [_Z22gemm_smem_tiled_kernelILi128ELi16ELi128EEvPKfS1_Pfiii_param_5];
	ld.param.u32 	%r164, [_Z22gemm_smem_tiled_kernelILi128ELi16ELi128EEvPKfS1_Pfiii_param_3];
	mov.u32 	%r55, %ctaid.y;
	shl.b32 	%r56, %r55, 7;
	add.s32 	%r57, %r244, %r56;
	setp.ge.s32 	%p4, %r57, %r164;
	setp.ge.s32 	%p5, %r245, %r240;
	mov.f32 	%f1481, 0f00000000;
	or.pred  	%p6, %p4, %p5;
	@%p6 bra 	$L__BB23_8;
	ld.param.u64 	%rd69, [_Z22gemm_smem_tiled_kernelILi128ELi16ELi128EEvPKfS1_Pfiii_param_0];
	cvta.to.global.u64 	%rd13, %rd69;
	mul.wide.u32 	%rd14, %r246, 4;
	add.s64 	%rd15, %rd13, %rd14;
	ld.global.nc.f32 	%f1481, [%rd15];
$L__BB23_8:
	st.shared.f32 	[%r247], %f1481;
	mov.u32 	%r58, %ntid.x;
	add.s32 	%r248, %r248, %r58;
	shl.b32 	%r59, %r58, 2;
	add.s32 	%r247, %r247, %r59;
	add.s32 	%r246, %r246, %r58;
	add.s32 	%r245, %r245, %r58;
	setp.lt.u32 	%p7, %r248, 16;
	@%p7 bra 	$L__BB23_6;
$L__BB23_9:
	mov.u32 	%r60, %ntid.y;
	add.s32 	%r244, %r244, %r60;
	setp.lt.u32 	%p8, %r244, 128;
	@%p8 bra 	$L__BB23_4;
$L__BB23_10:
	mov.u32 	%r249, %tid.y;
	setp.gt.u32 	%p9, %r249, 15;
	@%p9 bra 	$L__BB23_16;
$L__BB23_11:
	mov.u32 	%r250, %tid.x;
	setp.gt.u32 	%p10, %r250, 127;
	@%p10 bra 	$L__BB23_15;
$L__BB23_12:
	ld.param.u32 	%r241, [_Z22gemm_smem_tiled_kernelILi128ELi16ELi128EEvPKfS1_Pfiii_param_5];
	ld.param.u32 	%r173, [_Z22gemm_smem_tiled_kernelILi128ELi16ELi128EEvPKfS1_Pfiii_param_4];
	add.s32 	%r63, %r249, %r243;
	setp.ge.s32 	%p11, %r63, %r241;
	mov.u32 	%r64, %ctaid.x;
	shl.b32 	%r66, %r64, 7;
	add.s32 	%r67, %r250, %r66;
	setp.ge.s32 	%p12, %r67, %r173;
	mov.f32 	%f1482, 0f00000000;
	or.pred  	%p13, %p11, %p12;
	@%p13 bra 	$L__BB23_14;
	ld.param.u32 	%r174, [_Z22gemm_smem_tiled_kernelILi128ELi16ELi128EEvPKfS1_Pfiii_param_4];
	ld.param.u64 	%rd70, [_Z22gemm_smem_tiled_kernelILi128ELi16ELi128EEvPKfS1_Pfiii_param_1];
	mad.lo.s32 	%r72, %r63, %r174, %r67;
	cvta.to.global.u64 	%rd16, %rd70;
	mul.wide.s32 	%rd17, %r72, 4;
	add.s64 	%rd18, %rd16, %rd17;
	ld.global.nc.f32 	%f1482, [%rd18];
$L__BB23_14:
	shl.b32 	%r73, %r249, 9;
	mov.u32 	%r74, _ZZ22gemm_smem_tiled_kernelILi128ELi16ELi128EEvPKfS1_PfiiiE2Bs;
	add.s32 	%r75, %r74, %r73;
	shl.b32 	%r76, %r250, 2;
	add.s32 	%r77, %r75, %r76;
	st.shared.f32 	[%r77], %f1482;
	mov.u32 	%r78, %ntid.x;
	add.s32 	%r250, %r250, %r78;
	setp.lt.u32 	%p14, %r250, 128;
	@%p14 bra 	$L__BB23_12;
$L__BB23_15:
	mov.u32 	%r79, %ntid.y;
	add.s32 	%r249, %r249, %r79;
	setp.lt.u32 	%p15, %r249, 16;
	@%p15 bra 	$L__BB23_11;
$L__BB23_16:
	ld.param.u32 	%r242, [_Z22gemm_smem_tiled_kernelILi128ELi16ELi128EEvPKfS1_Pfiii_param_5];
	bar.sync 	0;
	mov.u32 	%r80, %tid.y;
	shl.b32 	%r81, %r80, 9;
	mov.u32 	%r82, _ZZ22gemm_smem_tiled_kernelILi128ELi16ELi128EEvPKfS1_PfiiiE2As;
	add.s32 	%r83, %r82, %r81;
	ld.shared.f32 	%f201, [%r83];
	ld.shared.f32 	%f202, [%r83+64];
	ld.shared.f32 	%f203, [%r83+128];
	ld.shared.f32 	%f204, [%r83+192];
	ld.shared.f32 	%f205, [%r83+256];
	ld.shared.f32 	%f206, [%r83+320];
	ld.shared.f32 	%f207, [%r83+384];
	ld.shared.f32 	%f208, [%r83+448];
	mov.u32 	%r84, %tid.x;
	shl.b32 	%r85, %r84, 5;
	mov.u32 	%r86, _ZZ22gemm_smem_tiled_kernelILi128ELi16ELi128EEvPKfS1_PfiiiE2Bs;
	add.s32 	%r87, %r86, %r85;
	ld.shared.f32 	%f209, [%r87];
	ld.shared.f32 	%f210, [%r87+4];
	ld.shared.f32 	%f211, [%r87+8];
	ld.shared.f32 	%f212, [%r87+12];
	ld.shared.f32 	%f213, [%r87+16];
	ld.shared.f32 	%f214, [%r87+20];
	ld.shared.f32 	%f215, [%r87+24];
	ld.shared.f32 	%f216, [%r87+28];
	fma.rn.f32 	%f217, %f201, %f209, %f1530;
	fma.rn.f32 	%f218, %f201, %f210, %f1529;
	fma.rn.f32 	%f219, %f201, %f211, %f1528;
	fma.rn.f32 	%f220, %f201, %f212, %f1527;
	fma.rn.f32 	%f221, %f201, %f213, %f1526;
	fma.rn.f32 	%f222, %f201, %f214, %f1525;
	fma.rn.f32 	%f223, %f201, %f215, %f1524;
	fma.rn.f32 	%f224, %f201, %f216, %f1523;
	fma.rn.f32 	%f225, %f202, %f209, %f1522;
	fma.rn.f32 	%f226, %f202, %f210, %f1521;
	fma.rn.f32 	%f227, %f202, %f211, %f1520;
	fma.rn.f32 	%f228, %f202, %f212, %f1519;
	fma.rn.f32 	%f229, %f202, %f213, %f1518;
	fma.rn.f32 	%f230, %f202, %f214, %f1517;
	fma.rn.f32 	%f231, %f202, %f215, %f1516;
	fma.rn.f32 	%f232, %f202, %f216, %f1515;
	fma.rn.f32 	%f233, %f203, %f209, %f1514;
	fma.rn.f32 	%f234, %f203, %f210, %f1513;
	fma.rn.f32 	%f235, %f203, %f211, %f1512;
	fma.rn.f32 	%f236, %f203, %f212, %f1511;
	fma.rn.f32 	%f237, %f203, %f213, %f1510;
	fma.rn.f32 	%f238, %f203, %f214, %f1509;
	fma.rn.f32 	%f239, %f203, %f215, %f1508;
	fma.rn.f32 	%f240, %f203, %f216, %f1507;
	fma.rn.f32 	%f241, %f204, %f209, %f1506;
	fma.rn.f32 	%f242, %f204, %f210, %f1505;
	fma.rn.f32 	%f243, %f204, %f211, %f1504;
	fma.rn.f32 	%f244, %f204, %f212, %f1503;
	fma.rn.f32 	%f245, %f204, %f213, %f1502;
	fma.rn.f32 	%f246, %f204, %f214, %f1501;
	fma.rn.f32 	%f247, %f204, %f215, %f1500;
	fma.rn.f32 	%f248, %f204, %f216, %f1499;
	fma.rn.f32 	%f249, %f205, %f209, %f1498;
	fma.rn.f32 	%f250, %f205, %f210, %f1497;
	fma.rn.f32 	%f251, %f205, %f211, %f1496;
	fma.rn.f32 	%f252, %f205, %f212, %f1495;
	fma.rn.f32 	%f253, %f205, %f213, %f1494;
	fma.rn.f32 	%f254, %f205, %f214, %f1493;
	fma.rn.f32 	%f255, %f205, %f215, %f1492;
	fma.rn.f32 	%f256, %f205, %f216, %f1491;
	fma.rn.f32 	%f257, %f206, %f209, %f1490;
	fma.rn.f32 	%f258, %f206, %f210, %f1489;
	fma.rn.f32 	%f259, %f206, %f211, %f1488;
	fma.rn.f32 	%f260, %f206, %f212, %f1487;
	fma.rn.f32 	%f261, %f206, %f213, %f1486;
	fma.rn.f32 	%f262, %f206, %f214, %f1485;
	fma.rn.f32 	%f263, %f206, %f215, %f1484;
	fma.rn.f32 	%f264, %f206, %f216, %f1483;
	fma.rn.f32 	%f265, %f207, %f209, %f1531;
	fma.rn.f32 	%f266, %f207, %f210, %f1532;
	fma.rn.f32 	%f267, %f207, %f211, %f1533;
	fma.rn.f32 	%f268, %f207, %f212, %f1534;
	fma.rn.f32 	%f269, %f207, %f213, %f1535;
	fma.rn.f32 	%f270, %f207, %f214, %f1536;
	fma.rn.f32 	%f271, %f207, %f215, %f1537;
	fma.rn.f32 	%f272, %f207, %f216, %f1538;
	fma.rn.f32 	%f273, %f208, %f209, %f1539;
	fma.rn.f32 	%f274, %f208, %f210, %f1540;
	fma.rn.f32 	%f275, %f208, %f211, %f1541;
	fma.rn.f32 	%f276, %f208, %f212, %f1542;
	fma.rn.f32 	%f277, %f208, %f213, %f1543;
	fma.rn.f32 	%f278, %f208, %f214, %f1544;
	fma.rn.f32 	%f279, %f208, %f215, %f1545;
	fma.rn.f32 	%f280, %f208, %f216, %f1546;
	ld.shared.f32 	%f281, [%r83+4];
	ld.shared.f32 	%f282, [%r83+68];
	ld.shared.f32 	%f283, [%r83+132];
	ld.shared.f32 	%f284, [%r83+196];
	ld.shared.f32 	%f285, [%r83+260];
	ld.shared.f32 	%f286, [%r83+324];
	ld.shared.f32 	%f287, [%r83+388];
	ld.shared.f32 	%f288, [%r83+452];
	ld.shared.f32 	%f289, [%r87+512];
	ld.shared.f32 	%f290, [%r87+516];
	ld.shared.f32 	%f291, [%r87+520];
	ld.shared.f32 	%f292, [%r87+524];
	ld.shared.f32 	%f293, [%r87+528];
	ld.shared.f32 	%f294, [%r87+532];
	ld.shared.f32 	%f295, [%r87+536];
	ld.shared.f32 	%f296, [%r87+540];
	fma.rn.f32 	%f297, %f281, %f289, %f217;
	fma.rn.f32 	%f298, %f281, %f290, %f218;
	fma.rn.f32 	%f299, %f281, %f291, %f219;
	fma.rn.f32 	%f300, %f281, %f292, %f220;
	fma.rn.f32 	%f301, %f281, %f293, %f221;
	fma.rn.f32 	%f302, %f281, %f294, %f222;
	fma.rn.f32 	%f303, %f281, %f295, %f223;
	fma.rn.f32 	%f304, %f281, %f296, %f224;
	fma.rn.f32 	%f305, %f282, %f289, %f225;
	fma.rn.f32 	%f306, %f282, %f290, %f226;
	fma.rn.f32 	%f307, %f282, %f291, %f227;
	fma.rn.f32 	%f308, %f282, %f292, %f228;
	fma.rn.f32 	%f309, %f282, %f293, %f229;
	fma.rn.f32 	%f310, %f282, %f294, %f230;
	fma.rn.f32 	%f311, %f282, %f295, %f231;
	fma.rn.f32 	%f312, %f282, %f296, %f232;
	fma.rn.f32 	%f313, %f283, %f289, %f233;
	fma.rn.f32 	%f314, %f283, %f290, %f234;
	fma.rn.f32 	%f315, %f283, %f291, %f235;
	fma.rn.f32 	%f316, %f283, %f292, %f236;
	fma.rn.f32 	%f317, %f283, %f293, %f237;
	fma.rn.f32 	%f318, %f283, %f294, %f238;
	fma.rn.f32 	%f319, %f283, %f295, %f239;
	fma.rn.f32 	%f320, %f283, %f296, %f240;
	fma.rn.f32 	%f321, %f284, %f289, %f241;
	fma.rn.f32 	%f322, %f284, %f290, %f242;
	fma.rn.f32 	%f323, %f284, %f291, %f243;
	fma.rn.f32 	%f324, %f284, %f292, %f244;
	fma.rn.f32 	%f325, %f284, %f293, %f245;
	fma.rn.f32 	%f326, %f284, %f294, %f246;
	fma.rn.f32 	%f327, %f284, %f295, %f247;
	fma.rn.f32 	%f328, %f284, %f296, %f248;
	fma.rn.f32 	%f329, %f285, %f289, %f249;
	fma.rn.f32 	%f330, %f285, %f290, %f250;
	fma.rn.f32 	%f331, %f285, %f291, %f251;
	fma.rn.f32 	%f332, %f285, %f292, %f252;
	fma.rn.f32 	%f333, %f285, %f293, %f253;
	fma.rn.f32 	%f334, %f285, %f294, %f254;
	fma.rn.f32 	%f335, %f285, %f295, %f255;
	fma.rn.f32 	%f336, %f285, %f296, %f256;
	fma.rn.f32 	%f337, %f286, %f289, %f257;
	fma.rn.f32 	%f338, %f286, %f290, %f258;
	fma.rn.f32 	%f339, %f286, %f291, %f259;
	fma.rn.f32 	%f340, %f286, %f292, %f260;
	fma.rn.f32 	%f341, %f286, %f293, %f261;
	fma.rn.f32 	%f342, %f286, %f294, %f262;
	fma.rn.f32 	%f343, %f286, %f295, %f263;
	fma.rn.f32 	%f344, %f286, %f296, %f264;
	fma.rn.f32 	%f345, %f287, %f289, %f265;
	fma.rn.f32 	%f346, %f287, %f290, %f266;
	fma.rn.f32 	%f347, %f287, %f291, %f267;
	fma.rn.f32 	%f348, %f287, %f292, %f268;
	fma.rn.f32 	%f349, %f287, %f293, %f269;
	fma.rn.f32 	%f350, %f287, %f294, %f270;
	fma.rn.f32 	%f351, %f287, %f295, %f271;
	fma.rn.f32 	%f352, %f287, %f296, %f272;
	fma.rn.f32 	%f353, %f288, %f289, %f273;
	fma.rn.f32 	%f354, %f288, %f290, %f274;
	fma.rn.f32 	%f355, %f288, %f291, %f275;
	fma.rn.f32 	%f356, %f288, %f292, %f276;
	fma.rn.f32 	%f357, %f288, %f293, %f277;
	fma.rn.f32 	%f358, %f288, %f294, %f278;
	fma.rn.f32 	%f359, %f288, %f295, %f279;
	fma.rn.f32 	%f360, %f288, %f296, %f280;
	ld.shared.f32 	%f361, [%r83+8];
	ld.shared.f32 	%f362, [%r83+72];
	ld.shared.f32 	%f363, [%r83+136];
	ld.shared.f32 	%f364, [%r83+200];
	ld.shared.f32 	%f365, [%r83+264];
	ld.shared.f32 	%f366, [%r83+328];
	ld.shared.f32 	%f367, [%r83+392];
	ld.shared.f32 	%f368, [%r83+456];
	ld.shared.f32 	%f369, [%r87+1024];
	ld.shared.f32 	%f370, [%r87+1028];
	ld.shared.f32 	%f371, [%r87+1032];
	ld.shared.f32 	%f372, [%r87+1036];
	ld.shared.f32 	%f373, [%r87+1040];
	ld.shared.f32 	%f374, [%r87+1044];
	ld.shared.f32 	%f375, [%r87+1048];
	ld.shared.f32 	%f376, [%r87+1052];
	fma.rn.f32 	%f377, %f361, %f369, %f297;
	fma.rn.f32 	%f378, %f361, %f370, %f298;
	fma.rn.f32 	%f379, %f361, %f371, %f299;
	fma.rn.f32 	%f380, %f361, %f372, %f300;
	fma.rn.f32 	%f381, %f361, %f373, %f301;
	fma.rn.f32 	%f382, %f361, %f374, %f302;
	fma.rn.f32 	%f383, %f361, %f375, %f303;
	fma.rn.f32 	%f384, %f361, %f376, %f304;
	fma.rn.f32 	%f385, %f362, %f369, %f305;
	fma.rn.f32 	%f386, %f362, %f370, %f306;
	fma.rn.f32 	%f387, %f362, %f371, %f307;
	fma.rn.f32 	%f388, %f362, %f372, %f308;
	fma.rn.f32 	%f389, %f362, %f373, %f309;
	fma.rn.f32 	%f390, %f362, %f374, %f310;
	fma.rn.f32 	%f391, %f362, %f375, %f311;
	fma.rn.f32 	%f392, %f362, %f376, %f312;
	fma.rn.f32 	%f393, %f363, %f369, %f313;
	fma.rn.f32 	%f394, %f363, %f370, %f314;
	fma.rn.f32 	%f395, %f363, %f371, %f315;
	fma.rn.f32 	%f396, %f363, %f372, %f316;
	fma.rn.f32 	%f397, %f363, %f373, %f317;
	fma.rn.f32 	%f398, %f363, %f374, %f318;
	fma.rn.f32 	%f399, %f363, %f375, %f319;
	fma.rn.f32 	%f400, %f363, %f376, %f320;
	fma.rn.f32 	%f401, %f364, %f369, %f321;
	fma.rn.f32 	%f402, %f364, %f370, %f322;
	fma.rn.f32 	%f403, %f364, %f371, %f323;
	fma.rn.f32 	%f404, %f364, %f372, %f324;
	fma.rn.f32 	%f405, %f364, %f373, %f325;
	fma.rn.f32 	%f406, %f364, %f374, %f326;
	fma.rn.f32 	%f407, %f364, %f375, %f327;
	fma.rn.f32 	%f408, %f364, %f376, %f328;
	fma.rn.f32 	%f409, %f365, %f369, %f329;
	fma.rn.f32 	%f410, %f365, %f370, %f330;
	fma.rn.f32 	%f411, %f365, %f371, %f331;
	fma.rn.f32 	%f412, %f365, %f372, %f332;
	fma.rn.f32 	%f413, %f365, %f373, %f333;
	fma.rn.f32 	%f414, %f365, %f374, %f334;
	fma.rn.f32 	%f415, %f365, %f375, %f335;
	fma.rn.f32 	%f416, %f365, %f376, %f336;
	fma.rn.f32 	%f417, %f366, %f369, %f337;
	fma.rn.f32 	%f418, %f366, %f370, %f338;
	fma.rn.f32 	%f419, %f366, %f371, %f339;
	fma.rn.f32 	%f420, %f366, %f372, %f340;
	fma.rn.f32 	%f421, %f366, %f373, %f341;
	fma.rn.f32 	%f422, %f366, %f374, %f342;
	fma.rn.f32 	%f423, %f366, %f375, %f343;
	fma.rn.f32 	%f424, %f366, %f376, %f344;
	fma.rn.f32 	%f425, %f367, %f369, %f345;
	fma.rn.f32 	%f426, %f367, %f370, %f346;
	fma.rn.f32 	%f427, %f367, %f371, %f347;
	fma.rn.f32 	%f428, %f367, %f372, %f348;
	fma.rn.f32 	%f429, %f367, %f373, %f349;
	fma.rn.f32 	%f430, %f367, %f374, %f350;
	fma.rn.f32 	%f431, %f367, %f375, %f351;
	fma.rn.f32 	%f432, %f367, %f376, %f352;
	fma.rn.f32 	%f433, %f368, %f369, %f353;
	fma.rn.f32 	%f434, %f368, %f370, %f354;
	fma.rn.f32 	%f435, %f368, %f371, %f355;
	fma.rn.f32 	%f436, %f368, %f372, %f356;
	fma.rn.f32 	%f437, %f368, %f373, %f357;
	fma.rn.f32 	%f438, %f368, %f374, %f358;
	fma.rn.f32 	%f439, %f368, %f375, %f359;
	fma.rn.f32 	%f440, %f368, %f376, %f360;
	ld.shared.f32 	%f441, [%r83+12];
	ld.shared.f32 	%f442, [%r83+76];
	ld.shared.f32 	%f443, [%r83+140];
	ld.shared.f32 	%f444, [%r83+204];
	ld.shared.f32 	%f445, [%r83+268];
	ld.shared.f32 	%f446, [%r83+332];
	ld.shared.f32 	%f447, [%r83+396];
	ld.shared.f32 	%f448, [%r83+460];
	ld.shared.f32 	%f449, [%r87+1536];
	ld.shared.f32 	%f450, [%r87+1540];
	ld.shared.f32 	%f451, [%r87+1544];
	ld.shared.f32 	%f452, [%r87+1548];
	ld.shared.f32 	%f453, [%r87+1552];
	ld.shared.f32 	%f454, [%r87+1556];
	ld.shared.f32 	%f455, [%r87+1560];
	ld.shared.f32 	%f456, [%r87+1564];
	fma.rn.f32 	%f457, %f441, %f449, %f377;
	fma.rn.f32 	%f458, %f441, %f450, %f378;
	fma.rn.f32 	%f459, %f441, %f451, %f379;
	fma.rn.f32 	%f460, %f441, %f452, %f380;
	fma.rn.f32 	%f461, %f441, %f453, %f381;
	fma.rn.f32 	%f462, %f441, %f454, %f382;
	fma.rn.f32 	%f463, %f441, %f455, %f383;
	fma.rn.f32 	%f464, %f441, %f456, %f384;
	fma.rn.f32 	%f465, %f442, %f449, %f385;
	fma.rn.f32 	%f466, %f442, %f450, %f386;
	fma.rn.f32 	%f467, %f442, %f451, %f387;
	fma.rn.f32 	%f468, %f442, %f452, %f388;
	fma.rn.f32 	%f469, %f442, %f453, %f389;
	fma.rn.f32 	%f470, %f442, %f454, %f390;
	fma.rn.f32 	%f471, %f442, %f455, %f391;
	fma.rn.f32 	%f472, %f442, %f456, %f392;
	fma.rn.f32 	%f473, %f443, %f449, %f393;
	fma.rn.f32 	%f474, %f443, %f450, %f394;
	fma.rn.f32 	%f475, %f443, %f451, %f395;
	fma.rn.f32 	%f476, %f443, %f452, %f396;
	fma.rn.f32 	%f477, %f443, %f453, %f397;
	fma.rn.f32 	%f478, %f443, %f454, %f398;
	fma.rn.f32 	%f479, %f443, %f455, %f399;
	fma.rn.f32 	%f480, %f443, %f456, %f400;
	fma.rn.f32 	%f481, %f444, %f449, %f401;
	fma.rn.f32 	%f482, %f444, %f450, %f402;
	fma.rn.f32 	%f483, %f444, %f451, %f403;
	fma.rn.f32 	%f484, %f444, %f452, %f404;
	fma.rn.f32 	%f485, %f444, %f453, %f405;
	fma.rn.f32 	%f486, %f444, %f454, %f406;
	fma.rn.f32 	%f487, %f444, %f455, %f407;
	fma.rn.f32 	%f488, %f444, %f456, %f408;
	fma.rn.f32 	%f489, %f445, %f449, %f409;
	fma.rn.f32 	%f490, %f445, %f450, %f410;
	fma.rn.f32 	%f491, %f445, %f451, %f411;
	fma.rn.f32 	%f492, %f445, %f452, %f412;
	fma.rn.f32 	%f493, %f445, %f453, %f413;
	fma.rn.f32 	%f494, %f445, %f454, %f414;
	fma.rn.f32 	%f495, %f445, %f455, %f415;
	fma.rn.f32 	%f496, %f445, %f456, %f416;
	fma.rn.f32 	%f497, %f446, %f449, %f417;
	fma.rn.f32 	%f498, %f446, %f450, %f418;
	fma.rn.f32 	%f499, %f446, %f451, %f419;
	fma.rn.f32 	%f500, %f446, %f452, %f420;
	fma.rn.f32 	%f501, %f446, %f453, %f421;
	fma.rn.f32 	%f502, %f446, %f454, %f422;
	fma.rn.f32 	%f503, %f446, %f455, %f423;
	fma.rn.f32 	%f504, %f446, %f456, %f424;
	fma.rn.f32 	%f505, %f447, %f449, %f425;
	fma.rn.f32 	%f506, %f447, %f450, %f426;
	fma.rn.f32 	%f507, %f447, %f451, %f427;
	fma.rn.f32 	%f508, %f447, %f452, %f428;
	fma.rn.f32 	%f509, %f447, %f453, %f429;
	fma.rn.f32 	%f510, %f447, %f454, %f430;
	fma.rn.f32 	%f511, %f447, %f455, %f431;
	fma.rn.f32 	%f512, %f447, %f456, %f432;
	fma.rn.f32 	%f513, %f448, %f449, %f433;
	fma.rn.f32 	%f514, %f448, %f450, %f434;
	fma.rn.f32 	%f515, %f448, %f451, %f435;
	fma.rn.f32 	%f516, %f448, %f452, %f436;
	fma.rn.f32 	%f517, %f448, %f453, %f437;
	fma.rn.f32 	%f518, %f448, %f454, %f438;
	fma.rn.f32 	%f519, %f448, %f455, %f439;
	fma.rn.f32 	%f520, %f448, %f456, %f440;
	ld.shared.f32 	%f521, [%r83+16];
	ld.shared.f32 	%f522, [%r83+80];
	ld.shared.f32 	%f523, [%r83+144];
	ld.shared.f32 	%f524, [%r83+208];
	ld.shared.f32 	%f525, [%r83+272];
	ld.shared.f32 	%f526, [%r83+336];
	ld.shared.f32 	%f527, [%r83+400];
	ld.shared.f32 	%f528, [%r83+464];
	ld.shared.f32 	%f529, [%r87+2048];
	ld.shared.f32 	%f530, [%r87+2052];
	ld.shared.f32 	%f531, [%r87+2056];
	ld.shared.f32 	%f532, [%r87+2060];
	ld.shared.f32 	%f533, [%r87+2064];
	ld.shared.f32 	%f534, [%r87+2068];
	ld.shared.f32 	%f535, [%r87+2072];
	ld.shared.f32 	%f536, [%r87+2076];
	fma.rn.f32 	%f537, %f521, %f529, %f457;
	fma.rn.f32 	%f538, %f521, %f530, %f458;
	fma.rn.f32 	%f539, %f521, %f531, %f459;
	fma.rn.f32 	%f540, %f521, %f532, %f460;
	fma.rn.f32 	%f541, %f521, %f533, %f461;
	fma.rn.f32 	%f542, %f521, %f534, %f462;
	fma.rn.f32 	%f543, %f521, %f535, %f463;
	fma.rn.f32 	%f544, %f521, %f536, %f464;
	fma.rn.f32 	%f545, %f522, %f529, %f465;
	fma.rn.f32 	%f546, %f522, %f530, %f466;
	fma.rn.f32 	%f547, %f522, %f531, %f467;
	fma.rn.f32 	%f548, %f522, %f532, %f468;
	fma.rn.f32 	%f549, %f522, %f533, %f469;
	fma.rn.f32 	%f550, %f522, %f534, %f470;
	fma.rn.f32 	%f551, %f522, %f535, %f471;
	fma.rn.f32 	%f552, %f522, %f536, %f472;
	fma.rn.f32 	%f553, %f523, %f529, %f473;
	fma.rn.f32 	%f554, %f523, %f530, %f474;
	fma.rn.f32 	%f555, %f523, %f531, %f475;
	fma.rn.f32 	%f556, %f523, %f532, %f476;
	fma.rn.f32 	%f557, %f523, %f533, %f477;
	fma.rn.f32 	%f558, %f523, %f534, %f478;
	fma.rn.f32 	%f559, %f523, %f535, %f479;
	fma.rn.f32 	%f560, %f523, %f536, %f480;
	fma.rn.f32 	%f561, %f524, %f529, %f481;
	fma.rn.f32 	%f562, %f524, %f530, %f482;
	fma.rn.f32 	%f563, %f524, %f531, %f483;
	fma.rn.f32 	%f564, %f524, %f532, %f484;
	fma.rn.f32 	%f565, %f524, %f533, %f485;
	fma.rn.f32 	%f566, %f524, %f534, %f486;
	fma.rn.f32 	%f567, %f524, %f535, %f487;
	fma.rn.f32 	%f568, %f524, %f536, %f488;
	fma.rn.f32 	%f569, %f525, %f529, %f489;
	fma.rn.f32 	%f570, %f525, %f530, %f490;
	fma.rn.f32 	%f571, %f525, %f531, %f491;
	fma.rn.f32 	%f572, %f525, %f532, %f492;
	fma.rn.f32 	%f573, %f525, %f533, %f493;
	fma.rn.f32 	%f574, %f525, %f534, %f494;
	fma.rn.f32 	%f575, %f525, %f535, %f495;
	fma.rn.f32 	%f576, %f525, %f536, %f496;
	fma.rn.f32 	%f577, %f526, %f529, %f497;
	fma.rn.f32 	%f578, %f526, %f530, %f498;
	fma.rn.f32 	%f579, %f526, %f531, %f499;
	fma.rn.f32 	%f580, %f526, %f532, %f500;
	fma.rn.f32 	%f581, %f526, %f533, %f501;
	fma.rn.f32 	%f582, %f526, %f534, %f502;
	fma.rn.f32 	%f583, %f526, %f535, %f503;
	fma.rn.f32 	%f584, %f526, %f536, %f504;
	fma.rn.f32 	%f585, %f527, %f529, %f505;
	fma.rn.f32 	%f586, %f527, %f530, %f506;
	fma.rn.f32 	%f587, %f527, %f531, %f507;
	fma.rn.f32 	%f588, %f527, %f532, %f508;
	fma.rn.f32 	%f589, %f527, %f533, %f509;
	fma.rn.f32 	%f590, %f527, %f534, %f510;
	fma.rn.f32 	%f591, %f527, %f535, %f511;
	fma.rn.f32 	%f592, %f527, %f536, %f512;
	fma.rn.f32 	%f593, %f528, %f529, %f513;
	fma.rn.f32 	%f594, %f528, %f530, %f514;
	fma.rn.f32 	%f595, %f528, %f531, %f515;
	fma.rn.f32 	%f596, %f528, %f532, %f516;
	fma.rn.f32 	%f597, %f528, %f533, %f517;
	fma.rn.f32 	%f598, %f528, %f534, %f518;
	fma.rn.f32 	%f599, %f528, %f535, %f519;
	fma.rn.f32 	%f600, %f528, %f536, %f520;
	ld.shared.f32 	%f601, [%r83+20];
	ld.shared.f32 	%f602, [%r83+84];
	ld.shared.f32 	%f603, [%r83+148];
	ld.shared.f32 	%f604, [%r83+212];
	ld.shared.f32 	%f605, [%r83+276];
	ld.shared.f32 	%f606, [%r83+340];
	ld.shared.f32 	%f607, [%r83+404];
	ld.shared.f32 	%f608, [%r83+468];
	ld.shared.f32 	%f609, [%r87+2560];
	ld.shared.f32 	%f610, [%r87+2564];
	ld.shared.f32 	%f611, [%r87+2568];
	ld.shared.f32 	%f612, [%r87+2572];
	ld.shared.f32 	%f613, [%r87+2576];
	ld.shared.f32 	%f614, [%r87+2580];
	ld.shared.f32 	%f615, [%r87+2584];
	ld.shared.f32 	%f616, [%r87+2588];
	fma.rn.f32 	%f617, %f601, %f609, %f537;
	fma.rn.f32 	%f618, %f601, %f610, %f538;
	fma.rn.f32 	%f619, %f601, %f611, %f539;
	fma.rn.f32 	%f620, %f601, %f612, %f540;
	fma.rn.f32 	%f621, %f601, %f613, %f541;
	fma.rn.f32 	%f622, %f601, %f614, %f542;
	fma.rn.f32 	%f623, %f601, %f615, %f543;
	fma.rn.f32 	%f624, %f601, %f616, %f544;
	fma.rn.f32 	%f625, %f602, %f609, %f545;
	fma.rn.f32 	%f626, %f602, %f610, %f546;
	fma.rn.f32 	%f627, %f602, %f611, %f547;
	fma.rn.f32 	%f628, %f602, %f612, %f548;
	fma.rn.f32 	%f629, %f602, %f613, %f549;
	fma.rn.f32 	%f630, %f602, %f614, %f550;
	fma.rn.f32 	%f631, %f602, %f615, %f551;
	fma.rn.f32 	%f632, %f602, %f616, %f552;
	fma.rn.f32 	%f633, %f603, %f609, %f553;
	fma.rn.f32 	%f634, %f603, %f610, %f554;
	fma.rn.f32 	%f635, %f603, %f611, %f555;
	fma.rn.f32 	%f636, %f603, %f612, %f556;
	fma.rn.f32 	%f637, %f603, %f613, %f557;
	fma.rn.f32 	%f638, %f603, %f614, %f558;
	fma.rn.f32 	%f639, %f603, %f615, %f559;
	fma.rn.f32 	%f640, %f603, %f616, %f560;
	fma.rn.f32 	%f641, %f604, %f609, %f561;
	fma.rn.f32 	%f642, %f604, %f610, %f562;
	fma.rn.f32 	%f643, %f604, %f611, %f563;
	fma.rn.f32 	%f644, %f604, %f612, %f564;
	fma.rn.f32 	%f645, %f604, %f613, %f565;
	fma.rn.f32 	%f646, %f604, %f614, %f566;
	fma.rn.f32 	%f647, %f604, %f615, %f567;
	fma.rn.f32 	%f648, %f604, %f616, %f568;
	fma.rn.f32 	%f649, %f605, %f609, %f569;
	fma.rn.f32 	%f650, %f605, %f610, %f570;
	fma.rn.f32 	%f651, %f605, %f611, %f571;
	fma.rn.f32 	%f652, %f605, %f612, %f572;
	fma.rn.f32 	%f653, %f605, %f613, %f573;
	fma.rn.f32 	%f654, %f605, %f614, %f574;
	fma.rn.f32 	%f655, %f605, %f615, %f575;
	fma.rn.f32 	%f656, %f605, %f616, %f576;
	fma.rn.f32 	%f657, %f606, %f609, %f577;
	fma.rn.f32 	%f658, %f606, %f610, %f578;
	fma.rn.f32 	%f659, %f606, %f611, %f579;
	fma.rn.f32 	%f660, %f606, %f612, %f580;
	fma.rn.f32 	%f661, %f606, %f613, %f581;
	fma.rn.f32 	%f662, %f606, %f614, %f582;
	fma.rn.f32 	%f663, %f606, %f615, %f583;
	fma.rn.f32 	%f664, %f606, %f616, %f584;
	fma.rn.f32 	%f665, %f607, %f609, %f585;
	fma.rn.f32 	%f666, %f607, %f610, %f586;
	fma.rn.f32 	%f667, %f607, %f611, %f587;
	fma.rn.f32 	%f668, %f607, %f612, %f588;
	fma.rn.f32 	%f669, %f607, %f613, %f589;
	fma.rn.f32 	%f670, %f607, %f614, %f590;
	fma.rn.f32 	%f671, %f607, %f615, %f591;
	fma.rn.f32 	%f672, %f607, %f616, %f592;
	fma.rn.f32 	%f673, %f608, %f609, %f593;
	fma.rn.f32 	%f674, %f608, %f610, %f594;
	fma.rn.f32 	%f675, %f608, %f611, %f595;
	fma.rn.f32 	%f676, %f608, %f612, %f596;
	fma.rn.f32 	%f677, %f608, %f613, %f597;
	fma.rn.f32 	%f678, %f608, %f614, %f598;
	fma.rn.f32 	%f679, %f608, %f615, %f599;
	fma.rn.f32 	%f680, %f608, %f616, %f600;
	ld.shared.f32 	%f681, [%r83+24];
	ld.shared.f32 	%f682, [%r83+88];
	ld.shared.f32 	%f683, [%r83+152];
	ld.shared.f32 	%f684, [%r83+216];
	ld.shared.f32 	%f685, [%r83+280];
	ld.shared.f32 	%f686, [%r83+344];
	ld.shared.f32 	%f687, [%r83+408];
	ld.shared.f32 	%f688, [%r83+472];
	ld.shared.f32 	%f689, [%r87+3072];
	ld.shared.f32 	%f690, [%r87+3076];
	ld.shared.f32 	%f691, [%r87+3080];
	ld.shared.f32 	%f692, [%r87+3084];
	ld.shared.f32 	%f693, [%r87+3088];
	ld.shared.f32 	%f694, [%r87+3092];
	ld.shared.f32 	%f695, [%r87+3096];
	ld.shared.f32 	%f696, [%r87+3100];
	fma.rn.f32 	%f697, %f681, %f689, %f617;
	fma.rn.f32 	%f698, %f681, %f690, %f618;
	fma.rn.f32 	%f699, %f681, %f691, %f619;
	fma.rn.f32 	%f700, %f681, %f692, %f620;
	fma.rn.f32 	%f701, %f681, %f693, %f621;
	fma.rn.f32 	%f702, %f681, %f694, %f622;
	fma.rn.f32 	%f703, %f681, %f695, %f623;
	fma.rn.f32 	%f704, %f681, %f696, %f624;
	fma.rn.f32 	%f705, %f682, %f689, %f625;
	fma.rn.f32 	%f706, %f682, %f690, %f626;
	fma.rn.f32 	%f707, %f682, %f691, %f627;
	fma.rn.f32 	%f708, %f682, %f692, %f628;
	fma.rn.f32 	%f709, %f682, %f693, %f629;
	fma.rn.f32 	%f710, %f682, %f694, %f630;
	fma.rn.f32 	%f711, %f682, %f695, %f631;
	fma.rn.f32 	%f712, %f682, %f696, %f632;
	fma.rn.f32 	%f713, %f683, %f689, %f633;
	fma.rn.f32 	%f714, %f683, %f690, %f634;
	fma.rn.f32 	%f715, %f683, %f691, %f635;
	fma.rn.f32 	%f716, %f683, %f692, %f636;
	fma.rn.f32 	%f717, %f683, %f693, %f637;
	fma.rn.f32 	%f718, %f683, %f694, %f638;
	fma.rn.f32 	%f719, %f683, %f695, %f639;
	fma.rn.f32 	%f720, %f683, %f696, %f640;
	fma.rn.f32 	%f721, %f684, %f689, %f641;
	fma.rn.f32 	%f722, %f684, %f690, %f642;
	fma.rn.f32 	%f723, %f684, %f691, %f643;
	fma.rn.f32 	%f724, %f684, %f692, %f644;
	fma.rn.f32 	%f725, %f684, %f693, %f645;
	fma.rn.f32 	%f726, %f684, %f694, %f646;
	fma.rn.f32 	%f727, %f684, %f695, %f647;
	fma.rn.f32 	%f728, %f684, %f696, %f648;
	fma.rn.f32 	%f729, %f685, %f689, %f649;
	fma.rn.f32 	%f730, %f685, %f690, %f650;
	fma.rn.f32 	%f731, %f685, %f691, %f651;
	fma.rn.f32 	%f732, %f685, %f692, %f652;
	fma.rn.f32 	%f733, %f685, %f693, %f653;
	fma.rn.f32 	%f734, %f685, %f694, %f654;
	fma.rn.f32 	%f735, %f685, %f695, %f655;
	fma.rn.f32 	%f736, %f685, %f696, %f656;
	fma.rn.f32 	%f737, %f686, %f689, %f657;
	fma.rn.f32 	%f738, %f686, %f690, %f658;
	fma.rn.f32 	%f739, %f686, %f691, %f659;
	fma.rn.f32 	%f740, %f686, %f692, %f660;
	fma.rn.f32 	%f741, %f686, %f693, %f661;
	fma.rn.f32 	%f742, %f686, %f694, %f662;
	fma.rn.f32 	%f743, %f686, %f695, %f663;
	fma.rn.f32 	%f744, %f686, %f696, %f664;
	fma.rn.f32 	%f745, %f687, %f689, %f665;
	fma.rn.f32 	%f746, %f687, %f690, %f666;
	fma.rn.f32 	%f747, %f687, %f691, %f667;
	fma.rn.f32 	%f748, %f687, %f692, %f668;
	fma.rn.f32 	%f749, %f687, %f693, %f669;
	fma.rn.f32 	%f750, %f687, %f694, %f670;
	fma.rn.f32 	%f751, %f687, %f695, %f671;
	fma.rn.f32 	%f752, %f687, %f696, %f672;
	fma.rn.f32 	%f753, %f688, %f689, %f673;
	fma.rn.f32 	%f754, %f688, %f690, %f674;
	fma.rn.f32 	%f755, %f688, %f691, %f675;
	fma.rn.f32 	%f756, %f688, %f692, %f676;
	fma.rn.f32 	%f757, %f688, %f693, %f677;
	fma.rn.f32 	%f758, %f688, %f694, %f678;
	fma.rn.f32 	%f759, %f688, %f695, %f679;
	fma.rn.f32 	%f760, %f688, %f696, %f680;
	ld.shared.f32 	%f761, [%r83+28];
	ld.shared.f32 	%f762, [%r83+92];
	ld.shared.f32 	%f763, [%r83+156];
	ld.shared.f32 	%f764, [%r83+220];
	ld.shared.f32 	%f765, [%r83+284];
	ld.shared.f32 	%f766, [%r83+348];
	ld.shared.f32 	%f767, [%r83+412];
	ld.shared.f32 	%f768, [%r83+476];
	ld.shared.f32 	%f769, [%r87+3584];
	ld.shared.f32 	%f770, [%r87+3588];
	ld.shared.f32 	%f771, [%r87+3592];
	ld.shared.f32 	%f772, [%r87+3596];
	ld.shared.f32 	%f773, [%r87+3600];
	ld.shared.f32 	%f774, [%r87+3604];
	ld.shared.f32 	%f775, [%r87+3608];
	ld.shared.f32 	%f776, [%r87+3612];
	fma.rn.f32 	%f777, %f761, %f769, %f697;
	fma.rn.f32 	%f778, %f761, %f770, %f698;
	fma.rn.f32 	%f779, %f761, %f771, %f699;
	fma.rn.f32 	%f780, %f761, %f772, %f700;
	fma.rn.f32 	%f781, %f761, %f773, %f701;
	fma.rn.f32 	%f782, %f761, %f774, %f702;
	fma.rn.f32 	%f783, %f761, %f775, %f703;
	fma.rn.f32 	%f784, %f761, %f776, %f704;
	fma.rn.f32 	%f785, %f762, %f769, %f705;
	fma.rn.f32 	%f786, %f762, %f770, %f706;
	fma.rn.f32 	%f787, %f762, %f771, %f707;
	fma.rn.f32 	%f788, %f762, %f772, %f708;
	fma.rn.f32 	%f789, %f762, %f773, %f709;
	fma.rn.f32 	%f790, %f762, %f774, %f710;
	fma.rn.f32 	%f791, %f762, %f775, %f711;
	fma.rn.f32 	%f792, %f762, %f776, %f712;
	fma.rn.f32 	%f793, %f763, %f769, %f713;
	fma.rn.f32 	%f794, %f763, %f770, %f714;
	fma.rn.f32 	%f795, %f763, %f771, %f715;
	fma.rn.f32 	%f796, %f763, %f772, %f716;
	fma.rn.f32 	%f797, %f763, %f773, %f717;
	fma.rn.f32 	%f798, %f763, %f774, %f718;
	fma.rn.f32 	%f799, %f763, %f775, %f719;
	fma.rn.f32 	%f800, %f763, %f776, %f720;
	fma.rn.f32 	%f801, %f764, %f769, %f721;
	fma.rn.f32 	%f802, %f764, %f770, %f722;
	fma.rn.f32 	%f803, %f764, %f771, %f723;
	fma.rn.f32 	%f804, %f764, %f772, %f724;
	fma.rn.f32 	%f805, %f764, %f773, %f725;
	fma.rn.f32 	%f806, %f764, %f774, %f726;
	fma.rn.f32 	%f807, %f764, %f775, %f727;
	fma.rn.f32 	%f808, %f764, %f776, %f728;
	fma.rn.f32 	%f809, %f765, %f769, %f729;
	fma.rn.f32 	%f810, %f765, %f770, %f730;
	fma.rn.f32 	%f811, %f765, %f771, %f731;
	fma.rn.f32 	%f812, %f765, %f772, %f732;
	fma.rn.f32 	%f813, %f765, %f773, %f733;
	fma.rn.f32 	%f814, %f765, %f774, %f734;
	fma.rn.f32 	%f815, %f765, %f775, %f735;
	fma.rn.f32 	%f816, %f765, %f776, %f736;
	fma.rn.f32 	%f817, %f766, %f769, %f737;
	fma.rn.f32 	%f818, %f766, %f770, %f738;
	fma.rn.f32 	%f819, %f766, %f771, %f739;
	fma.rn.f32 	%f820, %f766, %f772, %f740;
	fma.rn.f32 	%f821, %f766, %f773, %f741;
	fma.rn.f32 	%f822, %f766, %f774, %f742;
	fma.rn.f32 	%f823, %f766, %f775, %f743;
	fma.rn.f32 	%f824, %f766, %f776, %f744;
	fma.rn.f32 	%f825, %f767, %f769, %f745;
	fma.rn.f32 	%f826, %f767, %f770, %f746;
	fma.rn.f32 	%f827, %f767, %f771, %f747;
	fma.rn.f32 	%f828, %f767, %f772, %f748;
	fma.rn.f32 	%f829, %f767, %f773, %f749;
	fma.rn.f32 	%f830, %f767, %f774, %f750;
	fma.rn.f32 	%f831, %f767, %f775, %f751;
	fma.rn.f32 	%f832, %f767, %f776, %f752;
	fma.rn.f32 	%f833, %f768, %f769, %f753;
	fma.rn.f32 	%f834, %f768, %f770, %f754;
	fma.rn.f32 	%f835, %f768, %f771, %f755;
	fma.rn.f32 	%f836, %f768, %f772, %f756;
	fma.rn.f32 	%f837, %f768, %f773, %f757;
	fma.rn.f32 	%f838, %f768, %f774, %f758;
	fma.rn.f32 	%f839, %f768, %f775, %f759;
	fma.rn.f32 	%f840, %f768, %f776, %f760;
	ld.shared.f32 	%f841, [%r83+32];
	ld.shared.f32 	%f842, [%r83+96];
	ld.shared.f32 	%f843, [%r83+160];
	ld.shared.f32 	%f844, [%r83+224];
	ld.shared.f32 	%f845, [%r83+288];
	ld.shared.f32 	%f846, [%r83+352];
	ld.shared.f32 	%f847, [%r83+416];
	ld.shared.f32 	%f848, [%r83+480];
	ld.shared.f32 	%f849, [%r87+4096];
	ld.shared.f32 	%f850, [%r87+4100];
	ld.shared.f32 	%f851, [%r87+4104];
	ld.shared.f32 	%f852, [%r87+4108];
	ld.shared.f32 	%f853, [%r87+4112];
	ld.shared.f32 	%f854, [%r87+4116];
	ld.shared.f32 	%f855, [%r87+4120];
	ld.shared.f32 	%f856, [%r87+4124];
	fma.rn.f32 	%f857, %f841, %f849, %f777;
	fma.rn.f32 	%f858, %f841, %f850, %f778;
	fma.rn.f32 	%f859, %f841, %f851, %f779;
	fma.rn.f32 	%f860, %f841, %f852, %f780;
	fma.rn.f32 	%f861, %f841, %f853, %f781;
	fma.rn.f32 	%f862, %f841, %f854, %f782;
	fma.rn.f32 	%f863, %f841, %f855, %f783;
	fma.rn.f32 	%f864, %f841, %f856, %f784;
	fma.rn.f32 	%f865, %f842, %f849, %f785;
	fma.rn.f32 	%f866, %f842, %f850, %f786;
	fma.rn.f32 	%f867, %f842, %f851, %f787;
	fma.rn.f32 	%f868, %f842, %f852, %f788;
	fma.rn.f32 	%f869, %f842, %f853, %f789;
	fma.rn.f32 	%f870, %f842, %f854, %f790;
	fma.rn.f32 	%f871, %f842, %f855, %f791;
	fma.rn.f32 	%f872, %f842, %f856, %f792;
	fma.rn.f32 	%f873, %f843, %f849, %f793;
	fma.rn.f32 	%f874, %f843, %f850, %f794;
	fma.rn.f32 	%f875, %f843, %f851, %f795;
	fma.rn.f32 	%f876, %f843, %f852, %f796;
	fma.rn.f32 	%f877, %f843, %f853, %f797;
	fma.rn.f32 	%f878, %f843, %f854, %f798;
	fma.rn.f32 	%f879, %f843, %f855, %f799;
	fma.rn.f32 	%f880, %f843, %f856, %f800;
	fma.rn.f32 	%f881, %f844, %f849, %f801;
	fma.rn.f32 	%f882, %f844, %f850, %f802;
	fma.rn.f32 	%f883, %f844, %f851, %f803;
	fma.rn.f32 	%f884, %f844, %f852, %f804;
	fma.rn.f32 	%f885, %f844, %f853, %f805;
	fma.rn.f32 	%f886, %f844, %f854, %f806;
	fma.rn.f32 	%f887, %f844, %f855, %f807;
	fma.rn.f32 	%f888, %f844, %f856, %f808;
	fma.rn.f32 	%f889, %f845, %f849, %f809;
	fma.rn.f32 	%f890, %f845, %f850, %f810;
	fma.rn.f32 	%f891, %f845, %f851, %f811;
	fma.rn.f32 	%f892, %f845, %f852, %f812;
	fma.rn.f32 	%f893, %f845, %f853, %f813;
	fma.rn.f32 	%f894, %f845, %f854, %f814;
	fma.rn.f32 	%f895, %f845, %f855, %f815;
	fma.rn.f32 	%f896, %f845, %f856, %f816;
	fma.rn.f32 	%f897, %f846, %f849, %f817;
	fma.rn.f32 	%f898, %f846, %f850, %f818;
	fma.rn.f32 	%f899, %f846, %f851, %f819;
	fma.rn.f32 	%f900, %f846, %f852, %f820;
	fma.rn.f32 	%f901, %f846, %f853, %f821;
	fma.rn.f32 	%f902, %f846, %f854, %f822;
	fma.rn.f32 	%f903, %f846, %f855, %f823;
	fma.rn.f32 	%f904, %f846, %f856, %f824;
	fma.rn.f32 	%f905, %f847, %f849, %f825;
	fma.rn.f32 	%f906, %f847, %f850, %f826;
	fma.rn.f32 	%f907, %f847, %f851, %f827;
	fma.rn.f32 	%f908, %f847, %f852, %f828;
	fma.rn.f32 	%f909, %f847, %f853, %f829;
	fma.rn.f32 	%f910, %f847, %f854, %f830;
	fma.rn.f32 	%f911, %f847, %f855, %f831;
	fma.rn.f32 	%f912, %f847, %f856, %f832;
	fma.rn.f32 	%f913, %f848, %f849, %f833;
	fma.rn.f32 	%f914, %f848, %f850, %f834;
	fma.rn.f32 	%f915, %f848, %f851, %f835;
	fma.rn.f32 	%f916, %f848, %f852, %f836;
	fma.rn.f32 	%f917, %f848, %f853, %f837;
	fma.rn.f32 	%f918, %f848, %f854, %f838;
	fma.rn.f32 	%f919, %f848, %f855, %f839;
	fma.rn.f32 	%f920, %f848, %f856, %f840;
	ld.shared.f32 	%f921, [%r83+36];
	ld.shared.f32 	%f922, [%r83+100];
	ld.shared.f32 	%f923, [%r83+164];
	ld.shared.f32 	%f924, [%r83+228];
	ld.shared.f32 	%f925, [%r83+292];
	ld.shared.f32 	%f926, [%r83+356];
	ld.shared.f32 	%f927, [%r83+420];
	ld.shared.f32 	%f928, [%r83+484];
	ld.shared.f32 	%f929, [%r87+4608];
	ld.shared.f32 	%f930, [%r87+4612];
	ld.shared.f32 	%f931, [%r87+4616];
	ld.shared.f32 	%f932, [%r87+4620];
	ld.shared.f32 	%f933, [%r87+4624];
	ld.shared.f32 	%f934, [%r87+4628];
	ld.shared.f32 	%f935, [%r87+4632];
	ld.shared.f32 	%f936, [%r87+4636];
	fma.rn.f32 	%f937, %f921, %f929, %f857;
	fma.rn.f32 	%f938, %f921, %f930, %f858;
	fma.rn.f32 	%f939, %f921, %f931, %f859;
	fma.rn.f32 	%f940, %f921, %f932, %f860;
	fma.rn.f32 	%f941, %f921, %f933, %f861;
	fma.rn.f32 	%f942, %f921, %f934, %f862;
	fma.rn.f32 	%f943, %f921, %f935, %f863;
	fma.rn.f32 	%f944, %f921, %f936, %f864;
	fma.rn.f32 	%f945, %f922, %f929, %f865;
	fma.rn.f32 	%f946, %f922, %f930, %f866;
	fma.rn.f32 	%f947, %f922, %f931, %f867;
	fma.rn.f32 	%f948, %f922, %f932, %f868;
	fma.rn.f32 	%f949, %f922, %f933, %f869;
	fma.rn.f32 	%f950, %f922, %f934, %f870;
	fma.rn.f32 	%f951, %f922, %f935, %f871;
	fma.rn.f32 	%f952, %f922, %f936, %f872;
	fma.rn.f32 	%f953, %f923, %f929, %f873;
	fma.rn.f32 	%f954, %f923, %f930, %f874;
	fma.rn.f32 	%f955, %f923, %f931, %f875;
	fma.rn.f32 	%f956, %f923, %f932, %f876;
	fma.rn.f32 	%f957, %f923, %f933, %f877;
	fma.rn.f32 	%f958, %f923, %f934, %f878;
	fma.rn.f32 	%f959, %f923, %f935, %f879;
	fma.rn.f32 	%f960, %f923, %f936, %f880;
	fma.rn.f32 	%f961, %f924, %f929, %f881;
	fma.rn.f32 	%f962, %f924, %f930, %f882;
	fma.rn.f32 	%f963, %f924, %f931, %f883;
	fma.rn.f32 	%f964, %f924, %f932, %f884;
	fma.rn.f32 	%f965, %f924, %f933, %f885;
	fma.rn.f32 	%f966, %f924, %f934, %f886;
	fma.rn.f32 	%f967, %f924, %f935, %f887;
	fma.rn.f32 	%f968, %f924, %f936, %f888;
	fma.rn.f32 	%f969, %f925, %f929, %f889;
	fma.rn.f32 	%f970, %f925, %f930, %f890;
	fma.rn.f32 	%f971, %f925, %f931, %f891;
	fma.rn.f32 	%f972, %f925, %f932, %f892;
	fma.rn.f32 	%f973, %f925, %f933, %f893;
	fma.rn.f32 	%f974, %f925, %f934, %f894;
	fma.rn.f32 	%f975, %f925, %f935, %f895;
	fma.rn.f32 	%f976, %f925, %f936, %f896;
	fma.rn.f32 	%f977, %f926, %f929, %f897;
	fma.rn.f32 	%f978, %f926, %f930, %f898;
	fma.rn.f32 	%f979, %f926, %f931, %f899;
	fma.rn.f32 	%f980, %f926, %f932, %f900;
	fma.rn.f32 	%f981, %f926, %f933, %f901;
	fma.rn.f32 	%f982, %f926, %f934, %f902;
	fma.rn.f32 	%f983, %f926, %f935, %f903;
	fma.rn.f32 	%f984, %f926, %f936, %f904;
	fma.rn.f32 	%f985, %f927, %f929, %f905;
	fma.rn.f32 	%f986, %f927, %f930, %f906;
	fma.rn.f32 	%f987, %f927, %f931, %f907;
	fma.rn.f32 	%f988, %f927, %f932, %f908;
	fma.rn.f32 	%f989, %f927, %f933, %f909;
	fma.rn.f32 	%f990, %f927, %f934, %f910;
	fma.rn.f32 	%f991, %f927, %f935, %f911;
	fma.rn.f32 	%f992, %f927, %f936, %f912;
	fma.rn.f32 	%f993, %f928, %f929, %f913;
	fma.rn.f32 	%f994, %f928, %f930, %f914;
	fma.rn.f32 	%f995, %f928, %f931, %f915;
	fma.rn.f32 	%f996, %f928, %f932, %f916;
	fma.rn.f32 	%f997, %f928, %f933, %f917;
	fma.rn.f32 	%f998, %f928, %f934, %f918;
	fma.rn.f32 	%f999, %f928, %f935, %f919;
	fma.rn.f32 	%f1000, %f928, %f936, %f920;
	ld.shared.f32 	%f1001, [%r83+40];
	ld.shared.f32 	%f1002, [%r83+104];
	ld.shared.f32 	%f1003, [%r83+168];
	ld.shared.f32 	%f1004, [%r83+232];
	ld.shared.f32 	%f1005, [%r83+296];
	ld.shared.f32 	%f1006, [%r83+360];
	ld.shared.f32 	%f1007, [%r83+424];
	ld.shared.f32 	%f1008, [%r83+488];
	ld.shared.f32 	%f1009, [%r87+5120];
	ld.shared.f32 	%f1010, [%r87+5124];
	ld.shared.f32 	%f1011, [%r87+5128];
	ld.shared.f32 	%f1012, [%r87+5132];
	ld.shared.f32 	%f1013, [%r87+5136];
	ld.shared.f32 	%f1014, [%r87+5140];
	ld.shared.f32 	%f1015, [%r87+5144];
	ld.shared.f32 	%f1016, [%r87+5148];
	fma.rn.f32 	%f1017, %f1001, %f1009, %f937;
	fma.rn.f32 	%f1018, %f1001, %f1010, %f938;
	fma.rn.f32 	%f1019, %f1001, %f1011, %f939;
	fma.rn.f32 	%f1020, %f1001, %f1012, %f940;
	fma.rn.f32 	%f1021, %f1001, %f1013, %f941;
	fma.rn.f32 	%f1022, %f1001, %f1014, %f942;
	fma.rn.f32 	%f1023, %f1001, %f1015, %f943;
	fma.rn.f32 	%f1024, %f1001, %f1016, %f944;
	fma.rn.f32 	%f1025, %f1002, %f1009, %f945;
	fma.rn.f32 	%f1026, %f1002, %f1010, %f946;
	fma.rn.f32 	%f1027, %f1002, %f1011, %f947;
	fma.rn.f32 	%f1028, %f1002, %f1012, %f948;
	fma.rn.f32 	%f1029, %f1002, %f1013, %f949;
	fma.rn.f32 	%f1030, %f1002, %f1014, %f950;
	fma.rn.f32 	%f1031, %f1002, %f1015, %f951;
	fma.rn.f32 	%f1032, %f1002, %f1016, %f952;
	fma.rn.f32 	%f1033, %f1003, %f1009, %f953;
	fma.rn.f32 	%f1034, %f1003, %f1010, %f954;
	fma.rn.f32 	%f1035, %f1003, %f1011, %f955;
	fma.rn.f32 	%f1036, %f1003, %f1012, %f956;
	fma.rn.f32 	%f1037, %f1003, %f1013, %f957;
	fma.rn.f32 	%f1038, %f1003, %f1014, %f958;
	fma.rn.f32 	%f1039, %f1003, %f1015, %f959;
	fma.rn.f32 	%f1040, %f1003, %f1016, %f960;
	fma.rn.f32 	%f1041, %f1004, %f1009, %f961;
	fma.rn.f32 	%f1042, %f1004, %f1010, %f962;
	fma.rn.f32 	%f1043, %f1004, %f1011, %f963;
	fma.rn.f32 	%f1044, %f1004, %f1012, %f964;
	fma.rn.f32 	%f1045, %f1004, %f1013, %f965;
	fma.rn.f32 	%f1046, %f1004, %f1014, %f966;
	fma.rn.f32 	%f1047, %f1004, %f1015, %f967;
	fma.rn.f32 	%f1048, %f1004, %f1016, %f968;
	fma.rn.f32 	%f1049, %f1005, %f1009, %f969;
	fma.rn.f32 	%f1050, %f1005, %f1010, %f970;
	fma.rn.f32 	%f1051, %f1005, %f1011, %f971;
	fma.rn.f32 	%f1052, %f1005, %f1012, %f972;
	fma.rn.f32 	%f1053, %f1005, %f1013, %f973;
	fma.rn.f32 	%f1054, %f1005, %f1014, %f974;
	fma.rn.f32 	%f1055, %f1005, %f1015, %f975;
	fma.rn.f32 	%f1056, %f1005, %f1016, %f976;
	fma.rn.f32 	%f1057, %f1006, %f1009, %f977;
	fma.rn.f32 	%f1058, %f1006, %f1010, %f978;
	fma.rn.f32 	%f1059, %f1006, %f1011, %f979;
	fma.rn.f32 	%f1060, %f1006, %f1012, %f980;
	fma.rn.f32 	%f1061, %f1006, %f1013, %f981;
	fma.rn.f32 	%f1062, %f1006, %f1014, %f982;
	fma.rn.f32 	%f1063, %f1006, %f1015, %f983;
	fma.rn.f32 	%f1064, %f1006, %f1016, %f984;
	fma.rn.f32 	%f1065, %f1007, %f1009, %f985;
	fma.rn.f32 	%f1066, %f1007, %f1010, %f986;
	fma.rn.f32 	%f1067, %f1007, %f1011, %f987;
	fma.rn.f32 	%f1068, %f1007, %f1012, %f988;
	fma.rn.f32 	%f1069, %f1007, %f1013, %f989;
	fma.rn.f32 	%f1070, %f1007, %f1014, %f990;
	fma.rn.f32 	%f1071, %f1007, %f1015, %f991;
	fma.rn.f32 	%f1072, %f1007, %f1016, %f992;
	fma.rn.f32 	%f1073, %f1008, %f1009, %f993;
	fma.rn.f32 	%f1074, %f1008, %f1010, %f994;
	fma.rn.f32 	%f1075, %f1008, %f1011, %f995;
	fma.rn.f32 	%f1076, %f1008, %f1012, %f996;
	fma.rn.f32 	%f1077, %f1008, %f1013, %f997;
	fma.rn.f32 	%f1078, %f1008, %f1014, %f998;
	fma.rn.f32 	%f1079, %f1008, %f1015, %f999;
	fma.rn.f32 	%f1080, %f1008, %f1016, %f1000;
	ld.shared.f32 	%f1081, [%r83+44];
	ld.shared.f32 	%f1082, [%r83+108];
	ld.shared.f32 	%f1083, [%r83+172];
	ld.shared.f32 	%f1084, [%r83+236];
	ld.shared.f32 	%f1085, [%r83+300];
	ld.shared.f32 	%f1086, [%r83+364];
	ld.shared.f32 	%f1087, [%r83+428];
	ld.shared.f32 	%f1088, [%r83+492];
	ld.shared.f32 	%f1089, [%r87+5632];
	ld.shared.f32 	%f1090, [%r87+5636];
	ld.shared.f32 	%f1091, [%r87+5640];
	ld.shared.f32 	%f1092, [%r87+5644];
	ld.shared.f32 	%f1093, [%r87+5648];
	ld.shared.f32 	%f1094, [%r87+5652];
	ld.shared.f32 	%f1095, [%r87+5656];
	ld.shared.f32 	%f1096, [%r87+5660];
	fma.rn.f32 	%f1097, %f1081, %f1089, %f1017;
	fma.rn.f32 	%f1098, %f1081, %f1090, %f1018;
	fma.rn.f32 	%f1099, %f1081, %f1091, %f1019;
	fma.rn.f32 	%f1100, %f1081, %f1092, %f1020;
	fma.rn.f32 	%f1101, %f1081, %f1093, %f1021;
	fma.rn.f32 	%f1102, %f1081, %f1094, %f1022;
	fma.rn.f32 	%f1103, %f1081, %f1095, %f1023;
	fma.rn.f32 	%f1104, %f1081, %f1096, %f1024;
	fma.rn.f32 	%f1105, %f1082, %f1089, %f1025;
	fma.rn.f32 	%f1106, %f1082, %f1090, %f1026;
	fma.rn.f32 	%f1107, %f1082, %f1091, %f1027;
	fma.rn.f32 	%f1108, %f1082, %f1092, %f1028;
	fma.rn.f32 	%f1109, %f1082, %f1093, %f1029;
	fma.rn.f32 	%f1110, %f1082, %f1094, %f1030;
	fma.rn.f32 	%f1111, %f1082, %f1095, %f1031;
	fma.rn.f32 	%f1112, %f1082, %f1096, %f1032;
	fma.rn.f32 	%f1113, %f1083, %f1089, %f1033;
	fma.rn.f32 	%f1114, %f1083, %f1090, %f1034;
	fma.rn.f32 	%f1115, %f1083, %f1091, %f1035;
	fma.rn.f32 	%f1116, %f1083, %f1092, %f1036;
	fma.rn.f32 	%f1117, %f1083, %f1093, %f1037;
	fma.rn.f32 	%f1118, %f1083, %f1094, %f1038;
	fma.rn.f32 	%f1119, %f1083, %f1095, %f1039;
	fma.rn.f32 	%f1120, %f1083, %f1096, %f1040;
	fma.rn.f32 	%f1121, %f1084, %f1089, %f1041;
	fma.rn.f32 	%f1122, %f1084, %f1090, %f1042;
	fma.rn.f32 	%f1123, %f1084, %f1091, %f1043;
	fma.rn.f32 	%f1124, %f1084, %f1092, %f1044;
	fma.rn.f32 	%f1125, %f1084, %f1093, %f1045;
	fma.rn.f32 	%f1126, %f1084, %f1094, %f1046;
	fma.rn.f32 	%f1127, %f1084, %f1095, %f1047;
	fma.rn.f32 	%f1128, %f1084, %f1096, %f1048;
	fma.rn.f32 	%f1129, %f1085, %f1089, %f1049;
	fma.rn.f32 	%f1130, %f1085, %f1090, %f1050;
	fma.rn.f32 	%f1131, %f1085, %f1091, %f1051;
	fma.rn.f32 	%f1132, %f1085, %f1092, %f1052;
	fma.rn.f32 	%f1133, %f1085, %f1093, %f1053;
	fma.rn.f32 	%f1134, %f1085, %f1094, %f1054;
	fma.rn.f32 	%f1135, %f1085, %f1095, %f1055;
	fma.rn.f32 	%f1136, %f1085, %f1096, %f1056;
	fma.rn.f32 	%f1137, %f1086, %f1089, %f1057;
	fma.rn.f32 	%f1138, %f1086, %f1090, %f1058;
	fma.rn.f32 	%f1139, %f1086, %f1091, %f1059;
	fma.rn.f32 	%f1140, %f1086, %f1092, %f1060;
	fma.rn.f32 	%f1141, %f1086, %f1093, %f1061;
	fma.rn.f32 	%f1142, %f1086, %f1094, %f1062;
	fma.rn.f32 	%f1143, %f1086, %f1095, %f1063;
	fma.rn.f32 	%f1144, %f1086, %f1096, %f1064;
	fma.rn.f32 	%f1145, %f1087, %f1089, %f1065;
	fma.rn.f32 	%f1146, %f1087, %f1090, %f1066;
	fma.rn.f32 	%f1147, %f1087, %f1091, %f1067;
	fma.rn.f32 	%f1148, %f1087, %f1092, %f1068;
	fma.rn.f32 	%f1149, %f1087, %f1093, %f1069;
	fma.rn.f32 	%f1150, %f1087, %f1094, %f1070;
	fma.rn.f32 	%f1151, %f1087, %f1095, %f1071;
	fma.rn.f32 	%f1152, %f1087, %f1096, %f1072;
	fma.rn.f32 	%f1153, %f1088, %f1089, %f1073;
	fma.rn.f32 	%f1154, %f1088, %f1090, %f1074;
	fma.rn.f32 	%f1155, %f1088, %f1091, %f1075;
	fma.rn.f32 	%f1156, %f1088, %f1092, %f1076;
	fma.rn.f32 	%f1157, %f1088, %f1093, %f1077;
	fma.rn.f32 	%f1158, %f1088, %f1094, %f1078;
	fma.rn.f32 	%f1159, %f1088, %f1095, %f1079;
	fma.rn.f32 	%f1160, %f1088, %f1096, %f1080;
	ld.shared.f32 	%f1161, [%r83+48];
	ld.shared.f32 	%f1162, [%r83+112];
	ld.shared.f32 	%f1163, [%r83+176];
	ld.shared.f32 	%f1164, [%r83+240];
	ld.shared.f32 	%f1165, [%r83+304];
	ld.shared.f32 	%f1166, [%r83+368];
	ld.shared.f32 	%f1167, [%r83+432];
	ld.shared.f32 	%f1168, [%r83+496];
	ld.shared.f32 	%f1169, [%r87+6144];
	ld.shared.f32 	%f1170, [%r87+6148];
	ld.shared.f32 	%f1171, [%r87+6152];
	ld.shared.f32 	%f1172, [%r87+6156];
	ld.shared.f32 	%f1173, [%r87+6160];
	ld.shared.f32 	%f1174, [%r87+6164];
	ld.shared.f32 	%f1175, [%r87+6168];
	ld.shared.f32 	%f1176, [%r87+6172];
	fma.rn.f32 	%f1177, %f1161, %f1169, %f1097;
	fma.rn.f32 	%f1178, %f1161, %f1170, %f1098;
	fma.rn.f32 	%f1179, %f1161, %f1171, %f1099;
	fma.rn.f32 	%f1180, %f1161, %f1172, %f1100;
	fma.rn.f32 	%f1181, %f1161, %f1173, %f1101;
	fma.rn.f32 	%f1182, %f1161, %f1174, %f1102;
	fma.rn.f32 	%f1183, %f1161, %f1175, %f1103;
	fma.rn.f32 	%f1184, %f1161, %f1176, %f1104;
	fma.rn.f32 	%f1185, %f1162, %f1169, %f1105;
	fma.rn.f32 	%f1186, %f1162, %f1170, %f1106;
	fma.rn.f32 	%f1187, %f1162, %f1171, %f1107;
	fma.rn.f32 	%f1188, %f1162, %f1172, %f1108;
	fma.rn.f32 	%f1189, %f1162, %f1173, %f1109;
	fma.rn.f32 	%f1190, %f1162, %f1174, %f1110;
	fma.rn.f32 	%f1191, %f1162, %f1175, %f1111;
	fma.rn.f32 	%f1192, %f1162, %f1176, %f1112;
	fma.rn.f32 	%f1193, %f1163, %f1169, %f1113;
	fma.rn.f32 	%f1194, %f1163, %f1170, %f1114;
	fma.rn.f32 	%f1195, %f1163, %f1171, %f1115;
	fma.rn.f32 	%f1196, %f1163, %f1172, %f1116;
	fma.rn.f32 	%f1197, %f1163, %f1173, %f1117;
	fma.rn.f32 	%f1198, %f1163, %f1174, %f1118;
	fma.rn.f32 	%f1199, %f1163, %f1175, %f1119;
	fma.rn.f32 	%f1200, %f1163, %f1176, %f1120;
	fma.rn.f32 	%f1201, %f1164, %f1169, %f1121;
	fma.rn.f32 	%f1202, %f1164, %f1170, %f1122;
	fma.rn.f32 	%f1203, %f1164, %f1171, %f1123;
	fma.rn.f32 	%f1204, %f1164, %f1172, %f1124;
	fma.rn.f32 	%f1205, %f1164, %f1173, %f1125;
	fma.rn.f32 	%f1206, %f1164, %f1174, %f1126;
	fma.rn.f32 	%f1207, %f1164, %f1175, %f1127;
	fma.rn.f32 	%f1208, %f1164, %f1176, %f1128;
	fma.rn.f32 	%f1209, %f1165, %f1169, %f1129;
	fma.rn.f32 	%f1210, %f1165, %f1170, %f1130;
	fma.rn.f32 	%f1211, %f1165, %f1171, %f1131;
	fma.rn.f32 	%f1212, %f1165, %f1172, %f1132;
	fma.rn.f32 	%f1213, %f1165, %f1173, %f1133;
	fma.rn.f32 	%f1214, %f1165, %f1174, %f1134;
	fma.rn.f32 	%f1215, %f1165, %f1175, %f1135;
	fma.rn.f32 	%f1216, %f1165, %f1176, %f1136;
	fma.rn.f32 	%f1217, %f1166, %f1169, %f1137;
	fma.rn.f32 	%f1218, %f1166, %f1170, %f1138;
	fma.rn.f32 	%f1219, %f1166, %f1171, %f1139;
	fma.rn.f32 	%f1220, %f1166, %f1172, %f1140;
	fma.rn.f32 	%f1221, %f1166, %f1173, %f1141;
	fma.rn.f32 	%f1222, %f1166, %f1174, %f1142;
	fma.rn.f32 	%f1223, %f1166, %f1175, %f1143;
	fma.rn.f32 	%f1224, %f1166, %f1176, %f1144;
	fma.rn.f32 	%f1225, %f1167, %f1169, %f1145;
	fma.rn.f32 	%f1226, %f1167, %f1170, %f1146;
	fma.rn.f32 	%f1227, %f1167, %f1171, %f1147;
	fma.rn.f32 	%f1228, %f1167, %f1172, %f1148;
	fma.rn.f32 	%f1229, %f1167, %f1173, %f1149;
	fma.rn.f32 	%f1230, %f1167, %f1174, %f1150;
	fma.rn.f32 	%f1231, %f1167, %f1175, %f1151;
	fma.rn.f32 	%f1232, %f1167, %f1176, %f1152;
	fma.rn.f32 	%f1233, %f1168, %f1169, %f1153;
	fma.rn.f32 	%f1234, %f1168, %f1170, %f1154;
	fma.rn.f32 	%f1235, %f1168, %f1171, %f1155;
	fma.rn.f32 	%f1236, %f1168, %f1172, %f1156;
	fma.rn.f32 	%f1237, %f1168, %f1173, %f1157;
	fma.rn.f32 	%f1238, %f1168, %f1174, %f1158;
	fma.rn.f32 	%f1239, %f1168, %f1175, %f1159;
	fma.rn.f32 	%f1240, %f1168, %f1176, %f1160;
	ld.shared.f32 	%f1241, [%r83+52];
	ld.shared.f32 	%f1242, [%r83+116];
	ld.shared.f32 	%f1243, [%r83+180];
	ld.shared.f32 	%f1244, [%r83+244];
	ld.shared.f32 	%f1245, [%r83+308];
	ld.shared.f32 	%f1246, [%r83+372];
	ld.shared.f32 	%f1247, [%r83+436];
	ld.shared.f32 	%f1248, [%r83+500];
	ld.shared.f32 	%f1249, [%r87+6656];
	ld.shared.f32 	%f1250, [%r87+6660];
	ld.shared.f32 	%f1251, [%r87+6664];
	ld.shared.f32 	%f1252, [%r87+6668];
	ld.shared.f32 	%f1253, [%r87+6672];
	ld.shared.f32 	%f1254, [%r87+6676];
	ld.shared.f32 	%f1255, [%r87+6680];
	ld.shared.f32 	%f1256, [%r87+6684];
	fma.rn.f32 	%f1257, %f1241, %f1249, %f1177;
	fma.rn.f32 	%f1258, %f1241, %f1250, %f1178;
	fma.rn.f32 	%f1259, %f1241, %f1251, %f1179;
	fma.rn.f32 	%f1260, %f1241, %f1252, %f1180;
	fma.rn.f32 	%f1261, %f1241, %f1253, %f1181;
	fma.rn.f32 	%f1262, %f1241, %f1254, %f1182;
	fma.rn.f32 	%f1263, %f1241, %f1255, %f1183;
	fma.rn.f32 	%f1264, %f1241, %f1256, %f1184;
	fma.rn.f32 	%f1265, %f1242, %f1249, %f1185;
	fma.rn.f32 	%f1266, %f1242, %f1250, %f1186;
	fma.rn.f32 	%f1267, %f1242, %f1251, %f1187;
	fma.rn.f32 	%f1268, %f1242, %f1252, %f1188;
	fma.rn.f32 	%f1269, %f1242, %f1253, %f1189;
	fma.rn.f32 	%f1270, %f1242, %f1254, %f1190;
	fma.rn.f32 	%f1271, %f1242, %f1255, %f1191;
	fma.rn.f32 	%f1272, %f1242, %f1256, %f1192;
	fma.rn.f32 	%f1273, %f1243, %f1249, %f1193;
	fma.rn.f32 	%f1274, %f1243, %f1250, %f1194;
	fma.rn.f32 	%f1275, %f1243, %f1251, %f1195;
	fma.rn.f32 	%f1276, %f1243, %f1252, %f1196;
	fma.rn.f32 	%f1277, %f1243, %f1253, %f1197;
	fma.rn.f32 	%f1278, %f1243, %f1254, %f1198;
	fma.rn.f32 	%f1279, %f1243, %f1255, %f1199;
	fma.rn.f32 	%f1280, %f1243, %f1256, %f1200;
	fma.rn.f32 	%f1281, %f1244, %f1249, %f1201;
	fma.rn.f32 	%f1282, %f1244, %f1250, %f1202;
	fma.rn.f32 	%f1283, %f1244, %f1251, %f1203;
	fma.rn.f32 	%f1284, %f1244, %f1252, %f1204;
	fma.rn.f32 	%f1285, %f1244, %f1253, %f1205;
	fma.rn.f32 	%f1286, %f1244, %f1254, %f1206;
	fma.rn.f32 	%f1287, %f1244, %f1255, %f1207;
	fma.rn.f32 	%f1288, %f1244, %f1256, %f1208;
	fma.rn.f32 	%f1289, %f1245, %f1249, %f1209;
	fma.rn.f32 	%f1290, %f1245, %f1250, %f1210;
	fma.rn.f32 	%f1291, %f1245, %f1251, %f1211;
	fma.rn.f32 	%f1292, %f1245, %f1252, %f1212;
	fma.rn.f32 	%f1293, %f1245, %f1253, %f1213;
	fma.rn.f32 	%f1294, %f1245, %f1254, %f1214;
	fma.rn.f32 	%f1295, %f1245, %f1255, %f1215;
	fma.rn.f32 	%f1296, %f1245, %f1256, %f1216;
	fma.rn.f32 	%f1297, %f1246, %f1249, %f1217;
	fma.rn.f32 	%f1298, %f1246, %f1250, %f1218;
	fma.rn.f32 	%f1299, %f1246, %f1251, %f1219;
	fma.rn.f32 	%f1300, %f1246, %f1252, %f1220;
	fma.rn.f32 	%f1301, %f1246, %f1253, %f1221;
	fma.rn.f32 	%f1302, %f1246, %f1254, %f1222;
	fma.rn.f32 	%f1303, %f1246, %f1255, %f1223;
	fma.rn.f32 	%f1304, %f1246, %f1256, %f1224;
	fma.rn.f32 	%f1305, %f1247, %f1249, %f1225;
	fma.rn.f32 	%f1306, %f1247, %f1250, %f1226;
	fma.rn.f32 	%f1307, %f1247, %f1251, %f1227;
	fma.rn.f32 	%f1308, %f1247, %f1252, %f1228;
	fma.rn.f32 	%f1309, %f1247, %f1253, %f1229;
	fma.rn.f32 	%f1310, %f1247, %f1254, %f1230;
	fma.rn.f32 	%f1311, %f1247, %f1255, %f1231;
	fma.rn.f32 	%f1312, %f1247, %f1256, %f1232;
	fma.rn.f32 	%f1313, %f1248, %f1249, %f1233;
	fma.rn.f32 	%f1314, %f1248, %f1250, %f1234;
	fma.rn.f32 	%f1315, %f1248, %f1251, %f1235;
	fma.rn.f32 	%f1316, %f1248, %f1252, %f1236;
	fma.rn.f32 	%f1317, %f1248, %f1253, %f1237;
	fma.rn.f32 	%f1318, %f1248, %f1254, %f1238;
	fma.rn.f32 	%f1319, %f1248, %f1255, %f1239;
	fma.rn.f32 	%f1320, %f1248, %f1256, %f1240;
	ld.shared.f32 	%f1321, [%r83+56];
	ld.shared.f32 	%f1322, [%r83+120];
	ld.shared.f32 	%f1323, [%r83+184];
	ld.shared.f32 	%f1324, [%r83+248];
	ld.shared.f32 	%f1325, [%r83+312];
	ld.shared.f32 	%f1326, [%r83+376];
	ld.shared.f32 	%f1327, [%r83+440];
	ld.shared.f32 	%f1328, [%r83+504];
	ld.shared.f32 	%f1329, [%r87+7168];
	ld.shared.f32 	%f1330, [%r87+7172];
	ld.shared.f32 	%f1331, [%r87+7176];
	ld.shared.f32 	%f1332, [%r87+7180];
	ld.shared.f32 	%f1333, [%r87+7184];
	ld.shared.f32 	%f1334, [%r87+7188];
	ld.shared.f32 	%f1335, [%r87+7192];
	ld.shared.f32 	%f1336, [%r87+7196];
	fma.rn.f32 	%f1337, %f1321, %f1329, %f1257;
	fma.rn.f32 	%f1338, %f1321, %f1330, %f1258;
	fma.rn.f32 	%f1339, %f1321, %f1331, %f1259;
	fma.rn.f32 	%f1340, %f1321, %f1332, %f1260;
	fma.rn.f32 	%f1341, %f1321, %f1333, %f1261;
	fma.rn.f32 	%f1342, %f1321, %f1334, %f1262;
	fma.rn.f32 	%f1343, %f1321, %f1335, %f1263;
	fma.rn.f32 	%f1344, %f1321, %f1336, %f1264;
	fma.rn.f32 	%f1345, %f1322, %f1329, %f1265;
	fma.rn.f32 	%f1346, %f1322, %f1330, %f1266;
	fma.rn.f32 	%f1347, %f1322, %f1331, %f1267;
	fma.rn.f32 	%f1348, %f1322, %f1332, %f1268;
	fma.rn.f32 	%f1349, %f1322, %f1333, %f1269;
	fma.rn.f32 	%f1350, %f1322, %f1334, %f1270;
	fma.rn.f32 	%f1351, %f1322, %f1335, %f1271;
	fma.rn.f32 	%f1352, %f1322, %f1336, %f1272;
	fma.rn.f32 	%f1353, %f1323, %f1329, %f1273;
	fma.rn.f32 	%f1354, %f1323, %f1330, %f1274;
	fma.rn.f32 	%f1355, %f1323, %f1331, %f1275;
	fma.rn.f32 	%f1356, %f1323, %f1332, %f1276;
	fma.rn.f32 	%f1357, %f1323, %f1333, %f1277;
	fma.rn.f32 	%f1358, %f1323, %f1334, %f1278;
	fma.rn.f32 	%f1359, %f1323, %f1335, %f1279;
	fma.rn.f32 	%f1360, %f1323, %f1336, %f1280;
	fma.rn.f32 	%f1361, %f1324, %f1329, %f1281;
	fma.rn.f32 	%f1362, %f1324, %f1330, %f1282;
	fma.rn.f32 	%f1363, %f1324, %f1331, %f1283;
	fma.rn.f32 	%f1364, %f1324, %f1332, %f1284;
	fma.rn.f32 	%f1365, %f1324, %f1333, %f1285;
	fma.rn.f32 	%f1366, %f1324, %f1334, %f1286;
	fma.rn.f32 	%f1367, %f1324, %f1335, %f1287;
	fma.rn.f32 	%f1368, %f1324, %f1336, %f1288;
	fma.rn.f32 	%f1369, %f1325, %f1329, %f1289;
	fma.rn.f32 	%f1370, %f1325, %f1330, %f1290;
	fma.rn.f32 	%f1371, %f1325, %f1331, %f1291;
	fma.rn.f32 	%f1372, %f1325, %f1332, %f1292;
	fma.rn.f32 	%f1373, %f1325, %f1333, %f1293;
	fma.rn.f32 	%f1374, %f1325, %f1334, %f1294;
	fma.rn.f32 	%f1375, %f1325, %f1335, %f1295;
	fma.rn.f32 	%f1376, %f1325, %f1336, %f1296;
	fma.rn.f32 	%f1377, %f1326, %f1329, %f1297;
	fma.rn.f32 	%f1378, %f1326, %f1330, %f1298;
	fma.rn.f32 	%f1379, %f1326, %f1331, %f1299;
	fma.rn.f32 	%f1380, %f1326, %f1332, %f1300;
	fma.rn.f32 	%f1381, %f1326, %f1333, %f1301;
	fma.rn.f32 	%f1382, %f1326, %f1334, %f1302;
	fma.rn.f32 	%f1383, %f1326, %f1335, %f1303;
	fma.rn.f32 	%f1384, %f1326, %f1336, %f1304;
	fma.rn.f32 	%f1385, %f1327, %f1329, %f1305;
	fma.rn.f32 	%f1386, %f1327, %f1330, %f1306;
	fma.rn.f32 	%f1387, %f1327, %f1331, %f1307;
	fma.rn.f32 	%f1388, %f1327, %f1332, %f1308;
	fma.rn.f32 	%f1389, %f1327, %f1333, %f1309;
	fma.rn.f32 	%f1390, %f1327, %f1334, %f1310;
	fma.rn.f32 	%f1391, %f1327, %f1335, %f1311;
	fma.rn.f32 	%f1392, %f1327, %f1336, %f1312;
	fma.rn.f32 	%f1393, %f1328, %f1329, %f1313;
	fma.rn.f32 	%f1394, %f1328, %f1330, %f1314;
	fma.rn.f32 	%f1395, %f1328, %f1331, %f1315;
	fma.rn.f32 	%f1396, %f1328, %f1332, %f1316;
	fma.rn.f32 	%f1397, %f1328, %f1333, %f1317;
	fma.rn.f32 	%f1398, %f1328, %f1334, %f1318;
	fma.rn.f32 	%f1399, %f1328, %f1335, %f1319;
	fma.rn.f32 	%f1400, %f1328, %f1336, %f1320;
	ld.shared.f32 	%f1401, [%r83+60];
	ld.shared.f32 	%f1402, [%r83+124];
	ld.shared.f32 	%f1403, [%r83+188];
	ld.shared.f32 	%f1404, [%r83+252];
	ld.shared.f32 	%f1405, [%r83+316];
	ld.shared.f32 	%f1406, [%r83+380];
	ld.shared.f32 	%f1407, [%r83+444];
	ld.shared.f32 	%f1408, [%r83+508];
	ld.shared.f32 	%f1409, [%r87+7680];
	ld.shared.f32 	%f1410, [%r87+7684];
	ld.shared.f32 	%f1411, [%r87+7688];
	ld.shared.f32 	%f1412, [%r87+7692];
	ld.shared.f32 	%f1413, [%r87+7696];
	ld.shared.f32 	%f1414, [%r87+7700];
	ld.shared.f32 	%f1415, [%r87+7704];
	ld.shared.f32 	%f1416, [%r87+7708];
	fma.rn.f32 	%f1530, %f1401, %f1409, %f1337;
	fma.rn.f32 	%f1529, %f1401, %f1410, %f1338;
	fma.rn.f32 	%f1528, %f1401, %f1411, %f1339;
	fma.rn.f32 	%f1527, %f1401, %f1412, %f1340;
	fma.rn.f32 	%f1526, %f1401, %f1413, %f1341;
	fma.rn.f32 	%f1525, %f1401, %f1414, %f1342;
	fma.rn.f32 	%f1524, %f1401, %f1415, %f1343;
	fma.rn.f32 	%f1523, %f1401, %f1416, %f1344;
	fma.rn.f32 	%f1522, %f1402, %f1409, %f1345;
	fma.rn.f32 	%f1521, %f1402, %f1410, %f1346;
	fma.rn.f32 	%f1520, %f1402, %f1411, %f1347;
	fma.rn.f32 	%f1519, %f1402, %f1412, %f1348;
	fma.rn.f32 	%f1518, %f1402, %f1413, %f1349;
	fma.rn.f32 	%f1517, %f1402, %f1414, %f1350;
	fma.rn.f32 	%f1516, %f1402, %f1415, %f1351;
	fma.rn.f32 	%f1515, %f1402, %f1416, %f1352;
	fma.rn.f32 	%f1514, %f1403, %f1409, %f1353;
	fma.rn.f32 	%f1513, %f1403, %f1410, %f1354;
	fma.rn.f32 	%f1512, %f1403, %f1411, %f1355;
	fma.rn.f32 	%f1511, %f1403, %f1412, %f1356;
	fma.rn.f32 	%f1510, %f1403, %f1413, %f1357;
	fma.rn.f32 	%f1509, %f1403, %f1414, %f1358;
	fma.rn.f32 	%f1508, %f1403, %f1415, %f1359;
	fma.rn.f32 	%f1507, %f1403, %f1416, %f1360;
	fma.rn.f32 	%f1506, %f1404, %f1409, %f1361;
	fma.rn.f32 	%f1505, %f1404, %f1410, %f1362;
	fma.rn.f32 	%f1504, %f1404, %f1411, %f1363;
	fma.rn.f32 	%f1503, %f1404, %f1412, %f1364;
	fma.rn.f32 	%f1502, %f1404, %f1413, %f1365;
	fma.rn.f32 	%f1501, %f1404, %f1414, %f1366;
	fma.rn.f32 	%f1500, %f1404, %f1415, %f1367;
	fma.rn.f32 	%f1499, %f1404, %f1416, %f1368;
	fma.rn.f32 	%f1498, %f1405, %f1409, %f1369;
	fma.rn.f32 	%f1497, %f1405, %f1410, %f1370;
	fma.rn.f32 	%f1496, %f1405, %f1411, %f1371;
	fma.rn.f32 	%f1495, %f1405, %f1412, %f1372;
	fma.rn.f32 	%f1494, %f1405, %f1413, %f1373;
	fma.rn.f32 	%f1493, %f1405, %f1414, %f1374;
	fma.rn.f32 	%f1492, %f1405, %f1415, %f1375;
	fma.rn.f32 	%f1491, %f1405, %f1416, %f1376;
	fma.rn.f32 	%f1490, %f1406, %f1409, %f1377;
	fma.rn.f32 	%f1489, %f1406, %f1410, %f1378;
	fma.rn.f32 	%f1488, %f1406, %f1411, %f1379;
	fma.rn.f32 	%f1487, %f1406, %f1412, %f1380;
	fma.rn.f32 	%f1486, %f1406, %f1413, %f1381;
	fma.rn.f32 	%f1485, %f1406, %f1414, %f1382;
	fma.rn.f32 	%f1484, %f1406, %f1415, %f1383;
	fma.rn.f32 	%f1483, %f1406, %f1416, %f1384;
	fma.rn.f32 	%f1531, %f1407, %f1409, %f1385;
	fma.rn.f32 	%f1532, %f1407, %f1410, %f1386;
	fma.rn.f32 	%f1533, %f1407, %f1411, %f1387;
	fma.rn.f32 	%f1534, %f1407, %f1412, %f1388;
	fma.rn.f32 	%f1535, %f1407, %f1413, %f1389;
	fma.rn.f32 	%f1536, %f1407, %f1414, %f1390;
	fma.rn.f32 	%f1537, %f1407, %f1415, %f1391;
	fma.rn.f32 	%f1538, %f1407, %f1416, %f1392;
	fma.rn.f32 	%f1539, %f1408, %f1409, %f1393;
	fma.rn.f32 	%f1540, %f1408, %f1410, %f1394;
	fma.rn.f32 	%f1541, %f1408, %f1411, %f1395;
	fma.rn.f32 	%f1542, %f1408, %f1412, %f1396;
	fma.rn.f32 	%f1543, %f1408, %f1413, %f1397;
	fma.rn.f32 	%f1544, %f1408, %f1414, %f1398;
	fma.rn.f32 	%f1545, %f1408, %f1415, %f1399;
	fma.rn.f32 	%f1546, %f1408, %f1416, %f1400;
	bar.sync 	0;
	add.s32 	%r243, %r243, 16;
	setp.lt.s32 	%p16, %r243, %r242;
	@%p16 bra 	$L__BB23_2;
$L__BB23_17:
	ld.param.u32 	%r165, [_Z22gemm_smem_tiled_kernelILi128ELi16ELi128EEvPKfS1_Pfiii_param_3];
	mov.u32 	%r88, %ctaid.x;
	shl.b32 	%r89, %r88, 7;
	mov.u32 	%r90, %tid.x;
	shl.b32 	%r91, %r90, 3;
	add.s32 	%r24, %r89, %r91;
	mov.u32 	%r92, %ctaid.y;
	shl.b32 	%r93, %r92, 7;
	mov.u32 	%r94, %tid.y;
	shl.b32 	%r95, %r94, 3;
	add.s32 	%r25, %r93, %r95;
	setp.ge.s32 	%p17, %r25, %r165;
	@%p17 bra 	$L__BB23_34;
	ld.param.u32 	%r175, [_Z22gemm_smem_tiled_kernelILi128ELi16ELi128EEvPKfS1_Pfiii_param_4];
	mul.lo.s32 	%r26, %r25, %r175;
	setp.ge.s32 	%p18, %r24, %r175;
	@%p18 bra 	$L__BB23_20;
	ld.param.u64 	%rd71, [_Z22gemm_smem_tiled_kernelILi128ELi16ELi128EEvPKfS1_Pfiii_param_2];
	add.s32 	%r96, %r24, %r26;
	cvta.to.global.u64 	%rd19, %rd71;
	mul.wide.s32 	%rd20, %r96, 4;
	add.s64 	%rd21, %rd19, %rd20;
	st.global.f32 	[%rd21], %f1530;
$L__BB23_20:
	ld.param.u32 	%r176, [_Z22gemm_smem_tiled_kernelILi128ELi16ELi128EEvPKfS1_Pfiii_param_4];
	ld.param.u64 	%rd72, [_Z22gemm_smem_tiled_kernelILi128ELi16ELi128EEvPKfS1_Pfiii_param_2];
	add.s32 	%r97, %r24, 1;
	setp.ge.s32 	%p19, %r97, %r176;
	cvt.s64.s32 	%rd22, %r26;
	cvt.s64.s32 	%rd23, %r24;
	add.s64 	%rd24, %rd23, %rd22;
	cvta.to.global.u64 	%rd25, %rd72;
	shl.b64 	%rd26, %rd24, 2;
	add.s64 	%rd1, %rd25, %rd26;
	@%p19 bra 	$L__BB23_22;
	st.global.f32 	[%rd1+4], %f1529;
$L__BB23_22:
	ld.param.u32 	%r177, [_Z22gemm_smem_tiled_kernelILi128ELi16ELi128EEvPKfS1_Pfiii_param_4];
	add.s32 	%r98, %r24, 2;
	setp.ge.s32 	%p20, %r98, %r177;
	@%p20 bra 	$L__BB23_24;
	st.global.f32 	[%rd1+8], %f1528;
$L__BB23_24:
	ld.param.u32 	%r178, [_Z22gemm_smem_tiled_kernelILi128ELi16ELi128EEvPKfS1_Pfiii_param_4];
	add.s32 	%r99, %r24, 3;
	setp.ge.s32 	%p21, %r99, %r178;
	@%p21 bra 	$L__BB23_26;
	st.global.f32 	[%rd1+12], %f1527;
$L__BB23_26:
	ld.param.u32 	%r179, [_Z22gemm_smem_tiled_kernelILi128ELi16ELi128EEvPKfS1_Pfiii_param_4];
	add.s32 	%r100, %r24, 4;
	setp.ge.s32 	%p22, %r100, %r179;
	@%p22 bra 	$L__BB23_28;
	st.global.f32 	[%rd1+16], %f1526;
$L__BB23_28:
	ld.param.u32 	%r180, [_Z22gemm_smem_tiled_kernelILi128ELi16ELi128EEvPKfS1_Pfiii_param_4];
	add.s32 	%r101, %r24, 5;
	setp.ge.s32 	%p23, %r101, %r180;
	@%p23 bra 	$L__BB23_30;
	st.global.f32 	[%rd1+20], %f1525;
$L__BB23_30:
	ld.param.u32 	%r181, [_Z22gemm_smem_tiled_kernelILi128ELi16ELi128EEvPKfS1_Pfiii_param_4];
	add.s32 	%r102, %r24, 6;
	setp.ge.s32 	%p24, %r102, %r181;
	@%p24 bra 	$L__BB23_32;
	st.global.f32 	[%rd1+24], %f1524;
$L__BB23_32:
	ld.param.u32 	%r182, [_Z22gemm_smem_tiled_kernelILi128ELi16ELi128EEvPKfS1_Pfiii_param_4];
	add.s32 	%r103, %r24, 7;
	setp.ge.s32 	%p25, %r103, %r182;
	@%p25 bra 	$L__BB23_34;
	st.global.f32 	[%rd1+28], %f1523;
$L__BB23_34:
	ld.param.u32 	%r166, [_Z22gemm_smem_tiled_kernelILi128ELi16ELi128EEvPKfS1_Pfiii_param_3];
	ld.param.u64 	%rd73, [_Z22gemm_smem_tiled_kernelILi128ELi16ELi128EEvPKfS1_Pfiii_param_2];
	cvta.to.global.u64 	%rd2, %rd73;
	or.b32  	%r28, %r25, 1;
	setp.ge.s32 	%p26, %r28, %r166;
	@%p26 bra 	$L__BB23_51;
	ld.param.u32 	%r183, [_Z22gemm_smem_tiled_kernelILi128ELi16ELi128EEvPKfS1_Pfiii_param_4];
	mul.lo.s32 	%r29, %r28, %r183;
	setp.ge.s32 	%p27, %r24, %r183;
	@%p27 bra 	$L__BB23_37;
	add.s32 	%r108, %r24, %r29;
	mul.wide.s32 	%rd27, %r108, 4;
	add.s64 	%rd28, %rd2, %rd27;
	st.global.f32 	[%rd28], %f1522;
$L__BB23_37:
	ld.param.u32 	%r184, [_Z22gemm_smem_tiled_kernelILi128ELi16ELi128EEvPKfS1_Pfiii_param_4];
	add.s32 	%r109, %r24, 1;
	setp.ge.s32 	%p28, %r109, %r184;
	cvt.s64.s32 	%rd29, %r29;
	cvt.s64.s32 	%rd30, %r24;
	add.s64 	%rd31, %rd30, %rd29;
	shl.b64 	%rd32, %rd31, 2;
	add.s64 	%rd3, %rd2, %rd32;
	@%p28 bra 	$L__BB23_39;
	st.global.f32 	[%rd3+4], %f1521;
$L__BB23_39:
	ld.param.u32 	%r185, [_Z22gemm_smem_tiled_kernelILi128ELi16ELi128EEvPKfS1_Pfiii_param_4];
	add.s32 	%r110, %r24, 2;
	setp.ge.s32 	%p29, %r110, %r185;
	@%p29 bra 	$L__BB23_41;
	st.global.f32 	[%rd3+8], %f1520;
$L__BB23_41:
	ld.param.u32 	%r186, [_Z22gemm_smem_tiled_kernelILi128ELi16ELi128EEvPKfS1_Pfiii_param_4];
	add.s32 	%r111, %r24, 3;
	setp.ge.s32 	%p30, %r111, %r186;
	@%p30 bra 	$L__BB23_43;
	st.global.f32 	[%rd3+12], %f1519;
$L__BB23_43:
	ld.param.u32 	%r187, [_Z22gemm_smem_tiled_kernelILi128ELi16ELi128EEvPKfS1_Pfiii_param_4];
	add.s32 	%r112, %r24, 4;
	setp.ge.s32 	%p31, %r112, %r187;
	@%p31 bra 	$L__BB23_45;
	st.global.f32 	[%rd3+16], %f1518;
$L__BB23_45:
	ld.param.u32 	%r188, [_Z22gemm_smem_tiled_kernelILi128ELi16ELi128EEvPKfS1_Pfiii_param_4];
	add.s32 	%r113, %r24, 5;
	setp.ge.s32 	%p32, %r113, %r188;
	@%p32 bra 	$L__BB23_47;
	st.global.f32 	[%rd3+20], %f1517;
$L__BB23_47:
	ld.param.u32 	%r189, [_Z22gemm_smem_tiled_kernelILi128ELi16ELi128EEvPKfS1_Pfiii_param_4];
	add.s32 	%r114, %r24, 6;
	setp.ge.s32 	%p33, %r114, %r189;
	@%p33 bra 	$L__BB23_49;
	st.global.f32 	[%rd3+24], %f1516;
$L__BB23_49:
	ld.param.u32 	%r190, [_Z22gemm_smem_tiled_kernelILi128ELi16ELi128EEvPKfS1_Pfiii_param_4];
	add.s32 	%r115, %r24, 7;
	setp.ge.s32 	%p34, %r115, %r190;
	@%p34 bra 	$L__BB23_51;
	st.global.f32 	[%rd3+28], %f1515;
$L__BB23_51:
	ld.param.u32 	%r167, [_Z22gemm_smem_tiled_kernelILi128ELi16ELi128EEvPKfS1_Pfiii_param_3];
	add.s32 	%r30, %r25, 2;
	setp.ge.s32 	%p35, %r30, %r167;
	@%p35 bra 	$L__BB23_68;
	ld.param.u32 	%r191, [_Z22gemm_smem_tiled_kernelILi128ELi16ELi128EEvPKfS1_Pfiii_param_4];
	mul.lo.s32 	%r31, %r30, %r191;
	setp.ge.s32 	%p36, %r24, %r191;
	@%p36 bra 	$L__BB23_54;
	add.s32 	%r116, %r24, %r31;
	mul.wide.s32 	%rd33, %r116, 4;
	add.s64 	%rd34, %rd2, %rd33;
	st.global.f32 	[%rd34], %f1514;
$L__BB23_54:
	ld.param.u32 	%r192, [_Z22gemm_smem_tiled_kernelILi128ELi16ELi128EEvPKfS1_Pfiii_param_4];
	add.s32 	%r117, %r24, 1;
	setp.ge.s32 	%p37, %r117, %r192;
	cvt.s64.s32 	%rd35, %r31;
	cvt.s64.s32 	%rd36, %r24;
	add.s64 	%rd37, %rd36, %rd35;
	shl.b64 	%rd38, %rd37, 2;
	add.s64 	%rd4, %rd2, %rd38;
	@%p37 bra 	$L__BB23_56;
	st.global.f32 	[%rd4+4], %f1513;
$L__BB23_56:
	ld.param.u32 	%r193, [_Z22gemm_smem_tiled_kernelILi128ELi16ELi128EEvPKfS1_Pfiii_param_4];
	add.s32 	%r118, %r24, 2;
	setp.ge.s32 	%p38, %r118, %r193;
	@%p38 bra 	$L__BB23_58;
	st.global.f32 	[%rd4+8], %f1512;
$L__BB23_58:
	ld.param.u32 	%r194, [_Z22gemm_smem_tiled_kernelILi128ELi16ELi128EEvPKfS1_Pfiii_param_4];
	add.s32 	%r119, %r24, 3;
	setp.ge.s32 	%p39, %r119, %r194;
	@%p39 bra 	$L__BB23_60;
	st.global.f32 	[%rd4+12], %f1511;
$L__BB23_60:
	ld.param.u32 	%r195, [_Z22gemm_smem_tiled_kernelILi128ELi16ELi128EEvPKfS1_Pfiii_param_4];
	add.s32 	%r120, %r24, 4;
	setp.ge.s32 	%p40, %r120, %r195;
	@%p40 bra 	$L__BB23_62;
	st.global.f32 	[%rd4+16], %f1510;
$L__BB23_62:
	ld.param.u32 	%r196, [_Z22gemm_smem_tiled_kernelILi128ELi16ELi128EEvPKfS1_Pfiii_param_4];
	add.s32 	%r121, %r24, 5;
	setp.ge.s32 	%p41, %r121, %r196;
	@%p41 bra 	$L__BB23_64;
	st.global.f32 	[%rd4+20], %f1509;
$L__BB23_64:
	ld.param.u32 	%r197, [_Z22gemm_smem_tiled_kernelILi128ELi16ELi128EEvPKfS1_Pfiii_param_4];
	add.s32 	%r122, %r24, 6;
	setp.ge.s32 	%p42, %r122, %r197;
	@%p42 bra 	$L__BB23_66;
	st.global.f32 	[%rd4+24], %f1508;
$L__BB23_66:
	ld.param.u32 	%r198, [_Z22gemm_smem_tiled_kernelILi128ELi16ELi128EEvPKfS1_Pfiii_param_4];
	add.s32 	%r123, %r24, 7;
	setp.ge.s32 	%p43, %r123, %r198;
	@%p43 bra 	$L__BB23_68;
	st.global.f32 	[%rd4+28], %f1507;
$L__BB23_68:
	ld.param.u32 	%r168, [_Z22gemm_smem_tiled_kernelILi128ELi16ELi128EEvPKfS1_Pfiii_param_3];
	add.s32 	%r32, %r25, 3;
	setp.ge.s32 	%p44, %r32, %r168;
	@%p44 bra 	$L__BB23_85;
	ld.param.u32 	%r199, [_Z22gemm_smem_tiled_kernelILi128ELi16ELi128EEvPKfS1_Pfiii_param_4];
	mul.lo.s32 	%r33, %r32, %r199;
	setp.ge.s32 	%p45, %r24, %r199;
	@%p45 bra 	$L__BB23_71;
	add.s32 	%r124, %r24, %r33;
	mul.wide.s32 	%rd39, %r124, 4;
	add.s64 	%rd40, %rd2, %rd39;
	st.global.f32 	[%rd40], %f1506;
$L__BB23_71:
	ld.param.u32 	%r200, [_Z22gemm_smem_tiled_kernelILi128ELi16ELi128EEvPKfS1_Pfiii_param_4];
	add.s32 	%r125, %r24, 1;
	setp.ge.s32 	%p46, %r125, %r200;
	cvt.s64.s32 	%rd41, %r33;
	cvt.s64.s32 	%rd42, %r24;
	add.s64 	%rd43, %rd42, %rd41;
	shl.b64 	%rd44, %rd43, 2;
	add.s64 	%rd5, %rd2, %rd44;
	@%p46 bra 	$L__BB23_73;
	st.global.f32 	[%rd5+4], %f1505;
$L__BB23_73:
	ld.param.u32 	%r201, [_Z22gemm_smem_tiled_kernelILi128ELi16ELi128EEvPKfS1_Pfiii_param_4];
	add.s32 	%r126, %r24, 2;
	setp.ge.s32 	%p47, %r126, %r201;
	@%p47 bra 	$L__BB23_75;
	st.global.f32 	[%rd5+8], %f1504;
$L__BB23_75:
	ld.param.u32 	%r202, [_Z22gemm_smem_tiled_kernelILi128ELi16ELi128EEvPKfS1_Pfiii_param_4];
	add.s32 	%r127, %r24, 3;
	setp.ge.s32 	%p48, %r127, %r202;
	@%p48 bra 	$L__BB23_77;
	st.global.f32 	[%rd5+12], %f1503;
$L__BB23_77:
	ld.param.u32 	%r203, [_Z22gemm_smem_tiled_kernelILi128ELi16ELi128EEvPKfS1_Pfiii_param_4];
	add.s32 	%r128, %r24, 4;
	setp.ge.s32 	%p49, %r128, %r203;
	@%p49 bra 	$L__BB23_79;
	st.global.f32 	[%rd5+16], %f1502;
$L__BB23_79:
	ld.param.u32 	%r204, [_Z22gemm_smem_tiled_kernelILi128ELi16ELi128EEvPKfS1_Pfiii_param_4];
	add.s32 	%r129, %r24, 5;
	setp.ge.s32 	%p50, %r129, %r204;
	@%p50 bra 	$L__BB23_81;
	st.global.f32 	[%rd5+20], %f1501;
$L__BB23_81:
	ld.param.u32 	%r205, [_Z22gemm_smem_tiled_kernelILi128ELi16ELi128EEvPKfS1_Pfiii_param_4];
	add.s32 	%r130, %r24, 6;
	setp.ge.s32 	%p51, %r130, %r205;
	@%p51 bra 	$L__BB23_83;
	st.global.f32 	[%rd5+24], %f1500;
$L__BB23_83:
	ld.param.u32 	%r206, [_Z22gemm_smem_tiled_kernelILi128ELi16ELi128EEvPKfS1_Pfiii_param_4];
	add.s32 	%r131, %r24, 7;
	setp.ge.s32 	%p52, %r131, %r206;
	@%p52 bra 	$L__BB23_85;
	st.global.f32 	[%rd5+28], %f1499;
$L__BB23_85:
	ld.param.u32 	%r169, [_Z22gemm_smem_tiled_kernelILi128ELi16ELi128EEvPKfS1_Pfiii_param_3];
	add.s32 	%r34, %r25, 4;
	setp.ge.s32 	%p53, %r34, %r169;
	@%p53 bra 	$L__BB23_102;
	ld.param.u32 	%r207, [_Z22gemm_smem_tiled_kernelILi128ELi16ELi128EEvPKfS1_Pfiii_param_4];
	mul.lo.s32 	%r35, %r34, %r207;
	setp.ge.s32 	%p54, %r24, %r207;
	@%p54 bra 	$L__BB23_88;
	add.s32 	%r132, %r24, %r35;
	mul.wide.s32 	%rd45, %r132, 4;
	add.s64 	%rd46, %rd2, %rd45;
	st.global.f32 	[%rd46], %f1498;
$L__BB23_88:
	ld.param.u32 	%r208, [_Z22gemm_smem_tiled_kernelILi128ELi16ELi128EEvPKfS1_Pfiii_param_4];
	add.s32 	%r133, %r24, 1;
	setp.ge.s32 	%p55, %r133, %r208;
	cvt.s64.s32 	%rd47, %r35;
	cvt.s64.s32 	%rd48, %r24;
	add.s64 	%rd49, %rd48, %rd47;
	shl.b64 	%rd50, %rd49, 2;
	add.s64 	%rd6, %rd2, %rd50;
	@%p55 bra 	$L__BB23_90;
	st.global.f32 	[%rd6+4], %f1497;
$L__BB23_90:
	ld.param.u32 	%r209, [_Z22gemm_smem_tiled_kernelILi128ELi16ELi128EEvPKfS1_Pfiii_param_4];
	add.s32 	%r134, %r24, 2;
	setp.ge.s32 	%p56, %r134, %r209;
	@%p56 bra 	$L__BB23_92;
	st.global.f32 	[%rd6+8], %f1496;
$L__BB23_92:
	ld.param.u32 	%r210, [_Z22gemm_smem_tiled_kernelILi128ELi16ELi128EEvPKfS1_Pfiii_param_4];
	add.s32 	%r135, %r24, 3;
	setp.ge.s32 	%p57, %r135, %r210;
	@%p57 bra 	$L__BB23_94;
	st.global.f32 	[%rd6+12], %f1495;
$L__BB23_94:
	ld.param.u32 	%r211, [_Z22gemm_smem_tiled_kernelILi128ELi16ELi128EEvPKfS1_Pfiii_param_4];
	add.s32 	%r136, %r24, 4;
	setp.ge.s32 	%p58, %r136, %r211;
	@%p58 bra 	$L__BB23_96;
	st.global.f32 	[%rd6+16], %f1494;
$L__BB23_96:
	ld.param.u32 	%r212, [_Z22gemm_smem_tiled_kernelILi128ELi16ELi128EEvPKfS1_Pfiii_param_4];
	add.s32 	%r137, %r24, 5;
	setp.ge.s32 	%p59, %r137, %r212;
	@%p59 bra 	$L__BB23_98;
	st.global.f32 	[%rd6+20], %f1493;
$L__BB23_98:
	ld.param.u32 	%r213, [_Z22gemm_smem_tiled_kernelILi128ELi16ELi128EEvPKfS1_Pfiii_param_4];
	add.s32 	%r138, %r24, 6;
	setp.ge.s32 	%p60, %r138, %r213;
	@%p60 bra 	$L__BB23_100;
	st.global.f32 	[%rd6+24], %f1492;
$L__BB23_100:
	ld.param.u32 	%r214, [_Z22gemm_smem_tiled_kernelILi128ELi16ELi128EEvPKfS1_Pfiii_param_4];
	add.s32 	%r139, %r24, 7;
	setp.ge.s32 	%p61, %r139, %r214;
	@%p61 bra 	$L__BB23_102;
	st.global.f32 	[%rd6+28], %f1491;
$L__BB23_102:
	ld.param.u32 	%r170, [_Z22gemm_smem_tiled_kernelILi128ELi16ELi128EEvPKfS1_Pfiii_param_3];
	add.s32 	%r36, %r25, 5;
	setp.ge.s32 	%p62, %r36, %r170;
	@%p62 bra 	$L__BB23_119;
	ld.param.u32 	%r215, [_Z22gemm_smem_tiled_kernelILi128ELi16ELi128EEvPKfS1_Pfiii_param_4];
	mul.lo.s32 	%r37, %r36, %r215;
	setp.ge.s32 	%p63, %r24, %r215;
	@%p63 bra 	$L__BB23_105;
	add.s32 	%r140, %r24, %r37;
	mul.wide.s32 	%rd51, %r140, 4;
	add.s64 	%rd52, %rd2, %rd51;
	st.global.f32 	[%rd52], %f1490;
$L__BB23_105:
	ld.param.u32 	%r216, [_Z22gemm_smem_tiled_kernelILi128ELi16ELi128EEvPKfS1_Pfiii_param_4];
	add.s32 	%r141, %r24, 1;
	setp.ge.s32 	%p64, %r141, %r216;
	cvt.s64.s32 	%rd53, %r37;
	cvt.s64.s32 	%rd54, %r24;
	add.s64 	%rd55, %rd54, %rd53;
	shl.b64 	%rd56, %rd55, 2;
	add.s64 	%rd7, %rd2, %rd56;
	@%p64 bra 	$L__BB23_107;
	st.global.f32 	[%rd7+4], %f1489;
$L__BB23_107:
	ld.param.u32 	%r217, [_Z22gemm_smem_tiled_kernelILi128ELi16ELi128EEvPKfS1_Pfiii_param_4];
	add.s32 	%r142, %r24, 2;
	setp.ge.s32 	%p65, %r142, %r217;
	@%p65 bra 	$L__BB23_109;
	st.global.f32 	[%rd7+8], %f1488;
$L__BB23_109:
	ld.param.u32 	%r218, [_Z22gemm_smem_tiled_kernelILi128ELi16ELi128EEvPKfS1_Pfiii_param_4];
	add.s32 	%r143, %r24, 3;
	setp.ge.s32 	%p66, %r143, %r218;
	@%p66 bra 	$L__BB23_111;
	st.global.f32 	[%rd7+12], %f1487;
$L__BB23_111:
	ld.param.u32 	%r219, [_Z22gemm_smem_tiled_kernelILi128ELi16ELi128EEvPKfS1_Pfiii_param_4];
	add.s32 	%r144, %r24, 4;
	setp.ge.s32 	%p67, %r144, %r219;
	@%p67 bra 	$L__BB23_113;
	st.global.f32 	[%rd7+16], %f1486;
$L__BB23_113:
	ld.param.u32 	%r220, [_Z22gemm_smem_tiled_kernelILi128ELi16ELi128EEvPKfS1_Pfiii_param_4];
	add.s32 	%r145, %r24, 5;
	setp.ge.s32 	%p68, %r145, %r220;
	@%p68 bra 	$L__BB23_115;
	st.global.f32 	[%rd7+20], %f1485;
$L__BB23_115:
	ld.param.u32 	%r221, [_Z22gemm_smem_tiled_kernelILi128ELi16ELi128EEvPKfS1_Pfiii_param_4];
	add.s32 	%r146, %r24, 6;
	setp.ge.s32 	%p69, %r146, %r221;
	@%p69 bra 	$L__BB23_117;
	st.global.f32 	[%rd7+24], %f1484;
$L__BB23_117:
	ld.param.u32 	%r222, [_Z22gemm_smem_tiled_kernelILi128ELi16ELi128EEvPKfS1_Pfiii_param_4];
	add.s32 	%r147, %r24, 7;
	setp.ge.s32 	%p70, %r147, %r222;
	@%p70 bra 	$L__BB23_119;
	st.global.f32 	[%rd7+28], %f1483;
$L__BB23_119:
	ld.param.u32 	%r171, [_Z22gemm_smem_tiled_kernelILi128ELi16ELi128EEvPKfS1_Pfiii_param_3];
	add.s32 	%r38, %r25, 6;
	setp.ge.s32 	%p71, %r38, %r171;
	@%p71 bra 	$L__BB23_136;
	ld.param.u32 	%r223, [_Z22gemm_smem_tiled_kernelILi128ELi16ELi128EEvPKfS1_Pfiii_param_4];
	mul.lo.s32 	%r39, %r38, %r223;
	setp.ge.s32 	%p72, %r24, %r223;
	@%p72 bra 	$L__BB23_122;
	add.s32 	%r148, %r24, %r39;
	mul.wide.s32 	%rd57, %r148, 4;
	add.s64 	%rd58, %rd2, %rd57;
	st.global.f32 	[%rd58], %f1531;
$L__BB23_122:
	ld.param.u32 	%r224, [_Z22gemm_smem_tiled_kernelILi128ELi16ELi128EEvPKfS1_Pfiii_param_4];
	add.s32 	%r149, %r24, 1;
	setp.ge.s32 	%p73, %r149, %r224;
	cvt.s64.s32 	%rd59, %r39;
	cvt.s64.s32 	%rd60, %r24;
	add.s64 	%rd61, %rd60, %rd59;
	shl.b64 	%rd62, %rd61, 2;
	add.s64 	%rd8, %rd2, %rd62;
	@%p73 bra 	$L__BB23_124;
	st.global.f32 	[%rd8+4], %f1532;
$L__BB23_124:
	ld.param.u32 	%r225, [_Z22gemm_smem_tiled_kernelILi128ELi16ELi128EEvPKfS1_Pfiii_param_4];
	add.s32 	%r150, %r24, 2;
	setp.ge.s32 	%p74, %r150, %r225;
	@%p74 bra 	$L__BB23_126;
	st.global.f32 	[%rd8+8], %f1533;
$L__BB23_126:
	ld.param.u32 	%r226, [_Z22gemm_smem_tiled_kernelILi128ELi16ELi128EEvPKfS1_Pfiii_param_4];
	add.s32 	%r151, %r24, 3;
	setp.ge.s32 	%p75, %r151, %r226;
	@%p75 bra 	$L__BB23_128;
	st.global.f32 	[%rd8+12], %f1534;
$L__BB23_128:
	ld.param.u32 	%r227, [_Z22gemm_smem_tiled_kernelILi128ELi16ELi128EEvPKfS1_Pfiii_param_4];
	add.s32 	%r152, %r24, 4;
	setp.ge.s32 	%p76, %r152, %r227;
	@%p76 bra 	$L__BB23_130;
	st.global.f32 	[%rd8+16], %f1535;
$L__BB23_130:
	ld.param.u32 	%r228, [_Z22gemm_smem_tiled_kernelILi128ELi16ELi128EEvPKfS1_Pfiii_param_4];
	add.s32 	%r153, %r24, 5;
	setp.ge.s32 	%p77, %r153, %r228;
	@%p77 bra 	$L__BB23_132;
	st.global.f32 	[%rd8+20], %f1536;
$L__BB23_132:
	ld.param.u32 	%r229, [_Z22gemm_smem_tiled_kernelILi128ELi16ELi128EEvPKfS1_Pfiii_param_4];
	add.s32 	%r154, %r24, 6;
	setp.ge.s32 	%p78, %r154, %r229;
	@%p78 bra 	$L__BB23_134;
	st.global.f32 	[%rd8+24], %f1537;
$L__BB23_134:
	ld.param.u32 	%r230, [_Z22gemm_smem_tiled_kernelILi128ELi16ELi128EEvPKfS1_Pfiii_param_4];
	add.s32 	%r155, %r24, 7;
	setp.ge.s32 	%p79, %r155, %r230;
	@%p79 bra 	$L__BB23_136;
	st.global.f32 	[%rd8+28], %f1538;
$L__BB23_136:
	ld.param.u32 	%r172, [_Z22gemm_smem_tiled_kernelILi128ELi16ELi128EEvPKfS1_Pfiii_param_3];
	add.s32 	%r40, %r25, 7;
	setp.ge.s32 	%p80, %r40, %r172;
	@%p80 bra 	$L__BB23_153;
	ld.param.u32 	%r231, [_Z22gemm_smem_tiled_kernelILi128ELi16ELi128EEvPKfS1_Pfiii_param_4];
	mul.lo.s32 	%r41, %r40, %r231;
	setp.ge.s32 	%p81, %r24, %r231;
	@%p81 bra 	$L__BB23_139;
	add.s32 	%r156, %r24, %r41;
	mul.wide.s32 	%rd63, %r156, 4;
	add.s64 	%rd64, %rd2, %rd63;
	st.global.f32 	[%rd64], %f1539;
$L__BB23_139:
	ld.param.u32 	%r232, [_Z22gemm_smem_tiled_kernelILi128ELi16ELi128EEvPKfS1_Pfiii_param_4];
	add.s32 	%r157, %r24, 1;
	setp.ge.s32 	%p82, %r157, %r232;
	cvt.s64.s32 	%rd65, %r41;
	cvt.s64.s32 	%rd66, %r24;
	add.s64 	%rd67, %rd66, %rd65;
	shl.b64 	%rd68, %rd67, 2;
	add.s64 	%rd9, %rd2, %rd68;
	@%p82 bra 	$L__BB23_141;
	st.global.f32 	[%rd9+4], %f1540;
$L__BB23_141:
	ld.param.u32 	%r233, [_Z22gemm_smem_tiled_kernelILi128ELi16ELi128EEvPKfS1_Pfiii_param_4];
	add.s32 	%r158, %r24, 2;
	setp.ge.s32 	%p83, %r158, %r233;
	@%p83 bra 	$L__BB23_143;
	st.global.f32 	[%rd9+8], %f1541;
$L__BB23_143:
	ld.param.u32 	%r234, [_Z22gemm_smem_tiled_kernelILi128ELi16ELi128EEvPKfS1_Pfiii_param_4];
	add.s32 	%r159, %r24, 3;
	setp.ge.s32 	%p84, %r159, %r234;
	@%p84 bra 	$L__BB23_145;
	st.global.f32 	[%rd9+12], %f1542;
$L__BB23_145:
	ld.param.u32 	%r235, [_Z22gemm_smem_tiled_kernelILi128ELi16ELi128EEvPKfS1_Pfiii_param_4];
	add.s32 	%r160, %r24, 4;
	setp.ge.s32 	%p85, %r160, %r235;
	@%p85 bra 	$L__BB23_147;
	st.global.f32 	[%rd9+16], %f1543;
$L__BB23_147:
	ld.param.u32 	%r236, [_Z22gemm_smem_tiled_kernelILi128ELi16ELi128EEvPKfS1_Pfiii_param_4];
	add.s32 	%r161, %r24, 5;
	setp.ge.s32 	%p86, %r161, %r236;
	@%p86 bra 	$L__BB23_149;
	st.global.f32 	[%rd9+20], %f1544;
$L__BB23_149:
	ld.param.u32 	%r237, [_Z22gemm_smem_tiled_kernelILi128ELi16ELi128EEvPKfS1_Pfiii_param_4];
	add.s32 	%r162, %r24, 6;
	setp.ge.s32 	%p87, %r162, %r237;
	@%p87 bra 	$L__BB23_151;
	st.global.f32 	[%rd9+24], %f1545;
$L__BB23_151:
	ld.param.u32 	%r238, [_Z22gemm_smem_tiled_kernelILi128ELi16ELi128EEvPKfS1_Pfiii_param_4];
	add.s32 	%r163, %r24, 7;
	setp.ge.s32 	%p88, %r163, %r238;
	@%p88 bra 	$L__BB23_153;
	st.global.f32 	[%rd9+28], %f1546;
$L__BB23_153:
	ret;

}
	// .globl	_Z22gemm_smem_tiled_kernelILi128ELi32ELi32EEvPKfS1_Pfiii
.visible .entry _Z22gemm_smem_tiled_kernelILi128ELi32ELi32EEvPKfS1_Pfiii(
	.param .u64 .ptr .align 1 _Z22gemm_smem_tiled_kernelILi128ELi32ELi32EEvPKfS1_Pfiii_param_0,
	.param .u64 .ptr .align 1 _Z22gemm_smem_tiled_kernelILi128ELi32ELi32EEvPKfS1_Pfiii_param_1,
	.param .u64 .ptr .align 1 _Z22gemm_smem_tiled_kernelILi128ELi32ELi32EEvPKfS1_Pfiii_param_2,
	.param .u32 _Z22gemm_smem_tiled_kernelILi128ELi32ELi32EEvPKfS1_Pfiii_param_3,
	.param .u32 _Z22gemm_smem_tiled_kernelILi128ELi32ELi32EEvPKfS1_Pfiii_param_4,
	.param .u32 _Z22gemm_smem_tiled_kernelILi128ELi32ELi32EEvPKfS1_Pfiii_param_5
)
{
	.reg .pred 	%p<41>;
	.reg .b32 	%r<96>;
	.reg .b32 	%f<907>;
	.reg .b64 	%rd<67>;
	// demoted variable
	.shared .align 4 .b8 _ZZ22gemm_smem_tiled_kernelILi128ELi32ELi32EEvPKfS1_PfiiiE2As[16384];
	// demoted variable
	.shared .align 4 .b8 _ZZ22gemm_smem_tiled_kernelILi128ELi32ELi32EEvPKfS1_PfiiiE2Bs[4096];
	ld.param.u64 	%rd4, [_Z22gemm_smem_tiled_kernelILi128ELi32ELi32EEvPKfS1_Pfiii_param_0];
	ld.param.u64 	%rd5, [_Z22gemm_smem_tiled_kernelILi128ELi32ELi32EEvPKfS1_Pfiii_param_1];
	ld.param.u64 	%rd6, [_Z22gemm_smem_tiled_kernelILi128ELi32ELi32EEvPKfS1_Pfiii_param_2];
	ld.param.u32 	%r50, [_Z22gemm_smem_tiled_kernelILi128ELi32ELi32EEvPKfS1_Pfiii_param_3];
	ld.param.u32 	%r51, [_Z22gemm_smem_tiled_kernelILi128ELi32ELi32EEvPKfS1_Pfiii_param_4];
	ld.param.u32 	%r52, [_Z22gemm_smem_tiled_kernelILi128ELi32ELi32EEvPKfS1_Pfiii_param_5];
	cvta.to.global.u64 	%rd1, %rd6;
	mov.u32 	%r53, %ctaid.y;
	shl.b32 	%r1, %r53, 7;
	mov.u32 	%r54, %ctaid.x;
	shl.b32 	%r2, %r54, 5;
	mov.u32 	%r3, %tid.y;
	shl.b32 	%r55, %r3, 3;
	add.s32 	%r4, %r1, %r55;
	mov.u32 	%r5, %tid.x;
	shl.b32 	%r56, %r5, 1;
	add.s32 	%r6, %r2, %r56;
	setp.lt.s32 	%p1, %r52, 1;
	mov.f32 	%f891, 0f00000000;
	mov.f32 	%f892, %f891;
	mov.f32 	%f893, %f891;
	mov.f32 	%f894, %f891;
	mov.f32 	%f895, %f891;
	mov.f32 	%f896, %f891;
	mov.f32 	%f897, %f891;
	mov.f32 	%f898, %f891;
	mov.f32 	%f899, %f891;
	mov.f32 	%f900, %f891;
	mov.f32 	%f901, %f891;
	mov.f32 	%f902, %f891;
	mov.f32 	%f903, %f891;
	mov.f32 	%f904, %f891;
	mov.f32 	%f905, %f891;
	mov.f32 	%f906, %f891;
	@%p1 bra 	$L__BB24_11;
	mov.u32 	%r7, %ntid.x;
	mov.u32 	%r8, %ntid.y;
	shl.b32 	%r58, %r5, 2;
	mov.u32 	%r59, _ZZ22gemm_smem_tiled_kernelILi128ELi32ELi32EEvPKfS1_PfiiiE2As;
	add.s32 	%r9, %r59, %r58;
	shl.b32 	%r10, %r7, 2;
	cvta.to.global.u64 	%rd2, %rd5;
	cvta.to.global.u64 	%rd3, %rd4;
	mov.b32 	%r88, 0;
	mov.f32 	%f891, 0f00000000;
$L__BB24_2:
	setp.gt.u32 	%p2, %r3, 127;
	mov.u32 	%r89, %r3;
	@%p2 bra 	$L__BB24_3;
	bra.uni 	$L__BB24_52;
$L__BB24_3:
	setp.gt.u32 	%p9, %r3, 31;
	mov.u32 	%r94, %r3;
	@%p9 bra 	$L__BB24_10;
$L__BB24_4:
	setp.gt.u32 	%p10, %r5, 31;
	add.s32 	%r27, %r94, %r88;
	@%p10 bra 	$L__BB24_9;
	mul.lo.s32 	%r28, %r27, %r51;
	shl.b32 	%r61, %r94, 7;
	mov.u32 	%r62, _ZZ22gemm_smem_tiled_kernelILi128ELi32ELi32EEvPKfS1_PfiiiE2Bs;
	add.s32 	%r29, %r62, %r61;
	mov.u32 	%r95, %r5;
$L__BB24_6:
	setp.ge.s32 	%p11, %r27, %r52;
	add.s32 	%r31, %r95, %r2;
	setp.ge.s32 	%p12, %r31, %r51;
	mov.f32 	%f890, 0f00000000;
	or.pred  	%p13, %p11, %p12;
	@%p13 bra 	$L__BB24_8;
	add.s32 	%r63, %r31, %r28;
	mul.wide.s32 	%rd9, %r63, 4;
	add.s64 	%rd10, %rd2, %rd9;
	ld.global.nc.f32 	%f890, [%rd10];
$L__BB24_8:
	shl.b32 	%r64, %r95, 2;
	add.s32 	%r65, %r29, %r64;
	st.shared.f32 	[%r65], %f890;
	add.s32 	%r95, %r95, %r7;
	setp.lt.u32 	%p14, %r95, 32;
	@%p14 bra 	$L__BB24_6;
$L__BB24_9:
	add.s32 	%r94, %r94, %r8;
	setp.lt.u32 	%p15, %r94, 32;
	@%p15 bra 	$L__BB24_4;
$L__BB24_10:
	bar.sync 	0;
	shl.b32 	%r66, %r3, 10;
	mov.u32 	%r67, _ZZ22gemm_smem_tiled_kernelILi128ELi32ELi32EEvPKfS1_PfiiiE2As;
	add.s32 	%r68, %r67, %r66;
	ld.shared.f32 	%f57, [%r68];
	ld.shared.f32 	%f58, [%r68+128];
	ld.shared.f32 	%f59, [%r68+256];
	ld.shared.f32 	%f60, [%r68+384];
	ld.shared.f32 	%f61, [%r68+512];
	ld.shared.f32 	%f62, [%r68+640];
	ld.shared.f32 	%f63, [%r68+768];
	ld.shared.f32 	%f64, [%r68+896];
	shl.b32 	%r69, %r5, 3;
	mov.u32 	%r70, _ZZ22gemm_smem_tiled_kernelILi128ELi32ELi32EEvPKfS1_PfiiiE2Bs;
	add.s32 	%r71, %r70, %r69;
	ld.shared.f32 	%f65, [%r71];
	ld.shared.f32 	%f66, [%r71+4];
	fma.rn.f32 	%f67, %f57, %f65, %f896;
	fma.rn.f32 	%f68, %f57, %f66, %f895;
	fma.rn.f32 	%f69, %f58, %f65, %f894;
	fma.rn.f32 	%f70, %f58, %f66, %f893;
	fma.rn.f32 	%f71, %f59, %f65, %f892;
	fma.rn.f32 	%f72, %f59, %f66, %f891;
	fma.rn.f32 	%f73, %f60, %f65, %f897;
	fma.rn.f32 	%f74, %f60, %f66, %f898;
	fma.rn.f32 	%f75, %f61, %f65, %f899;
	fma.rn.f32 	%f76, %f61, %f66, %f900;
	fma.rn.f32 	%f77, %f62, %f65, %f901;
	fma.rn.f32 	%f78, %f62, %f66, %f902;
	fma.rn.f32 	%f79, %f63, %f65, %f903;
	fma.rn.f32 	%f80, %f63, %f66, %f904;
	fma.rn.f32 	%f81, %f64, %f65, %f905;
	fma.rn.f32 	%f82, %f64, %f66, %f906;
	ld.shared.f32 	%f83, [%r68+4];
	ld.shared.f32 	%f84, [%r68+132];
	ld.shared.f32 	%f85, [%r68+260];
	ld.shared.f32 	%f86, [%r68+388];
	ld.shared.f32 	%f87, [%r68+516];
	ld.shared.f32 	%f88, [%r68+644];
	ld.shared.f32 	%f89, [%r68+772];
	ld.shared.f32 	%f90, [%r68+900];
	ld.shared.f32 	%f91, [%r71+128];
	ld.shared.f32 	%f92, [%r71+132];
	fma.rn.f32 	%f93, %f83, %f91, %f67;
	fma.rn.f32 	%f94, %f83, %f92, %f68;
	fma.rn.f32 	%f95, %f84, %f91, %f69;
	fma.rn.f32 	%f96, %f84, %f92, %f70;
	fma.rn.f32 	%f97, %f85, %f91, %f71;
	fma.rn.f32 	%f98, %f85, %f92, %f72;
	fma.rn.f32 	%f99, %f86, %f91, %f73;
	fma.rn.f32 	%f100, %f86, %f92, %f74;
	fma.rn.f32 	%f101, %f87, %f91, %f75;
	fma.rn.f32 	%f102, %f87, %f92, %f76;
	fma.rn.f32 	%f103, %f88, %f91, %f77;
	fma.rn.f32 	%f104, %f88, %f92, %f78;
	fma.rn.f32 	%f105, %f89, %f91, %f79;
	fma.rn.f32 	%f106, %f89, %f92, %f80;
	fma.rn.f32 	%f107, %f90, %f91, %f81;
	fma.rn.f32 	%f108, %f90, %f92, %f82;
	ld.shared.f32 	%f109, [%r68+8];
	ld.shared.f32 	%f110, [%r68+136];
	ld.shared.f32 	%f111, [%r68+264];
	ld.shared.f32 	%f112, [%r68+392];
	ld.shared.f32 	%f113, [%r68+520];
	ld.shared.f32 	%f114, [%r68+648];
	ld.shared.f32 	%f115, [%r68+776];
	ld.shared.f32 	%f116, [%r68+904];
	ld.shared.f32 	%f117, [%r71+256];
	ld.shared.f32 	%f118, [%r71+260];
	fma.rn.f32 	%f119, %f109, %f117, %f93;
	fma.rn.f32 	%f120, %f109, %f118, %f94;
	fma.rn.f32 	%f121, %f110, %f117, %f95;
	fma.rn.f32 	%f122, %f110, %f118, %f96;
	fma.rn.f32 	%f123, %f111, %f117, %f97;
	fma.rn.f32 	%f124, %f111, %f118, %f98;
	fma.rn.f32 	%f125, %f112, %f117, %f99;
	fma.rn.f32 	%f126, %f112, %f118, %f100;
	fma.rn.f32 	%f127, %f113, %f117, %f101;
	fma.rn.f32 	%f128, %f113, %f118, %f102;
	fma.rn.f32 	%f129, %f114, %f117, %f103;
	fma.rn.f32 	%f130, %f114, %f118, %f104;
	fma.rn.f32 	%f131, %f115, %f117, %f105;
	fma.rn.f32 	%f132, %f115, %f118, %f106;
	fma.rn.f32 	%f133, %f116, %f117, %f107;
	fma.rn.f32 	%f134, %f116, %f118, %f108;
	ld.shared.f32 	%f135, [%r68+12];
	ld.shared.f32 	%f136, [%r68+140];
	ld.shared.f32 	%f137, [%r68+268];
	ld.shared.f32 	%f138, [%r68+396];
	ld.shared.f32 	%f139, [%r68+524];
	ld.shared.f32 	%f140, [%r68+652];
	ld.shared.f32 	%f141, [%r68+780];
	ld.shared.f32 	%f142, [%r68+908];
	ld.shared.f32 	%f143, [%r71+384];
	ld.shared.f32 	%f144, [%r71+388];
	fma.rn.f32 	%f145, %f135, %f143, %f119;
	fma.rn.f32 	%f146, %f135, %f144, %f120;
	fma.rn.f32 	%f147, %f136, %f143, %f121;
	fma.rn.f32 	%f148, %f136, %f144, %f122;
	fma.rn.f32 	%f149, %f137, %f143, %f123;
	fma.rn.f32 	%f150, %f137, %f144, %f124;
	fma.rn.f32 	%f151, %f138, %f143, %f125;
	fma.rn.f32 	%f152, %f138, %f144, %f126;
	fma.rn.f32 	%f153, %f139, %f143, %f127;
	fma.rn.f32 	%f154, %f139, %f144, %f128;
	fma.rn.f32 	%f155, %f140, %f143, %f129;
	fma.rn.f32 	%f156, %f140, %f144, %f130;
	fma.rn.f32 	%f157, %f141, %f143, %f131;
	fma.rn.f32 	%f158, %f141, %f144, %f132;
	fma.rn.f32 	%f159, %f142, %f143, %f133;
	fma.rn.f32 	%f160, %f142, %f144, %f134;
	ld.shared.f32 	%f161, [%r68+16];
	ld.shared.f32 	%f162, [%r68+144];
	ld.shared.f32 	%f163, [%r68+272];
	ld.shared.f32 	%f164, [%r68+400];
	ld.shared.f32 	%f165, [%r68+528];
	ld.shared.f32 	%f166, [%r68+656];
	ld.shared.f32 	%f167, [%r68+784];
	ld.shared.f32 	%f168, [%r68+912];
	ld.shared.f32 	%f169, [%r71+512];
	ld.shared.f32 	%f170, [%r71+516];
	fma.rn.f32 	%f171, %f161, %f169, %f145;
	fma.rn.f32 	%f172, %f161, %f170, %f146;
	fma.rn.f32 	%f173, %f162, %f169, %f147;
	fma.rn.f32 	%f174, %f162, %f170, %f148;
	fma.rn.f32 	%f175, %f163, %f169, %f149;
	fma.rn.f32 	%f176, %f163, %f170, %f150;
	fma.rn.f32 	%f177, %f164, %f169, %f151;
	fma.rn.f32 	%f178, %f164, %f170, %f152;
	fma.rn.f32 	%f179, %f165, %f169, %f153;
	fma.rn.f32 	%f180, %f165, %f170, %f154;
	fma.rn.f32 	%f181, %f166, %f169, %f155;
	fma.rn.f32 	%f182, %f166, %f170, %f156;
	fma.rn.f32 	%f183, %f167, %f169, %f157;
	fma.rn.f32 	%f184, %f167, %f170, %f158;
	fma.rn.f32 	%f185, %f168, %f169, %f159;
	fma.rn.f32 	%f186, %f168, %f170, %f160;
	ld.shared.f32 	%f187, [%r68+20];
	ld.shared.f32 	%f188, [%r68+148];
	ld.shared.f32 	%f189, [%r68+276];
	ld.shared.f32 	%f190, [%r68+404];
	ld.shared.f32 	%f191, [%r68+532];
	ld.shared.f32 	%f192, [%r68+660];
	ld.shared.f32 	%f193, [%r68+788];
	ld.shared.f32 	%f194, [%r68+916];
	ld.shared.f32 	%f195, [%r71+640];
	ld.shared.f32 	%f196, [%r71+644];
	fma.rn.f32 	%f197, %f187, %f195, %f171;
	fma.rn.f32 	%f198, %f187, %f196, %f172;
	fma.rn.f32 	%f199, %f188, %f195, %f173;
	fma.rn.f32 	%f200, %f188, %f196, %f174;
	fma.rn.f32 	%f201, %f189, %f195, %f175;
	fma.rn.f32 	%f202, %f189, %f196, %f176;
	fma.rn.f32 	%f203, %f190, %f195, %f177;
	fma.rn.f32 	%f204, %f190, %f196, %f178;
	fma.rn.f32 	%f205, %f191, %f195, %f179;
	fma.rn.f32 	%f206, %f191, %f196, %f180;
	fma.rn.f32 	%f207, %f192, %f195, %f181;
	fma.rn.f32 	%f208, %f192, %f196, %f182;
	fma.rn.f32 	%f209, %f193, %f195, %f183;
	fma.rn.f32 	%f210, %f193, %f196, %f184;
	fma.rn.f32 	%f211, %f194, %f195, %f185;
	fma.rn.f32 	%f212, %f194, %f196, %f186;
	ld.shared.f32 	%f213, [%r68+24];
	ld.shared.f32 	%f214, [%r68+152];
	ld.shared.f32 	%f215, [%r68+280];
	ld.shared.f32 	%f216, [%r68+408];
	ld.shared.f32 	%f217, [%r68+536];
	ld.shared.f32 	%f218, [%r68+664];
	ld.shared.f32 	%f219, [%r68+792];
	ld.shared.f32 	%f220, [%r68+920];
	ld.shared.f32 	%f221, [%r71+768];
	ld.shared.f32 	%f222, [%r71+772];
	fma.rn.f32 	%f223, %f213, %f221, %f197;
	fma.rn.f32 	%f224, %f213, %f222, %f198;
	fma.rn.f32 	%f225, %f214, %f221, %f199;
	fma.rn.f32 	%f226, %f214, %f222, %f200;
	fma.rn.f32 	%f227, %f215, %f221, %f201;
	fma.rn.f32 	%f228, %f215, %f222, %f202;
	fma.rn.f32 	%f229, %f216, %f221, %f203;
	fma.rn.f32 	%f230, %f216, %f222, %f204;
	fma.rn.f32 	%f231, %f217, %f221, %f205;
	fma.rn.f32 	%f232, %f217, %f222, %f206;
	fma.rn.f32 	%f233, %f218, %f221, %f207;
	fma.rn.f32 	%f234, %f218, %f222, %f208;
	fma.rn.f32 	%f235, %f219, %f221, %f209;
	fma.rn.f32 	%f236, %f219, %f222, %f210;
	fma.rn.f32 	%f237, %f220, %f221, %f211;
	fma.rn.f32 	%f238, %f220, %f222, %f212;
	ld.shared.f32 	%f239, [%r68+28];
	ld.shared.f32 	%f240, [%r68+156];
	ld.shared.f32 	%f241, [%r68+284];
	ld.shared.f32 	%f242, [%r68+412];
	ld.shared.f32 	%f243, [%r68+540];
	ld.shared.f32 	%f244, [%r68+668];
	ld.shared.f32 	%f245, [%r68+796];
	ld.shared.f32 	%f246, [%r68+924];
	ld.shared.f32 	%f247, [%r71+896];
	ld.shared.f32 	%f248, [%r71+900];
	fma.rn.f32 	%f249, %f239, %f247, %f223;
	fma.rn.f32 	%f250, %f239, %f248, %f224;
	fma.rn.f32 	%f251, %f240, %f247, %f225;
	fma.rn.f32 	%f252, %f240, %f248, %f226;
	fma.rn.f32 	%f253, %f241, %f247, %f227;
	fma.rn.f32 	%f254, %f241, %f248, %f228;
	fma.rn.f32 	%f255, %f242, %f247, %f229;
	fma.rn.f32 	%f256, %f242, %f248, %f230;
	fma.rn.f32 	%f257, %f243, %f247, %f231;
	fma.rn.f32 	%f258, %f243, %f248, %f232;
	fma.rn.f32 	%f259, %f244, %f247, %f233;
	fma.rn.f32 	%f260, %f244, %f248, %f234;
	fma.rn.f32 	%f261, %f245, %f247, %f235;
	fma.rn.f32 	%f262, %f245, %f248, %f236;
	fma.rn.f32 	%f263, %f246, %f247, %f237;
	fma.rn.f32 	%f264, %f246, %f248, %f238;
	ld.shared.f32 	%f265, [%r68+32];
	ld.shared.f32 	%f266, [%r68+160];
	ld.shared.f32 	%f267, [%r68+288];
	ld.shared.f32 	%f268, [%r68+416];
	ld.shared.f32 	%f269, [%r68+544];
	ld.shared.f32 	%f270, [%r68+672];
	ld.shared.f32 	%f271, [%r68+800];
	ld.shared.f32 	%f272, [%r68+928];
	ld.shared.f32 	%f273, [%r71+1024];
	ld.shared.f32 	%f274, [%r71+1028];
	fma.rn.f32 	%f275, %f265, %f273, %f249;
	fma.rn.f32 	%f276, %f265, %f274, %f250;
	fma.rn.f32 	%f277, %f266, %f273, %f251;
	fma.rn.f32 	%f278, %f266, %f274, %f252;
	fma.rn.f32 	%f279, %f267, %f273, %f253;
	fma.rn.f32 	%f280, %f267, %f274, %f254;
	fma.rn.f32 	%f281, %f268, %f273, %f255;
	fma.rn.f32 	%f282, %f268, %f274, %f256;
	fma.rn.f32 	%f283, %f269, %f273, %f257;
	fma.rn.f32 	%f284, %f269, %f274, %f258;
	fma.rn.f32 	%f285, %f270, %f273, %f259;
	fma.rn.f32 	%f286, %f270, %f274, %f260;
	fma.rn.f32 	%f287, %f271, %f273, %f261;
	fma.rn.f32 	%f288, %f271, %f274, %f262;
	fma.rn.f32 	%f289, %f272, %f273, %f263;
	fma.rn.f32 	%f290, %f272, %f274, %f264;
	ld.shared.f32 	%f291, [%r68+36];
	ld.shared.f32 	%f292, [%r68+164];
	ld.shared.f32 	%f293, [%r68+292];
	ld.shared.f32 	%f294, [%r68+420];
	ld.shared.f32 	%f295, [%r68+548];
	ld.shared.f32 	%f296, [%r68+676];
	ld.shared.f32 	%f297, [%r68+804];
	ld.shared.f32 	%f298, [%r68+932];
	ld.shared.f32 	%f299, [%r71+1152];
	ld.shared.f32 	%f300, [%r71+1156];
	fma.rn.f32 	%f301, %f291, %f299, %f275;
	fma.rn.f32 	%f302, %f291, %f300, %f276;
	fma.rn.f32 	%f303, %f292, %f299, %f277;
	fma.rn.f32 	%f304, %f292, %f300, %f278;
	fma.rn.f32 	%f305, %f293, %f299, %f279;
	fma.rn.f32 	%f306, %f293, %f300, %f280;
	fma.rn.f32 	%f307, %f294, %f299, %f281;
	fma.rn.f32 	%f308, %f294, %f300, %f282;
	fma.rn.f32 	%f309, %f295, %f299, %f283;
	fma.rn.f32 	%f310, %f295, %f300, %f284;
	fma.rn.f32 	%f311, %f296, %f299, %f285;
	fma.rn.f32 	%f312, %f296, %f300, %f286;
	fma.rn.f32 	%f313, %f297, %f299, %f287;
	fma.rn.f32 	%f314, %f297, %f300, %f288;
	fma.rn.f32 	%f315, %f298, %f299, %f289;
	fma.rn.f32 	%f316, %f298, %f300, %f290;
	ld.shared.f32 	%f317, [%r68+40];
	ld.shared.f32 	%f318, [%r68+168];
	ld.shared.f32 	%f319, [%r68+296];
	ld.shared.f32 	%f320, [%r68+424];
	ld.shared.f32 	%f321, [%r68+552];
	ld.shared.f32 	%f322, [%r68+680];
	ld.shared.f32 	%f323, [%r68+808];
	ld.shared.f32 	%f324, [%r68+936];
	ld.shared.f32 	%f325, [%r71+1280];
	ld.shared.f32 	%f326, [%r71+1284];
	fma.rn.f32 	%f327, %f317, %f325, %f301;
	fma.rn.f32 	%f328, %f317, %f326, %f302;
	fma.rn.f32 	%f329, %f318, %f325, %f303;
	fma.rn.f32 	%f330, %f318, %f326, %f304;
	fma.rn.f32 	%f331, %f319, %f325, %f305;
	fma.rn.f32 	%f332, %f319, %f326, %f306;
	fma.rn.f32 	%f333, %f320, %f325, %f307;
	fma.rn.f32 	%f334, %f320, %f326, %f308;
	fma.rn.f32 	%f335, %f321, %f325, %f309;
	fma.rn.f32 	%f336, %f321, %f326, %f310;
	fma.rn.f32 	%f337, %f322, %f325, %f311;
	fma.rn.f32 	%f338, %f322, %f326, %f312;
	fma.rn.f32 	%f339, %f323, %f325, %f313;
	fma.rn.f32 	%f340, %f323, %f326, %f314;
	fma.rn.f32 	%f341, %f324, %f325, %f315;
	fma.rn.f32 	%f342, %f324, %f326, %f316;
	ld.shared.f32 	%f343, [%r68+44];
	ld.shared.f32 	%f344, [%r68+172];
	ld.shared.f32 	%f345, [%r68+300];
	ld.shared.f32 	%f346, [%r68+428];
	ld.shared.f32 	%f347, [%r68+556];
	ld.shared.f32 	%f348, [%r68+684];
	ld.shared.f32 	%f349, [%r68+812];
	ld.shared.f32 	%f350, [%r68+940];
	ld.shared.f32 	%f351, [%r71+1408];
	ld.shared.f32 	%f352, [%r71+1412];
	fma.rn.f32 	%f353, %f343, %f351, %f327;
	fma.rn.f32 	%f354, %f343, %f352, %f328;
	fma.rn.f32 	%f355, %f344, %f351, %f329;
	fma.rn.f32 	%f356, %f344, %f352, %f330;
	fma.rn.f32 	%f357, %f345, %f351, %f331;
	fma.rn.f32 	%f358, %f345, %f352, %f332;
	fma.rn.f32 	%f359, %f346, %f351, %f333;
	fma.rn.f32 	%f360, %f346, %f352, %f334;
	fma.rn.f32 	%f361, %f347, %f351, %f335;
	fma.rn.f32 	%f362, %f347, %f352, %f336;
	fma.rn.f32 	%f363, %f348, %f351, %f337;
	fma.rn.f32 	%f364, %f348, %f352, %f338;
	fma.rn.f32 	%f365, %f349, %f351, %f339;
	fma.rn.f32 	%f366, %f349, %f352, %f340;
	fma.rn.f32 	%f367, %f350, %f351, %f341;
	fma.rn.f32 	%f368, %f350, %f352, %f342;
	ld.shared.f32 	%f369, [%r68+48];
	ld.shared.f32 	%f370, [%r68+176];
	ld.shared.f32 	%f371, [%r68+304];
	ld.shared.f32 	%f372, [%r68+432];
	ld.shared.f32 	%f373, [%r68+560];
	ld.shared.f32 	%f374, [%r68+688];
	ld.shared.f32 	%f375, [%r68+816];
	ld.shared.f32 	%f376, [%r68+944];
	ld.shared.f32 	%f377, [%r71+1536];
	ld.shared.f32 	%f378, [%r71+1540];
	fma.rn.f32 	%f379, %f369, %f377, %f353;
	fma.rn.f32 	%f380, %f369, %f378, %f354;
	fma.rn.f32 	%f381, %f370, %f377, %f355;
	fma.rn.f32 	%f382, %f370, %f378, %f356;
	fma.rn.f32 	%f383, %f371, %f377, %f357;
	fma.rn.f32 	%f384, %f371, %f378, %f358;
	fma.rn.f32 	%f385, %f372, %f377, %f359;
	fma.rn.f32 	%f386, %f372, %f378, %f360;
	fma.rn.f32 	%f387, %f373, %f377, %f361;
	fma.rn.f32 	%f388, %f373, %f378, %f362;
	fma.rn.f32 	%f389, %f374, %f377, %f363;
	fma.rn.f32 	%f390, %f374, %f378, %f364;
	fma.rn.f32 	%f391, %f375, %f377, %f365;
	fma.rn.f32 	%f392, %f375, %f378, %f366;
	fma.rn.f32 	%f393, %f376, %f377, %f367;
	fma.rn.f32 	%f394, %f376, %f378, %f368;
	ld.shared.f32 	%f395, [%r68+52];
	ld.shared.f32 	%f396, [%r68+180];
	ld.shared.f32 	%f397, [%r68+308];
	ld.shared.f32 	%f398, [%r68+436];
	ld.shared.f32 	%f399, [%r68+564];
	ld.shared.f32 	%f400, [%r68+692];
	ld.shared.f32 	%f401, [%r68+820];
	ld.shared.f32 	%f402, [%r68+948];
	ld.shared.f32 	%f403, [%r71+1664];
	ld.shared.f32 	%f404, [%r71+1668];
	fma.rn.f32 	%f405, %f395, %f403, %f379;
	fma.rn.f32 	%f406, %f395, %f404, %f380;
	fma.rn.f32 	%f407, %f396, %f403, %f381;
	fma.rn.f32 	%f408, %f396, %f404, %f382;
	fma.rn.f32 	%f409, %f397, %f403, %f383;
	fma.rn.f32 	%f410, %f397, %f404, %f384;
	fma.rn.f32 	%f411, %f398, %f403, %f385;
	fma.rn.f32 	%f412, %f398, %f404, %f386;
	fma.rn.f32 	%f413, %f399, %f403, %f387;
	fma.rn.f32 	%f414, %f399, %f404, %f388;
	fma.rn.f32 	%f415, %f400, %f403, %f389;
	fma.rn.f32 	%f416, %f400, %f404, %f390;
	fma.rn.f32 	%f417, %f401, %f403, %f391;
	fma.rn.f32 	%f418, %f401, %f404, %f392;
	fma.rn.f32 	%f419, %f402, %f403, %f393;
	fma.rn.f32 	%f420, %f402, %f404, %f394;
	ld.shared.f32 	%f421, [%r68+56];
	ld.shared.f32 	%f422, [%r68+184];
	ld.shared.f32 	%f423, [%r68+312];
	ld.shared.f32 	%f424, [%r68+440];
	ld.shared.f32 	%f425, [%r68+568];
	ld.shared.f32 	%f426, [%r68+696];
	ld.shared.f32 	%f427, [%r68+824];
	ld.shared.f32 	%f428, [%r68+952];
	ld.shared.f32 	%f429, [%r71+1792];
	ld.shared.f32 	%f430, [%r71+1796];
	fma.rn.f32 	%f431, %f421, %f429, %f405;
	fma.rn.f32 	%f432, %f421, %f430, %f406;
	fma.rn.f32 	%f433, %f422, %f429, %f407;
	fma.rn.f32 	%f434, %f422, %f430, %f408;
	fma.rn.f32 	%f435, %f423, %f429, %f409;
	fma.rn.f32 	%f436, %f423, %f430, %f410;
	fma.rn.f32 	%f437, %f424, %f429, %f411;
	fma.rn.f32 	%f438, %f424, %f430, %f412;
	fma.rn.f32 	%f439, %f425, %f429, %f413;
	fma.rn.f32 	%f440, %f425, %f430, %f414;
	fma.rn.f32 	%f441, %f426, %f429, %f415;
	fma.rn.f32 	%f442, %f426, %f430, %f416;
	fma.rn.f32 	%f443, %f427, %f429, %f417;
	fma.rn.f32 	%f444, %f427, %f430, %f418;
	fma.rn.f32 	%f445, %f428, %f429, %f419;
	fma.rn.f32 	%f446, %f428, %f430, %f420;
	ld.shared.f32 	%f447, [%r68+60];
	ld.shared.f32 	%f448, [%r68+188];
	ld.shared.f32 	%f449, [%r68+316];
	ld.shared.f32 	%f450, [%r68+444];
	ld.shared.f32 	%f451, [%r68+572];
	ld.shared.f32 	%f452, [%r68+700];
	ld.shared.f32 	%f453, [%r68+828];
	ld.shared.f32 	%f454, [%r68+956];
	ld.shared.f32 	%f455, [%r71+1920];
	ld.shared.f32 	%f456, [%r71+1924];
	fma.rn.f32 	%f457, %f447, %f455, %f431;
	fma.rn.f32 	%f458, %f447, %f456, %f432;
	fma.rn.f32 	%f459, %f448, %f455, %f433;
	fma.rn.f32 	%f460, %f448, %f456, %f434;
	fma.rn.f32 	%f461, %f449, %f455, %f435;
	fma.rn.f32 	%f462, %f449, %f456, %f436;
	fma.rn.f32 	%f463, %f450, %f455, %f437;
	fma.rn.f32 	%f464, %f450, %f456, %f438;
	fma.rn.f32 	%f465, %f451, %f455, %f439;
	fma.rn.f32 	%f466, %f451, %f456, %f440;
	fma.rn.f32 	%f467, %f452, %f455, %f441;
	fma.rn.f32 	%f468, %f452, %f456, %f442;
	fma.rn.f32 	%f469, %f453, %f455, %f443;
	fma.rn.f32 	%f470, %f453, %f456, %f444;
	fma.rn.f32 	%f471, %f454, %f455, %f445;
	fma.rn.f32 	%f472, %f454, %f456, %f446;
	ld.shared.f32 	%f473, [%r68+64];
	ld.shared.f32 	%f474, [%r68+192];
	ld.shared.f32 	%f475, [%r68+320];
	ld.shared.f32 	%f476, [%r68+448];
	ld.shared.f32 	%f477, [%r68+576];
	ld.shared.f32 	%f478, [%r68+704];
	ld.shared.f32 	%f479, [%r68+832];
	ld.shared.f32 	%f480, [%r68+960];
	ld.shared.f32 	%f481, [%r71+2048];
	ld.shared.f32 	%f482, [%r71+2052];
	fma.rn.f32 	%f483, %f473, %f481, %f457;
	fma.rn.f32 	%f484, %f473, %f482, %f458;
	fma.rn.f32 	%f485, %f474, %f481, %f459;
	fma.rn.f32 	%f486, %f474, %f482, %f460;
	fma.rn.f32 	%f487, %f475, %f481, %f461;
	fma.rn.f32 	%f488, %f475, %f482, %f462;
	fma.rn.f32 	%f489, %f476, %f481, %f463;
	fma.rn.f32 	%f490, %f476, %f482, %f464;
	fma.rn.f32 	%f491, %f477, %f481, %f465;
	fma.rn.f32 	%f492, %f477, %f482, %f466;
	fma.rn.f32 	%f493, %f478, %f481, %f467;
	fma.rn.f32 	%f494, %f478, %f482, %f468;
	fma.rn.f32 	%f495, %f479, %f481, %f469;
	fma.rn.f32 	%f496, %f479, %f482, %f470;
	fma.rn.f32 	%f497, %f480, %f481, %f471;
	fma.rn.f32 	%f498, %f480, %f482, %f472;
	ld.shared.f32 	%f499, [%r68+68];
	ld.shared.f32 	%f500, [%r68+196];
	ld.shared.f32 	%f501, [%r68+324];
	ld.shared.f32 	%f502, [%r68+452];
	ld.shared.f32 	%f503, [%r68+580];
	ld.shared.f32 	%f504, [%r68+708];
	ld.shared.f32 	%f505, [%r68+836];
	ld.shared.f32 	%f506, [%r68+964];
	ld.shared.f32 	%f507, [%r71+2176];
	ld.shared.f32 	%f508, [%r71+2180];
	fma.rn.f32 	%f509, %f499, %f507, %f483;
	fma.rn.f32 	%f510, %f499, %f508, %f484;
	fma.rn.f32 	%f511, %f500, %f507, %f485;
	fma.rn.f32 	%f512, %f500, %f508, %f486;
	fma.rn.f32 	%f513, %f501, %f507, %f487;
	fma.rn.f32 	%f514, %f501, %f508, %f488;
	fma.rn.f32 	%f515, %f502, %f507, %f489;
	fma.rn.f32 	%f516, %f502, %f508, %f490;
	fma.rn.f32 	%f517, %f503, %f507, %f491;
	fma.rn.f32 	%f518, %f503, %f508, %f492;
	fma.rn.f32 	%f519, %f504, %f507, %f493;
	fma.rn.f32 	%f520, %f504, %f508, %f494;
	fma.rn.f32 	%f521, %f505, %f507, %f495;
	fma.rn.f32 	%f522, %f505, %f508, %f496;
	fma.rn.f32 	%f523, %f506, %f507, %f497;
	fma.rn.f32 	%f524, %f506, %f508, %f498;
	ld.shared.f32 	%f525, [%r68+72];
	ld.shared.f32 	%f526, [%r68+200];
	ld.shared.f32 	%f527, [%r68+328];
	ld.shared.f32 	%f528, [%r68+456];
	ld.shared.f32 	%f529, [%r68+584];
	ld.shared.f32 	%f530, [%r68+712];
	ld.shared.f32 	%f531, [%r68+840];
	ld.shared.f32 	%f532, [%r68+968];
	ld.shared.f32 	%f533, [%r71+2304];
	ld.shared.f32 	%f534, [%r71+2308];
	fma.rn.f32 	%f535, %f525, %f533, %f509;
	fma.rn.f32 	%f536, %f525, %f534, %f510;
	fma.rn.f32 	%f537, %f526, %f533, %f511;
	fma.rn.f32 	%f538, %f526, %f534, %f512;
	fma.rn.f32 	%f539, %f527, %f533, %f513;
	fma.rn.f32 	%f540, %f527, %f534, %f514;
	fma.rn.f32 	%f541, %f528, %f533, %f515;
	fma.rn.f32 	%f542, %f528, %f534, %f516;
	fma.rn.f32 	%f543, %f529, %f533, %f517;
	fma.rn.f32 	%f544, %f529, %f534, %f518;
	fma.rn.f32 	%f545, %f530, %f533, %f519;
	fma.rn.f32 	%f546, %f530, %f534, %f520;
	fma.rn.f32 	%f547, %f531, %f533, %f521;
	fma.rn.f32 	%f548, %f531, %f534, %f522;
	fma.rn.f32 	%f549, %f532, %f533, %f523;
	fma.rn.f32 	%f550, %f532, %f534, %f524;
	ld.shared.f32 	%f551, [%r68+76];
	ld.shared.f32 	%f552, [%r68+204];
	ld.shared.f32 	%f553, [%r68+332];
	ld.shared.f32 	%f554, [%r68+460];
	ld.shared.f32 	%f555, [%r68+588];
	ld.shared.f32 	%f556, [%r68+716];
	ld.shared.f32 	%f557, [%r68+844];
	ld.shared.f32 	%f558, [%r68+972];
	ld.shared.f32 	%f559, [%r71+2432];
	ld.shared.f32 	%f560, [%r71+2436];
	fma.rn.f32 	%f561, %f551, %f559, %f535;
	fma.rn.f32 	%f562, %f551, %f560, %f536;
	fma.rn.f32 	%f563, %f552, %f559, %f537;
	fma.rn.f32 	%f564, %f552, %f560, %f538;
	fma.rn.f32 	%f565, %f553, %f559, %f539;
	fma.rn.f32 	%f566, %f553, %f560, %f540;
	fma.rn.f32 	%f567, %f554, %f559, %f541;
	fma.rn.f32 	%f568, %f554, %f560, %f542;
	fma.rn.f32 	%f569, %f555, %f559, %f543;
	fma.rn.f32 	%f570, %f555, %f560, %f544;
	fma.rn.f32 	%f571, %f556, %f559, %f545;
	fma.rn.f32 	%f572, %f556, %f560, %f546;
	fma.rn.f32 	%f573, %f557, %f559, %f547;
	fma.rn.f32 	%f574, %f557, %f560, %f548;
	fma.rn.f32 	%f575, %f558, %f559, %f549;
	fma.rn.f32 	%f576, %f558, %f560, %f550;
	ld.shared.f32 	%f577, [%r68+80];
	ld.shared.f32 	%f578, [%r68+208];
	ld.shared.f32 	%f579, [%r68+336];
	ld.shared.f32 	%f580, [%r68+464];
	ld.shared.f32 	%f581, [%r68+592];
	ld.shared.f32 	%f582, [%r68+720];
	ld.shared.f32 	%f583, [%r68+848];
	ld.shared.f32 	%f584, [%r68+976];
	ld.shared.f32 	%f585, [%r71+2560];
	ld.shared.f32 	%f586, [%r71+2564];
	fma.rn.f32 	%f587, %f577, %f585, %f561;
	fma.rn.f32 	%f588, %f577, %f586, %f562;
	fma.rn.f32 	%f589, %f578, %f585, %f563;
	fma.rn.f32 	%f590, %f578, %f586, %f564;
	fma.rn.f32 	%f591, %f579, %f585, %f565;
	fma.rn.f32 	%f592, %f579, %f586, %f566;
	fma.rn.f32 	%f593, %f580, %f585, %f567;
	fma.rn.f32 	%f594, %f580, %f586, %f568;
	fma.rn.f32 	%f595, %f581, %f585, %f569;
	fma.rn.f32 	%f596, %f581, %f586, %f570;
	fma.rn.f32 	%f597, %f582, %f585, %f571;
	fma.rn.f32 	%f598, %f582, %f586, %f572;
	fma.rn.f32 	%f599, %f583, %f585, %f573;
	fma.rn.f32 	%f600, %f583, %f586, %f574;
	fma.rn.f32 	%f601, %f584, %f585, %f575;
	fma.rn.f32 	%f602, %f584, %f586, %f576;
	ld.shared.f32 	%f603, [%r68+84];
	ld.shared.f32 	%f604, [%r68+212];
	ld.shared.f32 	%f605, [%r68+340];
	ld.shared.f32 	%f606, [%r68+468];
	ld.shared.f32 	%f607, [%r68+596];
	ld.shared.f32 	%f608, [%r68+724];
	ld.shared.f32 	%f609, [%r68+852];
	ld.shared.f32 	%f610, [%r68+980];
	ld.shared.f32 	%f611, [%r71+2688];
	ld.shared.f32 	%f612, [%r71+2692];
	fma.rn.f32 	%f613, %f603, %f611, %f587;
	fma.rn.f32 	%f614, %f603, %f612, %f588;
	fma.rn.f32 	%f615, %f604, %f611, %f589;
	fma.rn.f32 	%f616, %f604, %f612, %f590;
	fma.rn.f32 	%f617, %f605, %f611, %f591;
	fma.rn.f32 	%f618, %f605, %f612, %f592;
	fma.rn.f32 	%f619, %f606, %f611, %f593;
	fma.rn.f32 	%f620, %f606, %f612, %f594;
	fma.rn.f32 	%f621, %f607, %f611, %f595;
	fma.rn.f32 	%f622, %f607, %f612, %f596;
	fma.rn.f32 	%f623, %f608, %f611, %f597;
	fma.rn.f32 	%f624, %f608, %f612, %f598;
	fma.rn.f32 	%f625, %f609, %f611, %f599;
	fma.rn.f32 	%f626, %f609, %f612, %f600;
	fma.rn.f32 	%f627, %f610, %f611, %f601;
	fma.rn.f32 	%f628, %f610, %f612, %f602;
	ld.shared.f32 	%f629, [%r68+88];
	ld.shared.f32 	%f630, [%r68+216];
	ld.shared.f32 	%f631, [%r68+344];
	ld.shared.f32 	%f632, [%r68+472];
	ld.shared.f32 	%f633, [%r68+600];
	ld.shared.f32 	%f634, [%r68+728];
	ld.shared.f32 	%f635, [%r68+856];
	ld.shared.f32 	%f636, [%r68+984];
	ld.shared.f32 	%f637, [%r71+2816];
	ld.shared.f32 	%f638, [%r71+2820];
	fma.rn.f32 	%f639, %f629, %f637, %f613;
	fma.rn.f32 	%f640, %f629, %f638, %f614;
	fma.rn.f32 	%f641, %f630, %f637, %f615;
	fma.rn.f32 	%f642, %f630, %f638, %f616;
	fma.rn.f32 	%f643, %f631, %f637, %f617;
	fma.rn.f32 	%f644, %f631, %f638, %f618;
	fma.rn.f32 	%f645, %f632, %f637, %f619;
	fma.rn.f32 	%f646, %f632, %f638, %f620;
	fma.rn.f32 	%f647, %f633, %f637, %f621;
	fma.rn.f32 	%f648, %f633, %f638, %f622;
	fma.rn.f32 	%f649, %f634, %f637, %f623;
	fma.rn.f32 	%f650, %f634, %f638, %f624;
	fma.rn.f32 	%f651, %f635, %f637, %f625;
	fma.rn.f32 	%f652, %f635, %f638, %f626;
	fma.rn.f32 	%f653, %f636, %f637, %f627;
	fma.rn.f32 	%f654, %f636, %f638, %f628;
	ld.shared.f32 	%f655, [%r68+92];
	ld.shared.f32 	%f656, [%r68+220];
	ld.shared.f32 	%f657, [%r68+348];
	ld.shared.f32 	%f658, [%r68+476];
	ld.shared.f32 	%f659, [%r68+604];
	ld.shared.f32 	%f660, [%r68+732];
	ld.shared.f32 	%f661, [%r68+860];
	ld.shared.f32 	%f662, [%r68+988];
	ld.shared.f32 	%f663, [%r71+2944];
	ld.shared.f32 	%f664, [%r71+2948];
	fma.rn.f32 	%f665, %f655, %f663, %f639;
	fma.rn.f32 	%f666, %f655, %f664, %f640;
	fma.rn.f32 	%f667, %f656, %f663, %f641;
	fma.rn.f32 	%f668, %f656, %f664, %f642;
	fma.rn.f32 	%f669, %f657, %f663, %f643;
	fma.rn.f32 	%f670, %f657, %f664, %f644;
	fma.rn.f32 	%f671, %f658, %f663, %f645;
	fma.rn.f32 	%f672, %f658, %f664, %f646;
	fma.rn.f32 	%f673, %f659, %f663, %f647;
	fma.rn.f32 	%f674, %f659, %f664, %f648;
	fma.rn.f32 	%f675, %f660, %f663, %f649;
	fma.rn.f32 	%f676, %f660, %f664, %f650;
	fma.rn.f32 	%f677, %f661, %f663, %f651;
	fma.rn.f32 	%f678, %f661, %f664, %f652;
	fma.rn.f32 	%f679, %f662, %f663, %f653;
	fma.rn.f32 	%f680, %f662, %f664, %f654;
	ld.shared.f32 	%f681, [%r68+96];
	ld.shared.f32 	%f682, [%r68+224];
	ld.shared.f32 	%f683, [%r68+352];
	ld.shared.f32 	%f684, [%r68+480];
	ld.shared.f32 	%f685, [%r68+608];
	ld.shared.f32 	%f686, [%r68+736];
	ld.shared.f32 	%f687, [%r68+864];
	ld.shared.f32 	%f688, [%r68+992];
	ld.shared.f32 	%f689, [%r71+3072];
	ld.shared.f32 	%f690, [%r71+3076];
	fma.rn.f32 	%f691, %f681, %f689, %f665;
	fma.rn.f32 	%f692, %f681, %f690, %f666;
	fma.rn.f32 	%f693, %f682, %f689, %f667;
	fma.rn.f32 	%f694, %f682, %f690, %f668;
	fma.rn.f32 	%f695, %f683, %f689, %f669;
	fma.rn.f32 	%f696, %f683, %f690, %f670;
	fma.rn.f32 	%f697, %f684, %f689, %f671;
	fma.rn.f32 	%f698, %f684, %f690, %f672;
	fma.rn.f32 	%f699, %f685, %f689, %f673;
	fma.rn.f32 	%f700, %f685, %f690, %f674;
	fma.rn.f32 	%f701, %f686, %f689, %f675;
	fma.rn.f32 	%f702, %f686, %f690, %f676;
	fma.rn.f32 	%f703, %f687, %f689, %f677;
	fma.rn.f32 	%f704, %f687, %f690, %f678;
	fma.rn.f32 	%f705, %f688, %f689, %f679;
	fma.rn.f32 	%f706, %f688, %f690, %f680;
	ld.shared.f32 	%f707, [%r68+100];
	ld.shared.f32 	%f708, [%r68+228];
	ld.shared.f32 	%f709, [%r68+356];
	ld.shared.f32 	%f710, [%r68+484];
	ld.shared.f32 	%f711, [%r68+612];
	ld.shared.f32 	%f712, [%r68+740];
	ld.shared.f32 	%f713, [%r68+868];
	ld.shared.f32 	%f714, [%r68+996];
	ld.shared.f32 	%f715, [%r71+3200];
	ld.shared.f32 	%f716, [%r71+3204];
	fma.rn.f32 	%f717, %f707, %f715, %f691;
	fma.rn.f32 	%f718, %f707, %f716, %f692;
	fma.rn.f32 	%f719, %f708, %f715, %f693;
	fma.rn.f32 	%f720, %f708, %f716, %f694;
	fma.rn.f32 	%f721, %f709, %f715, %f695;
	fma.rn.f32 	%f722, %f709, %f716, %f696;
	fma.rn.f32 	%f723, %f710, %f715, %f697;
	fma.rn.f32 	%f724, %f710, %f716, %f698;
	fma.rn.f32 	%f725, %f711, %f715, %f699;
	fma.rn.f32 	%f726, %f711, %f716, %f700;
	fma.rn.f32 	%f727, %f712, %f715, %f701;
	fma.rn.f32 	%f728, %f712, %f716, %f702;
	fma.rn.f32 	%f729, %f713, %f715, %f703;
	fma.rn.f32 	%f730, %f713, %f716, %f704;
	fma.rn.f32 	%f731, %f714, %f715, %f705;
	fma.rn.f32 	%f732, %f714, %f716, %f706;
	ld.shared.f32 	%f733, [%r68+104];
	ld.shared.f32 	%f734, [%r68+232];
	ld.shared.f32 	%f735, [%r68+360];
	ld.shared.f32 	%f736, [%r68+488];
	ld.shared.f32 	%f737, [%r68+616];
	ld.shared.f32 	%f738, [%r68+744];
	ld.shared.f32 	%f739, [%r68+872];
	ld.shared.f32 	%f740, [%r68+1000];
	ld.shared.f32 	%f741, [%r71+3328];
	ld.shared.f32 	%f742, [%r71+3332];
	fma.rn.f32 	%f743, %f733, %f741, %f717;
	fma.rn.f32 	%f744, %f733, %f742, %f718;
	fma.rn.f32 	%f745, %f734, %f741, %f719;
	fma.rn.f32 	%f746, %f734, %f742, %f720;
	fma.rn.f32 	%f747, %f735, %f741, %f721;
	fma.rn.f32 	%f748, %f735, %f742, %f722;
	fma.rn.f32 	%f749, %f736, %f741, %f723;
	fma.rn.f32 	%f750, %f736, %f742, %f724;
	fma.rn.f32 	%f751, %f737, %f741, %f725;
	fma.rn.f32 	%f752, %f737, %f742, %f726;
	fma.rn.f32 	%f753, %f738, %f741, %f727;
	fma.rn.f32 	%f754, %f738, %f742, %f728;
	fma.rn.f32 	%f755, %f739, %f741, %f729;
	fma.rn.f32 	%f756, %f739, %f742, %f730;
	fma.rn.f32 	%f757, %f740, %f741, %f731;
	fma.rn.f32 	%f758, %f740, %f742, %f732;
	ld.shared.f32 	%f759, [%r68+108];
	ld.shared.f32 	%f760, [%r68+236];
	ld.shared.f32 	%f761, [%r68+364];
	ld.shared.f32 	%f762, [%r68+492];
	ld.shared.f32 	%f763, [%r68+620];
	ld.shared.f32 	%f764, [%r68+748];
	ld.shared.f32 	%f765, [%r68+876];
	ld.shared.f32 	%f766, [%r68+1004];
	ld.shared.f32 	%f767, [%r71+3456];
	ld.shared.f32 	%f768, [%r71+3460];
	fma.rn.f32 	%f769, %f759, %f767, %f743;
	fma.rn.f32 	%f770, %f759, %f768, %f744;
	fma.rn.f32 	%f771, %f760, %f767, %f745;
	fma.rn.f32 	%f772, %f760, %f768, %f746;
	fma.rn.f32 	%f773, %f761, %f767, %f747;
	fma.rn.f32 	%f774, %f761, %f768, %f748;
	fma.rn.f32 	%f775, %f762, %f767, %f749;
	fma.rn.f32 	%f776, %f762, %f768, %f750;
	fma.rn.f32 	%f777, %f763, %f767, %f751;
	fma.rn.f32 	%f778, %f763, %f768, %f752;
	fma.rn.f32 	%f779, %f764, %f767, %f753;
	fma.rn.f32 	%f780, %f764, %f768, %f754;
	fma.rn.f32 	%f781, %f765, %f767, %f755;
	fma.rn.f32 	%f782, %f765, %f768, %f756;
	fma.rn.f32 	%f783, %f766, %f767, %f757;
	fma.rn.f32 	%f784, %f766, %f768, %f758;
	ld.shared.f32 	%f785, [%r68+112];
	ld.shared.f32 	%f786, [%r68+240];
	ld.shared.f32 	%f787, [%r68+368];
	ld.shared.f32 	%f788, [%r68+496];
	ld.shared.f32 	%f789, [%r68+624];
	ld.shared.f32 	%f790, [%r68+752];
	ld.shared.f32 	%f791, [%r68+880];
	ld.shared.f32 	%f792, [%r68+1008];
	ld.shared.f32 	%f793, [%r71+3584];
	ld.shared.f32 	%f794, [%r71+3588];
	fma.rn.f32 	%f795, %f785, %f793, %f769;
	fma.rn.f32 	%f796, %f785, %f794, %f770;
	fma.rn.f32 	%f797, %f786, %f793, %f771;
	fma.rn.f32 	%f798, %f786, %f794, %f772;
	fma.rn.f32 	%f799, %f787, %f793, %f773;
	fma.rn.f32 	%f800, %f787, %f794, %f774;
	fma.rn.f32 	%f801, %f788, %f793, %f775;
	fma.rn.f32 	%f802, %f788, %f794, %f776;
	fma.rn.f32 	%f803, %f789, %f793, %f777;
	fma.rn.f32 	%f804, %f789, %f794, %f778;
	fma.rn.f32 	%f805, %f790, %f793, %f779;
	fma.rn.f32 	%f806, %f790, %f794, %f780;
	fma.rn.f32 	%f807, %f791, %f793, %f781;
	fma.rn.f32 	%f808, %f791, %f794, %f782;
	fma.rn.f32 	%f809, %f792, %f793, %f783;
	fma.rn.f32 	%f810, %f792, %f794, %f784;
	ld.shared.f32 	%f811, [%r68+116];
	ld.shared.f32 	%f812, [%r68+244];
	ld.shared.f32 	%f813, [%r68+372];
	ld.shared.f32 	%f814, [%r68+500];
	ld.shared.f32 	%f815, [%r68+628];
	ld.shared.f32 	%f816, [%r68+756];
	ld.shared.f32 	%f817, [%r68+884];
	ld.shared.f32 	%f818, [%r68+1012];
	ld.shared.f32 	%f819, [%r71+3712];
	ld.shared.f32 	%f820, [%r71+3716];
	fma.rn.f32 	%f821, %f811, %f819, %f795;
	fma.rn.f32 	%f822, %f811, %f820, %f796;
	fma.rn.f32 	%f823, %f812, %f819, %f797;
	fma.rn.f32 	%f824, %f812, %f820, %f798;
	fma.rn.f32 	%f825, %f813, %f819, %f799;
	fma.rn.f32 	%f826, %f813, %f820, %f800;
	fma.rn.f32 	%f827, %f814, %f819, %f801;
	fma.rn.f32 	%f828, %f814, %f820, %f802;
	fma.rn.f32 	%f829, %f815, %f819, %f803;
	fma.rn.f32 	%f830, %f815, %f820, %f804;
	fma.rn.f32 	%f831, %f816, %f819, %f805;
	fma.rn.f32 	%f832, %f816, %f820, %f806;
	fma.rn.f32 	%f833, %f817, %f819, %f807;
	fma.rn.f32 	%f834, %f817, %f820, %f808;
	fma.rn.f32 	%f835, %f818, %f819, %f809;
	fma.rn.f32 	%f836, %f818, %f820, %f810;
	ld.shared.f32 	%f837, [%r68+120];
	ld.shared.f32 	%f838, [%r68+248];
	ld.shared.f32 	%f839, [%r68+376];
	ld.shared.f32 	%f840, [%r68+504];
	ld.shared.f32 	%f841, [%r68+632];
	ld.shared.f32 	%f842, [%r68+760];
	ld.shared.f32 	%f843, [%r68+888];
	ld.shared.f32 	%f844, [%r68+1016];
	ld.shared.f32 	%f845, [%r71+3840];
	ld.shared.f32 	%f846, [%r71+3844];
	fma.rn.f32 	%f847, %f837, %f845, %f821;
	fma.rn.f32 	%f848, %f837, %f846, %f822;
	fma.rn.f32 	%f849, %f838, %f845, %f823;
	fma.rn.f32 	%f850, %f838, %f846, %f824;
	fma.rn.f32 	%f851, %f839, %f845, %f825;
	fma.rn.f32 	%f852, %f839, %f846, %f826;
	fma.rn.f32 	%f853, %f840, %f845, %f827;
	fma.rn.f32 	%f854, %f840, %f846, %f828;
	fma.rn.f32 	%f855, %f841, %f845, %f829;
	fma.rn.f32 	%f856, %f841, %f846, %f830;
	fma.rn.f32 	%f857, %f842, %f845, %f831;
	fma.rn.f32 	%f858, %f842, %f846, %f832;
	fma.rn.f32 	%f859, %f843, %f845, %f833;
	fma.rn.f32 	%f860, %f843, %f846, %f834;
	fma.rn.f32 	%f861, %f844, %f845, %f835;
	fma.rn.f32 	%f862, %f844, %f846, %f836;
	ld.shared.f32 	%f863, [%r68+124];
	ld.shared.f32 	%f864, [%r68+252];
	ld.shared.f32 	%f865, [%r68+380];
	ld.shared.f32 	%f866, [%r68+508];
	ld.shared.f32 	%f867, [%r68+636];
	ld.shared.f32 	%f868, [%r68+764];
	ld.shared.f32 	%f869, [%r68+892];
	ld.shared.f32 	%f870, [%r68+1020];
	ld.shared.f32 	%f871, [%r71+3968];
	ld.shared.f32 	%f872, [%r71+3972];
	fma.rn.f32 	%f896, %f863, %f871, %f847;
	fma.rn.f32 	%f895, %f863, %f872, %f848;
	fma.rn.f32 	%f894, %f864, %f871, %f849;
	fma.rn.f32 	%f893, %f864, %f872, %f850;
	fma.rn.f32 	%f892, %f865, %f871, %f851;
	fma.rn.f32 	%f891, %f865, %f872, %f852;
	fma.rn.f32 	%f897, %f866, %f871, %f853;
	fma.rn.f32 	%f898, %f866, %f872, %f854;
	fma.rn.f32 	%f899, %f867, %f871, %f855;
	fma.rn.f32 	%f900, %f867, %f872, %f856;
	fma.rn.f32 	%f901, %f868, %f871, %f857;
	fma.rn.f32 	%f902, %f868, %f872, %f858;
	fma.rn.f32 	%f903, %f869, %f871, %f859;
	fma.rn.f32 	%f904, %f869, %f872, %f860;
	fma.rn.f32 	%f905, %f870, %f871, %f861;
	fma.rn.f32 	%f906, %f870, %f872, %f862;
	bar.sync 	0;
	add.s32 	%r88, %r88, 32;
	setp.lt.s32 	%p16, %r88, %r52;
	@%p16 bra 	$L__BB24_2;
$L__BB24_11:
	setp.ge.s32 	%p17, %r4, %r50;
	@%p17 bra 	$L__BB24_16;
	mul.lo.s32 	%r35, %r4, %r51;
	setp.ge.s32 	%p18, %r6, %r51;
	@%p18 bra 	$L__BB24_14;
	add.s32 	%r72, %r6, %r35;
	mul.wide.s32 	%rd11, %r72, 4;
	add.s64 	%rd12, %rd1, %rd11;
	st.global.f32 	[%rd12], %f896;
$L__BB24_14:
	add.s32 	%r73, %r6, 1;
	setp.ge.s32 	%p19, %r73, %r51;
	@%p19 bra 	$L__BB24_16;
	cvt.s64.s32 	%rd13, %r35;
	cvt.s64.s32 	%rd14, %r6;
	add.s64 	%rd15, %rd14, %rd13;
	shl.b64 	%rd16, %rd15, 2;
	add.s64 	%rd17, %rd1, %rd16;
	st.global.f32 	[%rd17+4], %f895;
$L__BB24_16:
	add.s32 	%r36, %r4, 1;
	setp.ge.s32 	%p20, %r36, %r50;
	@%p20 bra 	$L__BB24_21;
	mul.lo.s32 	%r37, %r36, %r51;
	setp.ge.s32 	%p21, %r6, %r51;
	@%p21 bra 	$L__BB24_19;
	add.s32 	%r74, %r6, %r37;
	mul.wide.s32 	%rd18, %r74, 4;
	add.s64 	%rd19, %rd1, %rd18;
	st.global.f32 	[%rd19], %f894;
$L__BB24_19:
	add.s32 	%r75, %r6, 1;
	setp.ge.s32 	%p22, %r75, %r51;
	@%p22 bra 	$L__BB24_21;
	cvt.s64.s32 	%rd20, %r37;
	cvt.s64.s32 	%rd21, %r6;
	add.s64 	%rd22, %rd21, %rd20;
	shl.b64 	%rd23, %rd22, 2;
	add.s64 	%rd24, %rd1, %rd23;
	st.global.f32 	[%rd24+4], %f893;
$L__BB24_21:
	add.s32 	%r38, %r4, 2;
	setp.ge.s32 	%p23, %r38, %r50;
	@%p23 bra 	$L__BB24_26;
	mul.lo.s32 	%r39, %r38, %r51;
	setp.ge.s32 	%p24, %r6, %r51;
	@%p24 bra 	$L__BB24_24;
	add.s32 	%r76, %r6, %r39;
	mul.wide.s32 	%rd25, %r76, 4;
	add.s64 	%rd26, %rd1, %rd25;
	st.global.f32 	[%rd26], %f892;
$L__BB24_24:
	add.s32 	%r77, %r6, 1;
	setp.ge.s32 	%p25, %r77, %r51;
	@%p25 bra 	$L__BB24_26;
	cvt.s64.s32 	%rd27, %r39;
	cvt.s64.s32 	%rd28, %r6;
	add.s64 	%rd29, %rd28, %rd27;
	shl.b64 	%rd30, %rd29, 2;
	add.s64 	%rd31, %rd1, %rd30;
	st.global.f32 	[%rd31+4], %f891;
$L__BB24_26:
	add.s32 	%r40, %r4, 3;
	setp.ge.s32 	%p26, %r40, %r50;
	@%p26 bra 	$L__BB24_31;
	mul.lo.s32 	%r41, %r40, %r51;
	setp.ge.s32 	%p27, %r6, %r51;
	@%p27 bra 	$L__BB24_29;
	add.s32 	%r78, %r6, %r41;
	mul.wide.s32 	%rd32, %r78, 4;
	add.s64 	%rd33, %rd1, %rd32;
	st.global.f32 	[%rd33], %f897;
$L__BB24_29:
	add.s32 	%r79, %r6, 1;
	setp.ge.s32 	%p28, %r79, %r51;
	@%p28 bra 	$L__BB24_31;
	cvt.s64.s32 	%rd34, %r41;
	cvt.s64.s32 	%rd35, %r6;
	add.s64 	%rd36, %rd35, %rd34;
	shl.b64 	%rd37, %rd36, 2;
	add.s64 	%rd38, %rd1, %rd37;
	st.global.f32 	[%rd38+4], %f898;
$L__BB24_31:
	add.s32 	%r42, %r4, 4;
	setp.ge.s32 	%p29, %r42, %r50;
	@%p29 bra 	$L__BB24_36;
	mul.lo.s32 	%r43, %r42, %r51;
	setp.ge.s32 	%p30, %r6, %r51;
	@%p30 bra 	$L__BB24_34;
	add.s32 	%r80, %r6, %r43;
	mul.wide.s32 	%rd39, %r80, 4;
	add.s64 	%rd40, %rd1, %rd39;
	st.global.f32 	[%rd40], %f899;
$L__BB24_34:
	add.s32 	%r81, %r6, 1;
	setp.ge.s32 	%p31, %r81, %r51;
	@%p31 bra 	$L__BB24_36;
	cvt.s64.s32 	%rd41, %r43;
	cvt.s64.s32 	%rd42, %r6;
	add.s64 	%rd43, %rd42, %rd41;
	shl.b64 	%rd44, %rd43, 2;
	add.s64 	%rd45, %rd1, %rd44;
	st.global.f32 	[%rd45+4], %f900;
$L__BB24_36:
	add.s32 	%r44, %r4, 5;
	setp.ge.s32 	%p32, %r44, %r50;
	@%p32 bra 	$L__BB24_41;
	mul.lo.s32 	%r45, %r44, %r51;
	setp.ge.s32 	%p33, %r6, %r51;
	@%p33 bra 	$L__BB24_39;
	add.s32 	%r82, %r6, %r45;
	mul.wide.s32 	%rd46, %r82, 4;
	add.s64 	%rd47, %rd1, %rd46;
	st.global.f32 	[%rd47], %f901;
$L__BB24_39:
	add.s32 	%r83, %r6, 1;
	setp.ge.s32 	%p34, %r83, %r51;
	@%p34 bra 	$L__BB24_41;
	cvt.s64.s32 	%rd48, %r45;
	cvt.s64.s32 	%rd49, %r6;
	add.s64 	%rd50, %rd49, %rd48;
	shl.b64 	%rd51, %rd50, 2;
	add.s64 	%rd52, %rd1, %rd51;
	st.global.f32 	[%rd52+4], %f902;
$L__BB24_41:
	add.s32 	%r46, %r4, 6;
	setp.ge.s32 	%p35, %r46, %r50;
	@%p35 bra 	$L__BB24_46;
	mul.lo.s32 	%r47, %r46, %r51;
	setp.ge.s32 	%p36, %r6, %r51;
	@%p36 bra 	$L__BB24_44;
	add.s32 	%r84, %r6, %r47;
	mul.wide.s32 	%rd53, %r84, 4;
	add.s64 	%rd54, %rd1, %rd53;
	st.global.f32 	[%rd54], %f903;
$L__BB24_44:
	add.s32 	%r85, %r6, 1;
	setp.ge.s32 	%p37, %r85, %r51;
	@%p37 bra 	$L__BB24_46;
	cvt.s64.s32 	%rd55, %r47;
	cvt.s64.s32 	%rd56, %r6;
	add.s64 	%rd57, %rd56, %rd55;
	shl.b64 	%rd58, %rd57, 2;
	add.s64 	%rd59, %rd1, %rd58;
	st.global.f32 	[%rd59+4], %f904;
$L__BB24_46:
	add.s32 	%r48, %r4, 7;
	setp.ge.s32 	%p38, %r48, %r50;
	@%p38 bra 	$L__BB24_51;
	mul.lo.s32 	%r49, %r48, %r51;
	setp.ge.s32 	%p39, %r6, %r51;
	@%p39 bra 	$L__BB24_49;
	add.s32 	%r86, %r6, %r49;
	mul.wide.s32 	%rd60, %r86, 4;
	add.s64 	%rd61, %rd1, %rd60;
	st.global.f32 	[%rd61], %f905;
$L__BB24_49:
	add.s32 	%r87, %r6, 1;
	setp.ge.s32 	%p40, %r87, %r51;
	@%p40 bra 	$L__BB24_51;
	cvt.s64.s32 	%rd62, %r49;
	cvt.s64.s32 	%rd63, %r6;
	add.s64 	%rd64, %rd63, %rd62;
	shl.b64 	%rd65, %rd64, 2;
	add.s64 	%rd66, %rd1, %rd65;
	st.global.f32 	[%rd66+4], %f906;
$L__BB24_51:
	ret;
$L__BB24_52:
	setp.gt.u32 	%p3, %r5, 31;
	add.s32 	%r13, %r89, %r1;
	@%p3 bra 	$L__BB24_57;
	shl.b32 	%r60, %r89, 7;
	add.s32 	%r92, %r9, %r60;
	add.s32 	%r90, %r5, %r88;
	mad.lo.s32 	%r91, %r13, %r52, %r90;
	mov.u32 	%r93, %r5;
$L__BB24_54:
	setp.ge.s32 	%p4, %r13, %r50;
	setp.ge.s32 	%p5, %r90, %r52;
	mov.f32 	%f889, 0f00000000;
	or.pred  	%p6, %p4, %p5;
	@%p6 bra 	$L__BB24_56;
	mul.wide.u32 	%rd7, %r91, 4;
	add.s64 	%rd8, %rd3, %rd7;
	ld.global.nc.f32 	%f889, [%rd8];
$L__BB24_56:
	st.shared.f32 	[%r92], %f889;
	add.s32 	%r93, %r93, %r7;
	add.s32 	%r92, %r92, %r10;
	add.s32 	%r91, %r91, %r7;
	add.s32 	%r90, %r90, %r7;
	setp.lt.u32 	%p7, %r93, 32;
	@%p7 bra 	$L__BB24_54;
$L__BB24_57:
	add.s32 	%r89, %r89, %r8;
	setp.lt.u32 	%p8, %r89, 128;
	@%p8 bra 	$L__BB24_52;
	bra.uni 	$L__BB24_3;

}
	// .globl	_Z22gemm_smem_tiled_kernelILi128ELi32ELi64EEvPKfS1_Pfiii
.visible .entry _Z22gemm_smem_tiled_kernelILi128ELi32ELi64EEvPKfS1_Pfiii(
	.param .u64 .ptr .align 1 _Z22gemm_smem_tiled_kernelILi128ELi32ELi64EEvPKfS1_Pfiii_param_0,
	.param .u64 .ptr .align 1 _Z22gemm_smem_tiled_kernelILi128ELi32ELi64EEvPKfS1_Pfiii_param_1,
	.param .u64 .ptr .align 1 _Z22gemm_smem_tiled_kernelILi128ELi32ELi64EEvPKfS1_Pfiii_param_2,
	.param .u32 _Z22gemm_smem_tiled_kernelILi128ELi32ELi64EEvPKfS1_Pfiii_param_3,
	.param .u32 _Z22gemm_smem_tiled_kernelILi128ELi32ELi64EEvPKfS1_Pfiii_param_4,
	.param .u32 _Z22gemm_smem_tiled_kernelILi128ELi32ELi64EEvPKfS1_Pfiii_param_5
)
{
	.reg .pred 	%p<57>;
	.reg .b32 	%r<113>;
	.reg .b32 	%f<1547>;
	.reg .b64 	%rd<67>;
	// demoted variable
	.shared .align 4 .b8 _ZZ22gemm_smem_tiled_kernelILi128ELi32ELi64EEvPKfS1_PfiiiE2As[16384];
	// demoted variable
	.shared .align 4 .b8 _ZZ22gemm_smem_tiled_kernelILi128ELi32ELi64EEvPKfS1_PfiiiE2Bs[8192];
	ld.param.u64 	%rd12, [_Z22gemm_smem_tiled_kernelILi128ELi32ELi64EEvPKfS1_Pfiii_param_0];
	ld.param.u64 	%rd13, [_Z22gemm_smem_tiled_kernelILi128ELi32ELi64EEvPKfS1_Pfiii_param_1];
	ld.param.u64 	%rd14, [_Z22gemm_smem_tiled_kernelILi128ELi32ELi64EEvPKfS1_Pfiii_param_2];
	ld.param.u32 	%r48, [_Z22gemm_smem_tiled_kernelILi128ELi32ELi64EEvPKfS1_Pfiii_param_3];
	ld.param.u32 	%r49, [_Z22gemm_smem_tiled_kernelILi128ELi32ELi64EEvPKfS1_Pfiii_param_4];
	ld.param.u32 	%r50, [_Z22gemm_smem_tiled_kernelILi128ELi32ELi64EEvPKfS1_Pfiii_param_5];
	cvta.to.global.u64 	%rd1, %rd14;
	mov.u32 	%r51, %ctaid.y;
	shl.b32 	%r1, %r51, 7;
	mov.u32 	%r52, %ctaid.x;
	shl.b32 	%r2, %r52, 6;
	mov.u32 	%r3, %tid.y;
	shl.b32 	%r53, %r3, 3;
	add.s32 	%r4, %r1, %r53;
	mov.u32 	%r5, %tid.x;
	shl.b32 	%r54, %r5, 2;
	add.s32 	%r6, %r2, %r54;
	setp.lt.s32 	%p1, %r50, 1;
	mov.f32 	%f1515, 0f00000000;
	mov.f32 	%f1516, %f1515;
	mov.f32 	%f1517, %f1515;
	mov.f32 	%f1518, %f1515;
	mov.f32 	%f1519, %f1515;
	mov.f32 	%f1520, %f1515;
	mov.f32 	%f1521, %f1515;
	mov.f32 	%f1522, %f1515;
	mov.f32 	%f1523, %f1515;
	mov.f32 	%f1524, %f1515;
	mov.f32 	%f1525, %f1515;
	mov.f32 	%f1526, %f1515;
	mov.f32 	%f1527, %f1515;
	mov.f32 	%f1528, %f1515;
	mov.f32 	%f1529, %f1515;
	mov.f32 	%f1530, %f1515;
	mov.f32 	%f1531, %f1515;
	mov.f32 	%f1532, %f1515;
	mov.f32 	%f1533, %f1515;
	mov.f32 	%f1534, %f1515;
	mov.f32 	%f1535, %f1515;
	mov.f32 	%f1536, %f1515;
	mov.f32 	%f1537, %f1515;
	mov.f32 	%f1538, %f1515;
	mov.f32 	%f1539, %f1515;
	mov.f32 	%f1540, %f1515;
	mov.f32 	%f1541, %f1515;
	mov.f32 	%f1542, %f1515;
	mov.f32 	%f1543, %f1515;
	mov.f32 	%f1544, %f1515;
	mov.f32 	%f1545, %f1515;
	mov.f32 	%f1546, %f1515;
	@%p1 bra 	$L__BB25_11;
	mov.u32 	%r7, %ntid.x;
	shl.b32 	%r8, %r7, 2;
	cvta.to.global.u64 	%rd2, %rd13;
	cvta.to.global.u64 	%rd3, %rd12;
	mov.b32 	%r105, 0;
	mov.f32 	%f1515, 0f00000000;
$L__BB25_2:
	setp.gt.u32 	%p2, %r3, 127;
	mov.u32 	%r106, %r3;
	@%p2 bra 	$L__BB25_3;
	bra.uni 	$L__BB25_84;
$L__BB25_3:
	setp.gt.u32 	%p9, %r3, 31;
	mov.u32 	%r111, %r3;
	@%p9 bra 	$L__BB25_10;
$L__BB25_4:
	setp.gt.u32 	%p10, %r5, 63;
	add.s32 	%r25, %r111, %r105;
	@%p10 bra 	$L__BB25_9;
	mul.lo.s32 	%r26, %r25, %r49;
	shl.b32 	%r61, %r111, 8;
	mov.u32 	%r62, _ZZ22gemm_smem_tiled_kernelILi128ELi32ELi64EEvPKfS1_PfiiiE2Bs;
	add.s32 	%r27, %r62, %r61;
	mov.u32 	%r112, %r5;
$L__BB25_6:
	setp.ge.s32 	%p11, %r25, %r50;
	add.s32 	%r29, %r112, %r2;
	setp.ge.s32 	%p12, %r29, %r49;
	mov.f32 	%f1514, 0f00000000;
	or.pred  	%p13, %p11, %p12;
	@%p13 bra 	$L__BB25_8;
	add.s32 	%r63, %r29, %r26;
	mul.wide.s32 	%rd17, %r63, 4;
	add.s64 	%rd18, %rd2, %rd17;
	ld.global.nc.f32 	%f1514, [%rd18];
$L__BB25_8:
	shl.b32 	%r64, %r112, 2;
	add.s32 	%r65, %r27, %r64;
	st.shared.f32 	[%r65], %f1514;
	add.s32 	%r112, %r112, %r7;
	setp.lt.u32 	%p14, %r112, 64;
	@%p14 bra 	$L__BB25_6;
$L__BB25_9:
	mov.u32 	%r66, %ntid.y;
	add.s32 	%r111, %r111, %r66;
	setp.lt.u32 	%p15, %r111, 32;
	@%p15 bra 	$L__BB25_4;
$L__BB25_10:
	bar.sync 	0;
	shl.b32 	%r67, %r3, 10;
	mov.u32 	%r68, _ZZ22gemm_smem_tiled_kernelILi128ELi32ELi64EEvPKfS1_PfiiiE2As;
	add.s32 	%r69, %r68, %r67;
	ld.shared.f32 	%f105, [%r69];
	ld.shared.f32 	%f106, [%r69+128];
	ld.shared.f32 	%f107, [%r69+256];
	ld.shared.f32 	%f108, [%r69+384];
	ld.shared.f32 	%f109, [%r69+512];
	ld.shared.f32 	%f110, [%r69+640];
	ld.shared.f32 	%f111, [%r69+768];
	ld.shared.f32 	%f112, [%r69+896];
	shl.b32 	%r70, %r5, 4;
	mov.u32 	%r71, _ZZ22gemm_smem_tiled_kernelILi128ELi32ELi64EEvPKfS1_PfiiiE2Bs;
	add.s32 	%r72, %r71, %r70;
	ld.shared.f32 	%f113, [%r72];
	ld.shared.f32 	%f114, [%r72+4];
	ld.shared.f32 	%f115, [%r72+8];
	ld.shared.f32 	%f116, [%r72+12];
	fma.rn.f32 	%f117, %f105, %f113, %f1534;
	fma.rn.f32 	%f118, %f105, %f114, %f1533;
	fma.rn.f32 	%f119, %f105, %f115, %f1532;
	fma.rn.f32 	%f120, %f105, %f116, %f1531;
	fma.rn.f32 	%f121, %f106, %f113, %f1530;
	fma.rn.f32 	%f122, %f106, %f114, %f1529;
	fma.rn.f32 	%f123, %f106, %f115, %f1528;
	fma.rn.f32 	%f124, %f106, %f116, %f1527;
	fma.rn.f32 	%f125, %f107, %f113, %f1526;
	fma.rn.f32 	%f126, %f107, %f114, %f1525;
	fma.rn.f32 	%f127, %f107, %f115, %f1524;
	fma.rn.f32 	%f128, %f107, %f116, %f1523;
	fma.rn.f32 	%f129, %f108, %f113, %f1522;
	fma.rn.f32 	%f130, %f108, %f114, %f1521;
	fma.rn.f32 	%f131, %f108, %f115, %f1520;
	fma.rn.f32 	%f132, %f108, %f116, %f1519;
	fma.rn.f32 	%f133, %f109, %f113, %f1518;
	fma.rn.f32 	%f134, %f109, %f114, %f1517;
	fma.rn.f32 	%f135, %f109, %f115, %f1516;
	fma.rn.f32 	%f136, %f109, %f116, %f1515;
	fma.rn.f32 	%f137, %f110, %f113, %f1535;
	fma.rn.f32 	%f138, %f110, %f114, %f1536;
	fma.rn.f32 	%f139, %f110, %f115, %f1537;
	fma.rn.f32 	%f140, %f110, %f116, %f1538;
	fma.rn.f32 	%f141, %f111, %f113, %f1539;
	fma.rn.f32 	%f142, %f111, %f114, %f1540;
	fma.rn.f32 	%f143, %f111, %f115, %f1541;
	fma.rn.f32 	%f144, %f111, %f116, %f1542;
	fma.rn.f32 	%f145, %f112, %f113, %f1543;
	fma.rn.f32 	%f146, %f112, %f114, %f1544;
	fma.rn.f32 	%f147, %f112, %f115, %f1545;
	fma.rn.f32 	%f148, %f112, %f116, %f1546;
	ld.shared.f32 	%f149, [%r69+4];
	ld.shared.f32 	%f150, [%r69+132];
	ld.shared.f32 	%f151, [%r69+260];
	ld.shared.f32 	%f152, [%r69+388];
	ld.shared.f32 	%f153, [%r69+516];
	ld.shared.f32 	%f154, [%r69+644];
	ld.shared.f32 	%f155, [%r69+772];
	ld.shared.f32 	%f156, [%r69+900];
	ld.shared.f32 	%f157, [%r72+256];
	ld.shared.f32 	%f158, [%r72+260];
	ld.shared.f32 	%f159, [%r72+264];
	ld.shared.f32 	%f160, [%r72+268];
	fma.rn.f32 	%f161, %f149, %f157, %f117;
	fma.rn.f32 	%f162, %f149, %f158, %f118;
	fma.rn.f32 	%f163, %f149, %f159, %f119;
	fma.rn.f32 	%f164, %f149, %f160, %f120;
	fma.rn.f32 	%f165, %f150, %f157, %f121;
	fma.rn.f32 	%f166, %f150, %f158, %f122;
	fma.rn.f32 	%f167, %f150, %f159, %f123;
	fma.rn.f32 	%f168, %f150, %f160, %f124;
	fma.rn.f32 	%f169, %f151, %f157, %f125;
	fma.rn.f32 	%f170, %f151, %f158, %f126;
	fma.rn.f32 	%f171, %f151, %f159, %f127;
	fma.rn.f32 	%f172, %f151, %f160, %f128;
	fma.rn.f32 	%f173, %f152, %f157, %f129;
	fma.rn.f32 	%f174, %f152, %f158, %f130;
	fma.rn.f32 	%f175, %f152, %f159, %f131;
	fma.rn.f32 	%f176, %f152, %f160, %f132;
	fma.rn.f32 	%f177, %f153, %f157, %f133;
	fma.rn.f32 	%f178, %f153, %f158, %f134;
	fma.rn.f32 	%f179, %f153, %f159, %f135;
	fma.rn.f32 	%f180, %f153, %f160, %f136;
	fma.rn.f32 	%f181, %f154, %f157, %f137;
	fma.rn.f32 	%f182, %f154, %f158, %f138;
	fma.rn.f32 	%f183, %f154, %f159, %f139;
	fma.rn.f32 	%f184, %f154, %f160, %f140;
	fma.rn.f32 	%f185, %f155, %f157, %f141;
	fma.rn.f32 	%f186, %f155, %f158, %f142;
	fma.rn.f32 	%f187, %f155, %f159, %f143;
	fma.rn.f32 	%f188, %f155, %f160, %f144;
	fma.rn.f32 	%f189, %f156, %f157, %f145;
	fma.rn.f32 	%f190, %f156, %f158, %f146;
	fma.rn.f32 	%f191, %f156, %f159, %f147;
	fma.rn.f32 	%f192, %f156, %f160, %f148;
	ld.shared.f32 	%f193, [%r69+8];
	ld.shared.f32 	%f194, [%r69+136];
	ld.shared.f32 	%f195, [%r69+264];
	ld.shared.f32 	%f196, [%r69+392];
	ld.shared.f32 	%f197, [%r69+520];
	ld.shared.f32 	%f198, [%r69+648];
	ld.shared.f32 	%f199, [%r69+776];
	ld.shared.f32 	%f200, [%r69+904];
	ld.shared.f32 	%f201, [%r72+512];
	ld.shared.f32 	%f202, [%r72+516];
	ld.shared.f32 	%f203, [%r72+520];
	ld.shared.f32 	%f204, [%r72+524];
	fma.rn.f32 	%f205, %f193, %f201, %f161;
	fma.rn.f32 	%f206, %f193, %f202, %f162;
	fma.rn.f32 	%f207, %f193, %f203, %f163;
	fma.rn.f32 	%f208, %f193, %f204, %f164;
	fma.rn.f32 	%f209, %f194, %f201, %f165;
	fma.rn.f32 	%f210, %f194, %f202, %f166;
	fma.rn.f32 	%f211, %f194, %f203, %f167;
	fma.rn.f32 	%f212, %f194, %f204, %f168;
	fma.rn.f32 	%f213, %f195, %f201, %f169;
	fma.rn.f32 	%f214, %f195, %f202, %f170;
	fma.rn.f32 	%f215, %f195, %f203, %f171;
	fma.rn.f32 	%f216, %f195, %f204, %f172;
	fma.rn.f32 	%f217, %f196, %f201, %f173;
	fma.rn.f32 	%f218, %f196, %f202, %f174;
	fma.rn.f32 	%f219, %f196, %f203, %f175;
	fma.rn.f32 	%f220, %f196, %f204, %f176;
	fma.rn.f32 	%f221, %f197, %f201, %f177;
	fma.rn.f32 	%f222, %f197, %f202, %f178;
	fma.rn.f32 	%f223, %f197, %f203, %f179;
	fma.rn.f32 	%f224, %f197, %f204, %f180;
	fma.rn.f32 	%f225, %f198, %f201, %f181;
	fma.rn.f32 	%f226, %f198, %f202, %f182;
	fma.rn.f32 	%f227, %f198, %f203, %f183;
	fma.rn.f32 	%f228, %f198, %f204, %f184;
	fma.rn.f32 	%f229, %f199, %f201, %f185;
	fma.rn.f32 	%f230, %f199, %f202, %f186;
	fma.rn.f32 	%f231, %f199, %f203, %f187;
	fma.rn.f32 	%f232, %f199, %f204, %f188;
	fma.rn.f32 	%f233, %f200, %f201, %f189;
	fma.rn.f32 	%f234, %f200, %f202, %f190;
	fma.rn.f32 	%f235, %f200, %f203, %f191;
	fma.rn.f32 	%f236, %f200, %f204, %f192;
	ld.shared.f32 	%f237, [%r69+12];
	ld.shared.f32 	%f238, [%r69+140];
	ld.shared.f32 	%f239, [%r69+268];
	ld.shared.f32 	%f240, [%r69+396];
	ld.shared.f32 	%f241, [%r69+524];
	ld.shared.f32 	%f242, [%r69+652];
	ld.shared.f32 	%f243, [%r69+780];
	ld.shared.f32 	%f244, [%r69+908];
	ld.shared.f32 	%f245, [%r72+768];
	ld.shared.f32 	%f246, [%r72+772];
	ld.shared.f32 	%f247, [%r72+776];
	ld.shared.f32 	%f248, [%r72+780];
	fma.rn.f32 	%f249, %f237, %f245, %f205;
	fma.rn.f32 	%f250, %f237, %f246, %f206;
	fma.rn.f32 	%f251, %f237, %f247, %f207;
	fma.rn.f32 	%f252, %f237, %f248, %f208;
	fma.rn.f32 	%f253, %f238, %f245, %f209;
	fma.rn.f32 	%f254, %f238, %f246, %f210;
	fma.rn.f32 	%f255, %f238, %f247, %f211;
	fma.rn.f32 	%f256, %f238, %f248, %f212;
	fma.rn.f32 	%f257, %f239, %f245, %f213;
	fma.rn.f32 	%f258, %f239, %f246, %f214;
	fma.rn.f32 	%f259, %f239, %f247, %f215;
	fma.rn.f32 	%f260, %f239, %f248, %f216;
	fma.rn.f32 	%f261, %f240, %f245, %f217;
	fma.rn.f32 	%f262, %f240, %f246, %f218;
	fma.rn.f32 	%f263, %f240, %f247, %f219;
	fma.rn.f32 	%f264, %f240, %f248, %f220;
	fma.rn.f32 	%f265, %f241, %f245, %f221;
	fma.rn.f32 	%f266, %f241, %f246, %f222;
	fma.rn.f32 	%f267, %f241, %f247, %f223;
	fma.rn.f32 	%f268, %f241, %f248, %f224;
	fma.rn.f32 	%f269, %f242, %f245, %f225;
	fma.rn.f32 	%f270, %f242, %f246, %f226;
	fma.rn.f32 	%f271, %f242, %f247, %f227;
	fma.rn.f32 	%f272, %f242, %f248, %f228;
	fma.rn.f32 	%f273, %f243, %f245, %f229;
	fma.rn.f32 	%f274, %f243, %f246, %f230;
	fma.rn.f32 	%f275, %f243, %f247, %f231;
	fma.rn.f32 	%f276, %f243, %f248, %f232;
	fma.rn.f32 	%f277, %f244, %f245, %f233;
	fma.rn.f32 	%f278, %f244, %f246, %f234;
	fma.rn.f32 	%f279, %f244, %f247, %f235;
	fma.rn.f32 	%f280, %f244, %f248, %f236;
	ld.shared.f32 	%f281, [%r69+16];
	ld.shared.f32 	%f282, [%r69+144];
	ld.shared.f32 	%f283, [%r69+272];
	ld.shared.f32 	%f284, [%r69+400];
	ld.shared.f32 	%f285, [%r69+528];
	ld.shared.f32 	%f286, [%r69+656];
	ld.shared.f32 	%f287, [%r69+784];
	ld.shared.f32 	%f288, [%r69+912];
	ld.shared.f32 	%f289, [%r72+1024];
	ld.shared.f32 	%f290, [%r72+1028];
	ld.shared.f32 	%f291, [%r72+1032];
	ld.shared.f32 	%f292, [%r72+1036];
	fma.rn.f32 	%f293, %f281, %f289, %f249;
	fma.rn.f32 	%f294, %f281, %f290, %f250;
	fma.rn.f32 	%f295, %f281, %f291, %f251;
	fma.rn.f32 	%f296, %f281, %f292, %f252;
	fma.rn.f32 	%f297, %f282, %f289, %f253;
	fma.rn.f32 	%f298, %f282, %f290, %f254;
	fma.rn.f32 	%f299, %f282, %f291, %f255;
	fma.rn.f32 	%f300, %f282, %f292, %f256;
	fma.rn.f32 	%f301, %f283, %f289, %f257;
	fma.rn.f32 	%f302, %f283, %f290, %f258;
	fma.rn.f32 	%f303, %f283, %f291, %f259;
	fma.rn.f32 	%f304, %f283, %f292, %f260;
	fma.rn.f32 	%f305, %f284, %f289, %f261;
	fma.rn.f32 	%f306, %f284, %f290, %f262;
	fma.rn.f32 	%f307, %f284, %f291, %f263;
	fma.rn.f32 	%f308, %f284, %f292, %f264;
	fma.rn.f32 	%f309, %f285, %f289, %f265;
	fma.rn.f32 	%f310, %f285, %f290, %f266;
	fma.rn.f32 	%f311, %f285, %f291, %f267;
	fma.rn.f32 	%f312, %f285, %f292, %f268;
	fma.rn.f32 	%f313, %f286, %f289, %f269;
	fma.rn.f32 	%f314, %f286, %f290, %f270;
	fma.rn.f32 	%f315, %f286, %f291, %f271;
	fma.rn.f32 	%f316, %f286, %f292, %f272;
	fma.rn.f32 	%f317, %f287, %f289, %f273;
	fma.rn.f32 	%f318, %f287, %f290, %f274;
	fma.rn.f32 	%f319, %f287, %f291, %f275;
	fma.rn.f32 	%f320, %f287, %f292, %f276;
	fma.rn.f32 	%f321, %f288, %f289, %f277;
	fma.rn.f32 	%f322, %f288, %f290, %f278;
	fma.rn.f32 	%f323, %f288, %f291, %f279;
	fma.rn.f32 	%f324, %f288, %f292, %f280;
	ld.shared.f32 	%f325, [%r69+20];
	ld.shared.f32 	%f326, [%r69+148];
	ld.shared.f32 	%f327, [%r69+276];
	ld.shared.f32 	%f328, [%r69+404];
	ld.shared.f32 	%f329, [%r69+532];
	ld.shared.f32 	%f330, [%r69+660];
	ld.shared.f32 	%f331, [%r69+788];
	ld.shared.f32 	%f332, [%r69+916];
	ld.shared.f32 	%f333, [%r72+1280];
	ld.shared.f32 	%f334, [%r72+1284];
	ld.shared.f32 	%f335, [%r72+1288];
	ld.shared.f32 	%f336, [%r72+1292];
	fma.rn.f32 	%f337, %f325, %f333, %f293;
	fma.rn.f32 	%f338, %f325, %f334, %f294;
	fma.rn.f32 	%f339, %f325, %f335, %f295;
	fma.rn.f32 	%f340, %f325, %f336, %f296;
	fma.rn.f32 	%f341, %f326, %f333, %f297;
	fma.rn.f32 	%f342, %f326, %f334, %f298;
	fma.rn.f32 	%f343, %f326, %f335, %f299;
	fma.rn.f32 	%f344, %f326, %f336, %f300;
	fma.rn.f32 	%f345, %f327, %f333, %f301;
	fma.rn.f32 	%f346, %f327, %f334, %f302;
	fma.rn.f32 	%f347, %f327, %f335, %f303;
	fma.rn.f32 	%f348, %f327, %f336, %f304;
	fma.rn.f32 	%f349, %f328, %f333, %f305;
	fma.rn.f32 	%f350, %f328, %f334, %f306;
	fma.rn.f32 	%f351, %f328, %f335, %f307;
	fma.rn.f32 	%f352, %f328, %f336, %f308;
	fma.rn.f32 	%f353, %f329, %f333, %f309;
	fma.rn.f32 	%f354, %f329, %f334, %f310;
	fma.rn.f32 	%f355, %f329, %f335, %f311;
	fma.rn.f32 	%f356, %f329, %f336, %f312;
	fma.rn.f32 	%f357, %f330, %f333, %f313;
	fma.rn.f32 	%f358, %f330, %f334, %f314;
	fma.rn.f32 	%f359, %f330, %f335, %f315;
	fma.rn.f32 	%f360, %f330, %f336, %f316;
	fma.rn.f32 	%f361, %f331, %f333, %f317;
	fma.rn.f32 	%f362, %f331, %f334, %f318;
	fma.rn.f32 	%f363, %f331, %f335, %f319;
	fma.rn.f32 	%f364, %f331, %f336, %f320;
	fma.rn.f32 	%f365, %f332, %f333, %f321;
	fma.rn.f32 	%f366, %f332, %f334, %f322;
	fma.rn.f32 	%f367, %f332, %f335, %f323;
	fma.rn.f32 	%f368, %f332, %f336, %f324;
	ld.shared.f32 	%f369, [%r69+24];
	ld.shared.f32 	%f370, [%r69+152];
	ld.shared.f32 	%f371, [%r69+280];
	ld.shared.f32 	%f372, [%r69+408];
	ld.shared.f32 	%f373, [%r69+536];
	ld.shared.f32 	%f374, [%r69+664];
	ld.shared.f32 	%f375, [%r69+792];
	ld.shared.f32 	%f376, [%r69+920];
	ld.shared.f32 	%f377, [%r72+1536];
	ld.shared.f32 	%f378, [%r72+1540];
	ld.shared.f32 	%f379, [%r72+1544];
	ld.shared.f32 	%f380, [%r72+1548];
	fma.rn.f32 	%f381, %f369, %f377, %f337;
	fma.rn.f32 	%f382, %f369, %f378, %f338;
	fma.rn.f32 	%f383, %f369, %f379, %f339;
	fma.rn.f32 	%f384, %f369, %f380, %f340;
	fma.rn.f32 	%f385, %f370, %f377, %f341;
	fma.rn.f32 	%f386, %f370, %f378, %f342;
	fma.rn.f32 	%f387, %f370, %f379, %f343;
	fma.rn.f32 	%f388, %f370, %f380, %f344;
	fma.rn.f32 	%f389, %f371, %f377, %f345;
	fma.rn.f32 	%f390, %f371, %f378, %f346;
	fma.rn.f32 	%f391, %f371, %f379, %f347;
	fma.rn.f32 	%f392, %f371, %f380, %f348;
	fma.rn.f32 	%f393, %f372, %f377, %f349;
	fma.rn.f32 	%f394, %f372, %f378, %f350;
	fma.rn.f32 	%f395, %f372, %f379, %f351;
	fma.rn.f32 	%f396, %f372, %f380, %f352;
	fma.rn.f32 	%f397, %f373, %f377, %f353;
	fma.rn.f32 	%f398, %f373, %f378, %f354;
	fma.rn.f32 	%f399, %f373, %f379, %f355;
	fma.rn.f32 	%f400, %f373, %f380, %f356;
	fma.rn.f32 	%f401, %f374, %f377, %f357;
	fma.rn.f32 	%f402, %f374, %f378, %f358;
	fma.rn.f32 	%f403, %f374, %f379, %f359;
	fma.rn.f32 	%f404, %f374, %f380, %f360;
	fma.rn.f32 	%f405, %f375, %f377, %f361;
	fma.rn.f32 	%f406, %f375, %f378, %f362;
	fma.rn.f32 	%f407, %f375, %f379, %f363;
	fma.rn.f32 	%f408, %f375, %f380, %f364;
	fma.rn.f32 	%f409, %f376, %f377, %f365;
	fma.rn.f32 	%f410, %f376, %f378, %f366;
	fma.rn.f32 	%f411, %f376, %f379, %f367;
	fma.rn.f32 	%f412, %f376, %f380, %f368;
	ld.shared.f32 	%f413, [%r69+28];
	ld.shared.f32 	%f414, [%r69+156];
	ld.shared.f32 	%f415, [%r69+284];
	ld.shared.f32 	%f416, [%r69+412];
	ld.shared.f32 	%f417, [%r69+540];
	ld.shared.f32 	%f418, [%r69+668];
	ld.shared.f32 	%f419, [%r69+796];
	ld.shared.f32 	%f420, [%r69+924];
	ld.shared.f32 	%f421, [%r72+1792];
	ld.shared.f32 	%f422, [%r72+1796];
	ld.shared.f32 	%f423, [%r72+1800];
	ld.shared.f32 	%f424, [%r72+1804];
	fma.rn.f32 	%f425, %f413, %f421, %f381;
	fma.rn.f32 	%f426, %f413, %f422, %f382;
	fma.rn.f32 	%f427, %f413, %f423, %f383;
	fma.rn.f32 	%f428, %f413, %f424, %f384;
	fma.rn.f32 	%f429, %f414, %f421, %f385;
	fma.rn.f32 	%f430, %f414, %f422, %f386;
	fma.rn.f32 	%f431, %f414, %f423, %f387;
	fma.rn.f32 	%f432, %f414, %f424, %f388;
	fma.rn.f32 	%f433, %f415, %f421, %f389;
	fma.rn.f32 	%f434, %f415, %f422, %f390;
	fma.rn.f32 	%f435, %f415, %f423, %f391;
	fma.rn.f32 	%f436, %f415, %f424, %f392;
	fma.rn.f32 	%f437, %f416, %f421, %f393;
	fma.rn.f32 	%f438, %f416, %f422, %f394;
	fma.rn.f32 	%f439, %f416, %f423, %f395;
	fma.rn.f32 	%f440, %f416, %f424, %f396;
	fma.rn.f32 	%f441, %f417, %f421, %f397;
	fma.rn.f32 	%f442, %f417, %f422, %f398;
	fma.rn.f32 	%f443, %f417, %f423, %f399;
	fma.rn.f32 	%f444, %f417, %f424, %f400;
	fma.rn.f32 	%f445, %f418, %f421, %f401;
	fma.rn.f32 	%f446, %f418, %f422, %f402;
	fma.rn.f32 	%f447, %f418, %f423, %f403;
	fma.rn.f32 	%f448, %f418, %f424, %f404;
	fma.rn.f32 	%f449, %f419, %f421, %f405;
	fma.rn.f32 	%f450, %f419, %f422, %f406;
	fma.rn.f32 	%f451, %f419, %f423, %f407;
	fma.rn.f32 	%f452, %f419, %f424, %f408;
	fma.rn.f32 	%f453, %f420, %f421, %f409;
	fma.rn.f32 	%f454, %f420, %f422, %f410;
	fma.rn.f32 	%f455, %f420, %f423, %f411;
	fma.rn.f32 	%f456, %f420, %f424, %f412;
	ld.shared.f32 	%f457, [%r69+32];
	ld.shared.f32 	%f458, [%r69+160];
	ld.shared.f32 	%f459, [%r69+288];
	ld.shared.f32 	%f460, [%r69+416];
	ld.shared.f32 	%f461, [%r69+544];
	ld.shared.f32 	%f462, [%r69+672];
	ld.shared.f32 	%f463, [%r69+800];
	ld.shared.f32 	%f464, [%r69+928];
	ld.shared.f32 	%f465, [%r72+2048];
	ld.shared.f32 	%f466, [%r72+2052];
	ld.shared.f32 	%f467, [%r72+2056];
	ld.shared.f32 	%f468, [%r72+2060];
	fma.rn.f32 	%f469, %f457, %f465, %f425;
	fma.rn.f32 	%f470, %f457, %f466, %f426;
	fma.rn.f32 	%f471, %f457, %f467, %f427;
	fma.rn.f32 	%f472, %f457, %f468, %f428;
	fma.rn.f32 	%f473, %f458, %f465, %f429;
	fma.rn.f32 	%f474, %f458, %f466, %f430;
	fma.rn.f32 	%f475, %f458, %f467, %f431;
	fma.rn.f32 	%f476, %f458, %f468, %f432;
	fma.rn.f32 	%f477, %f459, %f465, %f433;
	fma.rn.f32 	%f478, %f459, %f466, %f434;
	fma.rn.f32 	%f479, %f459, %f467, %f435;
	fma.rn.f32 	%f480, %f459, %f468, %f436;
	fma.rn.f32 	%f481, %f460, %f465, %f437;
	fma.rn.f32 	%f482, %f460, %f466, %f438;
	fma.rn.f32 	%f483, %f460, %f467, %f439;
	fma.rn.f32 	%f484, %f460, %f468, %f440;
	fma.rn.f32 	%f485, %f461, %f465, %f441;
	fma.rn.f32 	%f486, %f461, %f466, %f442;
	fma.rn.f32 	%f487, %f461, %f467, %f443;
	fma.rn.f32 	%f488, %f461, %f468, %f444;
	fma.rn.f32 	%f489, %f462, %f465, %f445;
	fma.rn.f32 	%f490, %f462, %f466, %f446;
	fma.rn.f32 	%f491, %f462, %f467, %f447;
	fma.rn.f32 	%f492, %f462, %f468, %f448;
	fma.rn.f32 	%f493, %f463, %f465, %f449;
	fma.rn.f32 	%f494, %f463, %f466, %f450;
	fma.rn.f32 	%f495, %f463, %f467, %f451;
	fma.rn.f32 	%f496, %f463, %f468, %f452;
	fma.rn.f32 	%f497, %f464, %f465, %f453;
	fma.rn.f32 	%f498, %f464, %f466, %f454;
	fma.rn.f32 	%f499, %f464, %f467, %f455;
	fma.rn.f32 	%f500, %f464, %f468, %f456;
	ld.shared.f32 	%f501, [%r69+36];
	ld.shared.f32 	%f502, [%r69+164];
	ld.shared.f32 	%f503, [%r69+292];
	ld.shared.f32 	%f504, [%r69+420];
	ld.shared.f32 	%f505, [%r69+548];
	ld.shared.f32 	%f506, [%r69+676];
	ld.shared.f32 	%f507, [%r69+804];
	ld.shared.f32 	%f508, [%r69+932];
	ld.shared.f32 	%f509, [%r72+2304];
	ld.shared.f32 	%f510, [%r72+2308];
	ld.shared.f32 	%f511, [%r72+2312];
	ld.shared.f32 	%f512, [%r72+2316];
	fma.rn.f32 	%f513, %f501, %f509, %f469;
	fma.rn.f32 	%f514, %f501, %f510, %f470;
	fma.rn.f32 	%f515, %f501, %f511, %f471;
	fma.rn.f32 	%f516, %f501, %f512, %f472;
	fma.rn.f32 	%f517, %f502, %f509, %f473;
	fma.rn.f32 	%f518, %f502, %f510, %f474;
	fma.rn.f32 	%f519, %f502, %f511, %f475;
	fma.rn.f32 	%f520, %f502, %f512, %f476;
	fma.rn.f32 	%f521, %f503, %f509, %f477;
	fma.rn.f32 	%f522, %f503, %f510, %f478;
	fma.rn.f32 	%f523, %f503, %f511, %f479;
	fma.rn.f32 	%f524, %f503, %f512, %f480;
	fma.rn.f32 	%f525, %f504, %f509, %f481;
	fma.rn.f32 	%f526, %f504, %f510, %f482;
	fma.rn.f32 	%f527, %f504, %f511, %f483;
	fma.rn.f32 	%f528, %f504, %f512, %f484;
	fma.rn.f32 	%f529, %f505, %f509, %f485;
	fma.rn.f32 	%f530, %f505, %f510, %f486;
	fma.rn.f32 	%f531, %f505, %f511, %f487;
	fma.rn.f32 	%f532, %f505, %f512, %f488;
	fma.rn.f32 	%f533, %f506, %f509, %f489;
	fma.rn.f32 	%f534, %f506, %f510, %f490;
	fma.rn.f32 	%f535, %f506, %f511, %f491;
	fma.rn.f32 	%f536, %f506, %f512, %f492;
	fma.rn.f32 	%f537, %f507, %f509, %f493;
	fma.rn.f32 	%f538, %f507, %f510, %f494;
	fma.rn.f32 	%f539, %f507, %f511, %f495;
	fma.rn.f32 	%f540, %f507, %f512, %f496;
	fma.rn.f32 	%f541, %f508, %f509, %f497;
	fma.rn.f32 	%f542, %f508, %f510, %f498;
	fma.rn.f32 	%f543, %f508, %f511, %f499;
	fma.rn.f32 	%f544, %f508, %f512, %f500;
	ld.shared.f32 	%f545, [%r69+40];
	ld.shared.f32 	%f546, [%r69+168];
	ld.shared.f32 	%f547, [%r69+296];
	ld.shared.f32 	%f548, [%r69+424];
	ld.shared.f32 	%f549, [%r69+552];
	ld.shared.f32 	%f550, [%r69+680];
	ld.shared.f32 	%f551, [%r69+808];
	ld.shared.f32 	%f552, [%r69+936];
	ld.shared.f32 	%f553, [%r72+2560];
	ld.shared.f32 	%f554, [%r72+2564];
	ld.shared.f32 	%f555, [%r72+2568];
	ld.shared.f32 	%f556, [%r72+2572];
	fma.rn.f32 	%f557, %f545, %f553, %f513;
	fma.rn.f32 	%f558, %f545, %f554, %f514;
	fma.rn.f32 	%f559, %f545, %f555, %f515;
	fma.rn.f32 	%f560, %f545, %f556, %f516;
	fma.rn.f32 	%f561, %f546, %f553, %f517;
	fma.rn.f32 	%f562, %f546, %f554, %f518;
	fma.rn.f32 	%f563, %f546, %f555, %f519;
	fma.rn.f32 	%f564, %f546, %f556, %f520;
	fma.rn.f32 	%f565, %f547, %f553, %f521;
	fma.rn.f32 	%f566, %f547, %f554, %f522;
	fma.rn.f32 	%f567, %f547, %f555, %f523;
	fma.rn.f32 	%f568, %f547, %f556, %f524;
	fma.rn.f32 	%f569, %f548, %f553, %f525;
	fma.rn.f32 	%f570, %f548, %f554, %f526;
	fma.rn.f32 	%f571, %f548, %f555, %f527;
	fma.rn.f32 	%f572, %f548, %f556, %f528;
	fma.rn.f32 	%f573, %f549, %f553, %f529;
	fma.rn.f32 	%f574, %f549, %f554, %f530;
	fma.rn.f32 	%f575, %f549, %f555, %f531;
	fma.rn.f32 	%f576, %f549, %f556, %f532;
	fma.rn.f32 	%f577, %f550, %f553, %f533;
	fma.rn.f32 	%f578, %f550, %f554, %f534;
	fma.rn.f32 	%f579, %f550, %f555, %f535;
	fma.rn.f32 	%f580, %f550, %f556, %f536;
	fma.rn.f32 	%f581, %f551, %f553, %f537;
	fma.rn.f32 	%f582, %f551, %f554, %f538;
	fma.rn.f32 	%f583, %f551, %f555, %f539;
	fma.rn.f32 	%f584, %f551, %f556, %f540;
	fma.rn.f32 	%f585, %f552, %f553, %f541;
	fma.rn.f32 	%f586, %f552, %f554, %f542;
	fma.rn.f32 	%f587, %f552, %f555, %f543;
	fma.rn.f32 	%f588, %f552, %f556, %f544;
	ld.shared.f32 	%f589, [%r69+44];
	ld.shared.f32 	%f590, [%r69+172];
	ld.shared.f32 	%f591, [%r69+300];
	ld.shared.f32 	%f592, [%r69+428];
	ld.shared.f32 	%f593, [%r69+556];
	ld.shared.f32 	%f594, [%r69+684];
	ld.shared.f32 	%f595, [%r69+812];
	ld.shared.f32 	%f596, [%r69+940];
	ld.shared.f32 	%f597, [%r72+2816];
	ld.shared.f32 	%f598, [%r72+2820];
	ld.shared.f32 	%f599, [%r72+2824];
	ld.shared.f32 	%f600, [%r72+2828];
	fma.rn.f32 	%f601, %f589, %f597, %f557;
	fma.rn.f32 	%f602, %f589, %f598, %f558;
	fma.rn.f32 	%f603, %f589, %f599, %f559;
	fma.rn.f32 	%f604, %f589, %f600, %f560;
	fma.rn.f32 	%f605, %f590, %f597, %f561;
	fma.rn.f32 	%f606, %f590, %f598, %f562;
	fma.rn.f32 	%f607, %f590, %f599, %f563;
	fma.rn.f32 	%f608, %f590, %f600, %f564;
	fma.rn.f32 	%f609, %f591, %f597, %f565;
	fma.rn.f32 	%f610, %f591, %f598, %f566;
	fma.rn.f32 	%f611, %f591, %f599, %f567;
	fma.rn.f32 	%f612, %f591, %f600, %f568;
	fma.rn.f32 	%f613, %f592, %f597, %f569;
	fma.rn.f32 	%f614, %f592, %f598, %f570;
	fma.rn.f32 	%f615, %f592, %f599, %f571;
	fma.rn.f32 	%f616, %f592, %f600, %f572;
	fma.rn.f32 	%f617, %f593, %f597, %f573;
	fma.rn.f32 	%f618, %f593, %f598, %f574;
	fma.rn.f32 	%f619, %f593, %f599, %f575;
	fma.rn.f32 	%f620, %f593, %f600, %f576;
	fma.rn.f32 	%f621, %f594, %f597, %f577;
	fma.rn.f32 	%f622, %f594, %f598, %f578;
	fma.rn.f32 	%f623, %f594, %f599, %f579;
	fma.rn.f32 	%f624, %f594, %f600, %f580;
	fma.rn.f32 	%f625, %f595, %f597, %f581;
	fma.rn.f32 	%f626, %f595, %f598, %f582;
	fma.rn.f32 	%f627, %f595, %f599, %f583;
	fma.rn.f32 	%f628, %f595, %f600, %f584;
	fma.rn.f32 	%f629, %f596, %f597, %f585;
	fma.rn.f32 	%f630, %f596, %f598, %f586;
	fma.rn.f32 	%f631, %f596, %f599, %f587;
	fma.rn.f32 	%f632, %f596, %f600, %f588;
	ld.shared.f32 	%f633, [%r69+48];
	ld.shared.f32 	%f634, [%r69+176];
	ld.shared.f32 	%f635, [%r69+304];
	ld.shared.f32 	%f636, [%r69+432];
	ld.shared.f32 	%f637, [%r69+560];
	ld.shared.f32 	%f638, [%r69+688];
	ld.shared.f32 	%f639, [%r69+816];
	ld.shared.f32 	%f640, [%r69+944];
	ld.shared.f32 	%f641, [%r72+3072];
	ld.shared.f32 	%f642, [%r72+3076];
	ld.shared.f32 	%f643, [%r72+3080];
	ld.shared.f32 	%f644, [%r72+3084];
	fma.rn.f32 	%f645, %f633, %f641, %f601;
	fma.rn.f32 	%f646, %f633, %f642, %f602;
	fma.rn.f32 	%f647, %f633, %f643, %f603;
	fma.rn.f32 	%f648, %f633, %f644, %f604;
	fma.rn.f32 	%f649, %f634, %f641, %f605;
	fma.rn.f32 	%f650, %f634, %f642, %f606;
	fma.rn.f32 	%f651, %f634, %f643, %f607;
	fma.rn.f32 	%f652, %f634, %f644, %f608;
	fma.rn.f32 	%f653, %f635, %f641, %f609;
	fma.rn.f32 	%f654, %f635, %f642, %f610;
	fma.rn.f32 	%f655, %f635, %f643, %f611;
	fma.rn.f32 	%f656, %f635, %f644, %f612;
	fma.rn.f32 	%f657, %f636, %f641, %f613;
	fma.rn.f32 	%f658, %f636, %f642, %f614;
	fma.rn.f32 	%f659, %f636, %f643, %f615;
	fma.rn.f32 	%f660, %f636, %f644, %f616;
	fma.rn.f32 	%f661, %f637, %f641, %f617;
	fma.rn.f32 	%f662, %f637, %f642, %f618;
	fma.rn.f32 	%f663, %f637, %f643, %f619;
	fma.rn.f32 	%f664, %f637, %f644, %f620;
	fma.rn.f32 	%f665, %f638, %f641, %f621;
	fma.rn.f32 	%f666, %f638, %f642, %f622;
	fma.rn.f32 	%f667, %f638, %f643, %f623;
	fma.rn.f32 	%f668, %f638, %f644, %f624;
	fma.rn.f32 	%f669, %f639, %f641, %f625;
	fma.rn.f32 	%f670, %f639, %f642, %f626;
	fma.rn.f32 	%f671, %f639, %f643, %f627;
	fma.rn.f32 	%f672, %f639, %f644, %f628;
	fma.rn.f32 	%f673, %f640, %f641, %f629;
	fma.rn.f32 	%f674, %f640, %f642, %f630;
	fma.rn.f32 	%f675, %f640, %f643, %f631;
	fma.rn.f32 	%f676, %f640, %f644, %f632;
	ld.shared.f32 	%f677, [%r69+52];
	ld.shared.f32 	%f678, [%r69+180];
	ld.shared.f32 	%f679, [%r69+308];
	ld.shared.f32 	%f680, [%r69+436];
	ld.shared.f32 	%f681, [%r69+564];
	ld.shared.f32 	%f682, [%r69+692];
	ld.shared.f32 	%f683, [%r69+820];
	ld.shared.f32 	%f684, [%r69+948];
	ld.shared.f32 	%f685, [%r72+3328];
	ld.shared.f32 	%f686, [%r72+3332];
	ld.shared.f32 	%f687, [%r72+3336];
	ld.shared.f32 	%f688, [%r72+3340];
	fma.rn.f32 	%f689, %f677, %f685, %f645;
	fma.rn.f32 	%f690, %f677, %f686, %f646;
	fma.rn.f32 	%f691, %f677, %f687, %f647;
	fma.rn.f32 	%f692, %f677, %f688, %f648;
	fma.rn.f32 	%f693, %f678, %f685, %f649;
	fma.rn.f32 	%f694, %f678, %f686, %f650;
	fma.rn.f32 	%f695, %f678, %f687, %f651;
	fma.rn.f32 	%f696, %f678, %f688, %f652;
	fma.rn.f32 	%f697, %f679, %f685, %f653;
	fma.rn.f32 	%f698, %f679, %f686, %f654;
	fma.rn.f32 	%f699, %f679, %f687, %f655;
	fma.rn.f32 	%f700, %f679, %f688, %f656;
	fma.rn.f32 	%f701, %f680, %f685, %f657;
	fma.rn.f32 	%f702, %f680, %f686, %f658;
	fma.rn.f32 	%f703, %f680, %f687, %f659;
	fma.rn.f32 	%f704, %f680, %f688, %f660;
	fma.rn.f32 	%f705, %f681, %f685, %f661;
	fma.rn.f32 	%f706, %f681, %f686, %f662;
	fma.rn.f32 	%f707, %f681, %f687, %f663;
	fma.rn.f32 	%f708, %f681, %f688, %f664;
	fma.rn.f32 	%f709, %f682, %f685, %f665;
	fma.rn.f32 	%f710, %f682, %f686, %f666;
	fma.rn.f32 	%f711, %f682, %f687, %f667;
	fma.rn.f32 	%f712, %f682, %f688, %f668;
	fma.rn.f32 	%f713, %f683, %f685, %f669;
	fma.rn.f32 	%f714, %f683, %f686, %f670;
	fma.rn.f32 	%f715, %f683, %f687, %f671;
	fma.rn.f32 	%f716, %f683, %f688, %f672;
	fma.rn.f32 	%f717, %f684, %f685, %f673;
	fma.rn.f32 	%f718, %f684, %f686, %f674;
	fma.rn.f32 	%f719, %f684, %f687, %f675;
	fma.rn.f32 	%f720, %f684, %f688, %f676;
	ld.shared.f32 	%f721, [%r69+56];
	ld.shared.f32 	%f722, [%r69+184];
	ld.shared.f32 	%f723, [%r69+312];
	ld.shared.f32 	%f724, [%r69+440];
	ld.shared.f32 	%f725, [%r69+568];
	ld.shared.f32 	%f726, [%r69+696];
	ld.shared.f32 	%f727, [%r69+824];
	ld.shared.f32 	%f728, [%r69+952];
	ld.shared.f32 	%f729, [%r72+3584];
	ld.shared.f32 	%f730, [%r72+3588];
	ld.shared.f32 	%f731, [%r72+3592];
	ld.shared.f32 	%f732, [%r72+3596];
	fma.rn.f32 	%f733, %f721, %f729, %f689;
	fma.rn.f32 	%f734, %f721, %f730, %f690;
	fma.rn.f32 	%f735, %f721, %f731, %f691;
	fma.rn.f32 	%f736, %f721, %f732, %f692;
	fma.rn.f32 	%f737, %f722, %f729, %f693;
	fma.rn.f32 	%f738, %f722, %f730, %f694;
	fma.rn.f32 	%f739, %f722, %f731, %f695;
	fma.rn.f32 	%f740, %f722, %f732, %f696;
	fma.rn.f32 	%f741, %f723, %f729, %f697;
	fma.rn.f32 	%f742, %f723, %f730, %f698;
	fma.rn.f32 	%f743, %f723, %f731, %f699;
	fma.rn.f32 	%f744, %f723, %f732, %f700;
	fma.rn.f32 	%f745, %f724, %f729, %f701;
	fma.rn.f32 	%f746, %f724, %f730, %f702;
	fma.rn.f32 	%f747, %f724, %f731, %f703;
	fma.rn.f32 	%f748, %f724, %f732, %f704;
	fma.rn.f32 	%f749, %f725, %f729, %f705;
	fma.rn.f32 	%f750, %f725, %f730, %f706;
	fma.rn.f32 	%f751, %f725, %f731, %f707;
	fma.rn.f32 	%f752, %f725, %f732, %f708;
	fma.rn.f32 	%f753, %f726, %f729, %f709;
	fma.rn.f32 	%f754, %f726, %f730, %f710;
	fma.rn.f32 	%f755, %f726, %f731, %f711;
	fma.rn.f32 	%f756, %f726, %f732, %f712;
	fma.rn.f32 	%f757, %f727, %f729, %f713;
	fma.rn.f32 	%f758, %f727, %f730, %f714;
	fma.rn.f32 	%f759, %f727, %f731, %f715;
	fma.rn.f32 	%f760, %f727, %f732, %f716;
	fma.rn.f32 	%f761, %f728, %f729, %f717;
	fma.rn.f32 	%f762, %f728, %f730, %f718;
	fma.rn.f32 	%f763, %f728, %f731, %f719;
	fma.rn.f32 	%f764, %f728, %f732, %f720;
	ld.shared.f32 	%f765, [%r69+60];
	ld.shared.f32 	%f766, [%r69+188];
	ld.shared.f32 	%f767, [%r69+316];
	ld.shared.f32 	%f768, [%r69+444];
	ld.shared.f32 	%f769, [%r69+572];
	ld.shared.f32 	%f770, [%r69+700];
	ld.shared.f32 	%f771, [%r69+828];
	ld.shared.f32 	%f772, [%r69+956];
	ld.shared.f32 	%f773, [%r72+3840];
	ld.shared.f32 	%f774, [%r72+3844];
	ld.shared.f32 	%f775, [%r72+3848];
	ld.shared.f32 	%f776, [%r72+3852];
	fma.rn.f32 	%f777, %f765, %f773, %f733;
	fma.rn.f32 	%f778, %f765, %f774, %f734;
	fma.rn.f32 	%f779, %f765, %f775, %f735;
	fma.rn.f32 	%f780, %f765, %f776, %f736;
	fma.rn.f32 	%f781, %f766, %f773, %f737;
	fma.rn.f32 	%f782, %f766, %f774, %f738;
	fma.rn.f32 	%f783, %f766, %f775, %f739;
	fma.rn.f32 	%f784, %f766, %f776, %f740;
	fma.rn.f32 	%f785, %f767, %f773, %f741;
	fma.rn.f32 	%f786, %f767, %f774, %f742;
	fma.rn.f32 	%f787, %f767, %f775, %f743;
	fma.rn.f32 	%f788, %f767, %f776, %f744;
	fma.rn.f32 	%f789, %f768, %f773, %f745;
	fma.rn.f32 	%f790, %f768, %f774, %f746;
	fma.rn.f32 	%f791, %f768, %f775, %f747;
	fma.rn.f32 	%f792, %f768, %f776, %f748;
	fma.rn.f32 	%f793, %f769, %f773, %f749;
	fma.rn.f32 	%f794, %f769, %f774, %f750;
	fma.rn.f32 	%f795, %f769, %f775, %f751;
	fma.rn.f32 	%f796, %f769, %f776, %f752;
	fma.rn.f32 	%f797, %f770, %f773, %f753;
	fma.rn.f32 	%f798, %f770, %f774, %f754;
	fma.rn.f32 	%f799, %f770, %f775, %f755;
	fma.rn.f32 	%f800, %f770, %f776, %f756;
	fma.rn.f32 	%f801, %f771, %f773, %f757;
	fma.rn.f32 	%f802, %f771, %f774, %f758;
	fma.rn.f32 	%f803, %f771, %f775, %f759;
	fma.rn.f32 	%f804, %f771, %f776, %f760;
	fma.rn.f32 	%f805, %f772, %f773, %f761;
	fma.rn.f32 	%f806, %f772, %f774, %f762;
	fma.rn.f32 	%f807, %f772, %f775, %f763;
	fma.rn.f32 	%f808, %f772, %f776, %f764;
	ld.shared.f32 	%f809, [%r69+64];
	ld.shared.f32 	%f810, [%r69+192];
	ld.shared.f32 	%f811, [%r69+320];
	ld.shared.f32 	%f812, [%r69+448];
	ld.shared.f32 	%f813, [%r69+576];
	ld.shared.f32 	%f814, [%r69+704];
	ld.shared.f32 	%f815, [%r69+832];
	ld.shared.f32 	%f816, [%r69+960];
	ld.shared.f32 	%f817, [%r72+4096];
	ld.shared.f32 	%f818, [%r72+4100];
	ld.shared.f32 	%f819, [%r72+4104];
	ld.shared.f32 	%f820, [%r72+4108];
	fma.rn.f32 	%f821, %f809, %f817, %f777;
	fma.rn.f32 	%f822, %f809, %f818, %f778;
	fma.rn.f32 	%f823, %f809, %f819, %f779;
	fma.rn.f32 	%f824, %f809, %f820, %f780;
	fma.rn.f32 	%f825, %f810, %f817, %f781;
	fma.rn.f32 	%f826, %f810, %f818, %f782;
	fma.rn.f32 	%f827, %f810, %f819, %f783;
	fma.rn.f32 	%f828, %f810, %f820, %f784;
	fma.rn.f32 	%f829, %f811, %f817, %f785;
	fma.rn.f32 	%f830, %f811, %f818, %f786;
	fma.rn.f32 	%f831, %f811, %f819, %f787;
	fma.rn.f32 	%f832, %f811, %f820, %f788;
	fma.rn.f32 	%f833, %f812, %f817, %f789;
	fma.rn.f32 	%f834, %f812, %f818, %f790;
	fma.rn.f32 	%f835, %f812, %f819, %f791;
	fma.rn.f32 	%f836, %f812, %f820, %f792;
	fma.rn.f32 	%f837, %f813, %f817, %f793;
	fma.rn.f32 	%f838, %f813, %f818, %f794;
	fma.rn.f32 	%f839, %f813, %f819, %f795;
	fma.rn.f32 	%f840, %f813, %f820, %f796;
	fma.rn.f32 	%f841, %f814, %f817, %f797;
	fma.rn.f32 	%f842, %f814, %f818, %f798;
	fma.rn.f32 	%f843, %f814, %f819, %f799;
	fma.rn.f32 	%f844, %f814, %f820, %f800;
	fma.rn.f32 	%f845, %f815, %f817, %f801;
	fma.rn.f32 	%f846, %f815, %f818, %f802;
	fma.rn.f32 	%f847, %f815, %f819, %f803;
	fma.rn.f32 	%f848, %f815, %f820, %f804;
	fma.rn.f32 	%f849, %f816, %f817, %f805;
	fma.rn.f32 	%f850, %f816, %f818, %f806;
	fma.rn.f32 	%f851, %f816, %f819, %f807;
	fma.rn.f32 	%f852, %f816, %f820, %f808;
	ld.shared.f32 	%f853, [%r69+68];
	ld.shared.f32 	%f854, [%r69+196];
	ld.shared.f32 	%f855, [%r69+324];
	ld.shared.f32 	%f856, [%r69+452];
	ld.shared.f32 	%f857, [%r69+580];
	ld.shared.f32 	%f858, [%r69+708];
	ld.shared.f32 	%f859, [%r69+836];
	ld.shared.f32 	%f860, [%r69+964];
	ld.shared.f32 	%f861, [%r72+4352];
	ld.shared.f32 	%f862, [%r72+4356];
	ld.shared.f32 	%f863, [%r72+4360];
	ld.shared.f32 	%f864, [%r72+4364];
	fma.rn.f32 	%f865, %f853, %f861, %f821;
	fma.rn.f32 	%f866, %f853, %f862, %f822;
	fma.rn.f32 	%f867, %f853, %f863, %f823;
	fma.rn.f32 	%f868, %f853, %f864, %f824;
	fma.rn.f32 	%f869, %f854, %f861, %f825;
	fma.rn.f32 	%f870, %f854, %f862, %f826;
	fma.rn.f32 	%f871, %f854, %f863, %f827;
	fma.rn.f32 	%f872, %f854, %f864, %f828;
	fma.rn.f32 	%f873, %f855, %f861, %f829;
	fma.rn.f32 	%f874, %f855, %f862, %f830;
	fma.rn.f32 	%f875, %f855, %f863, %f831;
	fma.rn.f32 	%f876, %f855, %f864, %f832;
	fma.rn.f32 	%f877, %f856, %f861, %f833;
	fma.rn.f32 	%f878, %f856, %f862, %f834;
	fma.rn.f32 	%f879, %f856, %f863, %f835;
	fma.rn.f32 	%f880, %f856, %f864, %f836;
	fma.rn.f32 	%f881, %f857, %f861, %f837;
	fma.rn.f32 	%f882, %f857, %f862, %f838;
	fma.rn.f32 	%f883, %f857, %f863, %f839;
	fma.rn.f32 	%f884, %f857, %f864, %f840;
	fma.rn.f32 	%f885, %f858, %f861, %f841;
	fma.rn.f32 	%f886, %f858, %f862, %f842;
	fma.rn.f32 	%f887, %f858, %f863, %f843;
	fma.rn.f32 	%f888, %f858, %f864, %f844;
	fma.rn.f32 	%f889, %f859, %f861, %f845;
	fma.rn.f32 	%f890, %f859, %f862, %f846;
	fma.rn.f32 	%f891, %f859, %f863, %f847;
	fma.rn.f32 	%f892, %f859, %f864, %f848;
	fma.rn.f32 	%f893, %f860, %f861, %f849;
	fma.rn.f32 	%f894, %f860, %f862, %f850;
	fma.rn.f32 	%f895, %f860, %f863, %f851;
	fma.rn.f32 	%f896, %f860, %f864, %f852;
	ld.shared.f32 	%f897, [%r69+72];
	ld.shared.f32 	%f898, [%r69+200];
	ld.shared.f32 	%f899, [%r69+328];
	ld.shared.f32 	%f900, [%r69+456];
	ld.shared.f32 	%f901, [%r69+584];
	ld.shared.f32 	%f902, [%r69+712];
	ld.shared.f32 	%f903, [%r69+840];
	ld.shared.f32 	%f904, [%r69+968];
	ld.shared.f32 	%f905, [%r72+4608];
	ld.shared.f32 	%f906, [%r72+4612];
	ld.shared.f32 	%f907, [%r72+4616];
	ld.shared.f32 	%f908, [%r72+4620];
	fma.rn.f32 	%f909, %f897, %f905, %f865;
	fma.rn.f32 	%f910, %f897, %f906, %f866;
	fma.rn.f32 	%f911, %f897, %f907, %f867;
	fma.rn.f32 	%f912, %f897, %f908, %f868;
	fma.rn.f32 	%f913, %f898, %f905, %f869;
	fma.rn.f32 	%f914, %f898, %f906, %f870;
	fma.rn.f32 	%f915, %f898, %f907, %f871;
	fma.rn.f32 	%f916, %f898, %f908, %f872;
	fma.rn.f32 	%f917, %f899, %f905, %f873;
	fma.rn.f32 	%f918, %f899, %f906, %f874;
	fma.rn.f32 	%f919, %f899, %f907, %f875;
	fma.rn.f32 	%f920, %f899, %f908, %f876;
	fma.rn.f32 	%f921, %f900, %f905, %f877;
	fma.rn.f32 	%f922, %f900, %f906, %f878;
	fma.rn.f32 	%f923, %f900, %f907, %f879;
	fma.rn.f32 	%f924, %f900, %f908, %f880;
	fma.rn.f32 	%f925, %f901, %f905, %f881;
	fma.rn.f32 	%f926, %f901, %f906, %f882;
	fma.rn.f32 	%f927, %f901, %f907, %f883;
	fma.rn.f32 	%f928, %f901, %f908, %f884;
	fma.rn.f32 	%f929, %f902, %f905, %f885;
	fma.rn.f32 	%f930, %f902, %f906, %f886;
	fma.rn.f32 	%f931, %f902, %f907, %f887;
	fma.rn.f32 	%f932, %f902, %f908, %f888;
	fma.rn.f32 	%f933, %f903, %f905, %f889;
	fma.rn.f32 	%f934, %f903, %f906, %f890;
	fma.rn.f32 	%f935, %f903, %f907, %f891;
	fma.rn.f32 	%f936, %f903, %f908, %f892;
	fma.rn.f32 	%f937, %f904, %f905, %f893;
	fma.rn.f32 	%f938, %f904, %f906, %f894;
	fma.rn.f32 	%f939, %f904, %f907, %f895;
	fma.rn.f32 	%f940, %f904, %f908, %f896;
	ld.shared.f32 	%f941, [%r69+76];
	ld.shared.f32 	%f942, [%r69+204];
	ld.shared.f32 	%f943, [%r69+332];
	ld.shared.f32 	%f944, [%r69+460];
	ld.shared.f32 	%f945, [%r69+588];
	ld.shared.f32 	%f946, [%r69+716];
	ld.shared.f32 	%f947, [%r69+844];
	ld.shared.f32 	%f948, [%r69+972];
	ld.shared.f32 	%f949, [%r72+4864];
	ld.shared.f32 	%f950, [%r72+4868];
	ld.shared.f32 	%f951, [%r72+4872];
	ld.shared.f32 	%f952, [%r72+4876];
	fma.rn.f32 	%f953, %f941, %f949, %f909;
	fma.rn.f32 	%f954, %f941, %f950, %f910;
	fma.rn.f32 	%f955, %f941, %f951, %f911;
	fma.rn.f32 	%f956, %f941, %f952, %f912;
	fma.rn.f32 	%f957, %f942, %f949, %f913;
	fma.rn.f32 	%f958, %f942, %f950, %f914;
	fma.rn.f32 	%f959, %f942, %f951, %f915;
	fma.rn.f32 	%f960, %f942, %f952, %f916;
	fma.rn.f32 	%f961, %f943, %f949, %f917;
	fma.rn.f32 	%f962, %f943, %f950, %f918;
	fma.rn.f32 	%f963, %f943, %f951, %f919;
	fma.rn.f32 	%f964, %f943, %f952, %f920;
	fma.rn.f32 	%f965, %f944, %f949, %f921;
	fma.rn.f32 	%f966, %f944, %f950, %f922;
	fma.rn.f32 	%f967, %f944, %f951, %f923;
	fma.rn.f32 	%f968, %f944, %f952, %f924;
	fma.rn.f32 	%f969, %f945, %f949, %f925;
	fma.rn.f32 	%f970, %f945, %f950, %f926;
	fma.rn.f32 	%f971, %f945, %f951, %f927;
	fma.rn.f32 	%f972, %f945, %f952, %f928;
	fma.rn.f32 	%f973, %f946, %f949, %f929;
	fma.rn.f32 	%f974, %f946, %f950, %f930;
	fma.rn.f32 	%f975, %f946, %f951, %f931;
	fma.rn.f32 	%f976, %f946, %f952, %f932;
	fma.rn.f32 	%f977, %f947, %f949, %f933;
	fma.rn.f32 	%f978, %f947, %f950, %f934;
	fma.rn.f32 	%f979, %f947, %f951, %f935;
	fma.rn.f32 	%f980, %f947, %f952, %f936;
	fma.rn.f32 	%f981, %f948, %f949, %f937;
	fma.rn.f32 	%f982, %f948, %f950, %f938;
	fma.rn.f32 	%f983, %f948, %f951, %f939;
	fma.rn.f32 	%f984, %f948, %f952, %f940;
	ld.shared.f32 	%f985, [%r69+80];
	ld.shared.f32 	%f986, [%r69+208];
	ld.shared.f32 	%f987, [%r69+336];
	ld.shared.f32 	%f988, [%r69+464];
	ld.shared.f32 	%f989, [%r69+592];
	ld.shared.f32 	%f990, [%r69+720];
	ld.shared.f32 	%f991, [%r69+848];
	ld.shared.f32 	%f992, [%r69+976];
	ld.shared.f32 	%f993, [%r72+5120];
	ld.shared.f32 	%f994, [%r72+5124];
	ld.shared.f32 	%f995, [%r72+5128];
	ld.shared.f32 	%f996, [%r72+5132];
	fma.rn.f32 	%f997, %f985, %f993, %f953;
	fma.rn.f32 	%f998, %f985, %f994, %f954;
	fma.rn.f32 	%f999, %f985, %f995, %f955;
	fma.rn.f32 	%f1000, %f985, %f996, %f956;
	fma.rn.f32 	%f1001, %f986, %f993, %f957;
	fma.rn.f32 	%f1002, %f986, %f994, %f958;
	fma.rn.f32 	%f1003, %f986, %f995, %f959;
	fma.rn.f32 	%f1004, %f986, %f996, %f960;
	fma.rn.f32 	%f1005, %f987, %f993, %f961;
	fma.rn.f32 	%f1006, %f987, %f994, %f962;
	fma.rn.f32 	%f1007, %f987, %f995, %f963;
	fma.rn.f32 	%f1008, %f987, %f996, %f964;
	fma.rn.f32 	%f1009, %f988, %f993, %f965;
	fma.rn.f32 	%f1010, %f988, %f994, %f966;
	fma.rn.f32 	%f1011, %f988, %f995, %f967;
	fma.rn.f32 	%f1012, %f988, %f996, %f968;
	fma.rn.f32 	%f1013, %f989, %f993, %f969;
	fma.rn.f32 	%f1014, %f989, %f994, %f970;
	fma.rn.f32 	%f1015, %f989, %f995, %f971;
	fma.rn.f32 	%f1016, %f989, %f996, %f972;
	fma.rn.f32 	%f1017, %f990, %f993, %f973;
	fma.rn.f32 	%f1018, %f990, %f994, %f974;
	fma.rn.f32 	%f1019, %f990, %f995, %f975;
	fma.rn.f32 	%f1020, %f990, %f996, %f976;
	fma.rn.f32 	%f1021, %f991, %f993, %f977;
	fma.rn.f32 	%f1022, %f991, %f994, %f978;
	fma.rn.f32 	%f1023, %f991, %f995, %f979;
	fma.rn.f32 	%f1024, %f991, %f996, %f980;
	fma.rn.f32 	%f1025, %f992, %f993, %f981;
	fma.rn.f32 	%f1026, %f992, %f994, %f982;
	fma.rn.f32 	%f1027, %f992, %f995, %f983;
	fma.rn.f32 	%f1028, %f992, %f996, %f984;
	ld.shared.f32 	%f1029, [%r69+84];
	ld.shared.f32 	%f1030, [%r69+212];
	ld.shared.f32 	%f1031, [%r69+340];
	ld.shared.f32 	%f1032, [%r69+468];
	ld.shared.f32 	%f1033, [%r69+596];
	ld.shared.f32 	%f1034, [%r69+724];
	ld.shared.f32 	%f1035, [%r69+852];
	ld.shared.f32 	%f1036, [%r69+980];
	ld.shared.f32 	%f1037, [%r72+5376];
	ld.shared.f32 	%f1038, [%r72+5380];
	ld.shared.f32 	%f1039, [%r72+5384];
	ld.shared.f32 	%f1040, [%r72+5388];
	fma.rn.f32 	%f1041, %f1029, %f1037, %f997;
	fma.rn.f32 	%f1042, %f1029, %f1038, %f998;
	fma.rn.f32 	%f1043, %f1029, %f1039, %f999;
	fma.rn.f32 	%f1044, %f1029, %f1040, %f1000;
	fma.rn.f32 	%f1045, %f1030, %f1037, %f1001;
	fma.rn.f32 	%f1046, %f1030, %f1038, %f1002;
	fma.rn.f32 	%f1047, %f1030, %f1039, %f1003;
	fma.rn.f32 	%f1048, %f1030, %f1040, %f1004;
	fma.rn.f32 	%f1049, %f1031, %f1037, %f1005;
	fma.rn.f32 	%f1050, %f1031, %f1038, %f1006;
	fma.rn.f32 	%f1051, %f1031, %f1039, %f1007;
	fma.rn.f32 	%f1052, %f1031, %f1040, %f1008;
	fma.rn.f32 	%f1053, %f1032, %f1037, %f1009;
	fma.rn.f32 	%f1054, %f1032, %f1038, %f1010;
	fma.rn.f32 	%f1055, %f1032, %f1039, %f1011;
	fma.rn.f32 	%f1056, %f1032, %f1040, %f1012;
	fma.rn.f32 	%f1057, %f1033, %f1037, %f1013;
	fma.rn.f32 	%f1058, %f1033, %f1038, %f1014;
	fma.rn.f32 	%f1059, %f1033, %f1039, %f1015;
	fma.rn.f32 	%f1060, %f1033, %f1040, %f1016;
	fma.rn.f32 	%f1061, %f1034, %f1037, %f1017;
	fma.rn.f32 	%f1062, %f1034, %f1038, %f1018;
	fma.rn.f32 	%f1063, %f1034, %f1039, %f1019;
	fma.rn.f32 	%f1064, %f1034, %f1040, %f1020;
	fma.rn.f32 	%f1065, %f1035, %f1037, %f1021;
	fma.rn.f32 	%f1066, %f1035, %f1038, %f1022;
	fma.rn.f32 	%f1067, %f1035, %f1039, %f1023;
	fma.rn.f32 	%f1068, %f1035, %f1040, %f1024;
	fma.rn.f32 	%f1069, %f1036, %f1037, %f1025;
	fma.rn.f32 	%f1070, %f1036, %f1038, %f1026;
	fma.rn.f32 	%f1071, %f1036, %f1039, %f1027;
	fma.rn.f32 	%f1072, %f1036, %f1040, %f1028;
	ld.shared.f32 	%f1073, [%r69+88];
	ld.shared.f32 	%f1074, [%r69+216];
	ld.shared.f32 	%f1075, [%r69+344];
	ld.shared.f32 	%f1076, [%r69+472];
	ld.shared.f32 	%f1077, [%r69+600];
	ld.shared.f32 	%f1078, [%r69+728];
	ld.shared.f32 	%f1079, [%r69+856];
	ld.shared.f32 	%f1080, [%r69+984];
	ld.shared.f32 	%f1081, [%r72+5632];
	ld.shared.f32 	%f1082, [%r72+5636];
	ld.shared.f32 	%f1083, [%r72+5640];
	ld.shared.f32 	%f1084, [%r72+5644];
	fma.rn.f32 	%f1085, %f1073, %f1081, %f1041;
	fma.rn.f32 	%f1086, %f1073, %f1082, %f1042;
	fma.rn.f32 	%f1087, %f1073, %f1083, %f1043;
	fma.rn.f32 	%f1088, %f1073, %f1084, %f1044;
	fma.rn.f32 	%f1089, %f1074, %f1081, %f1045;
	fma.rn.f32 	%f1090, %f1074, %f1082, %f1046;
	fma.rn.f32 	%f1091, %f1074, %f1083, %f1047;
	fma.rn.f32 	%f1092, %f1074, %f1084, %f1048;
	fma.rn.f32 	%f1093, %f1075, %f1081, %f1049;
	fma.rn.f32 	%f1094, %f1075, %f1082, %f1050;
	fma.rn.f32 	%f1095, %f1075, %f1083, %f1051;
	fma.rn.f32 	%f1096, %f1075, %f1084, %f1052;
	fma.rn.f32 	%f1097, %f1076, %f1081, %f1053;
	fma.rn.f32 	%f1098, %f1076, %f1082, %f1054;
	fma.rn.f32 	%f1099, %f1076, %f1083, %f1055;
	fma.rn.f32 	%f1100, %f1076, %f1084, %f1056;
	fma.rn.f32 	%f1101, %f1077, %f1081, %f1057;
	fma.rn.f32 	%f1102, %f1077, %f1082, %f1058;
	fma.rn.f32 	%f1103, %f1077, %f1083, %f1059;
	fma.rn.f32 	%f1104, %f1077, %f1084, %f1060;
	fma.rn.f32 	%f1105, %f1078, %f1081, %f1061;
	fma.rn.f32 	%f1106, %f1078, %f1082, %f1062;
	fma.rn.f32 	%f1107, %f1078, %f1083, %f1063;
	fma.rn.f32 	%f1108, %f1078, %f1084, %f1064;
	fma.rn.f32 	%f1109, %f1079, %f1081, %f1065;
	fma.rn.f32 	%f1110, %f1079, %f1082, %f1066;
	fma.rn.f32 	%f1111, %f1079, %f1083, %f1067;
	fma.rn.f32 	%f1112, %f1079, %f1084, %f1068;
	fma.rn.f32 	%f1113, %f1080, %f1081, %f1069;
	fma.rn.f32 	%f1114, %f1080, %f1082, %f1070;
	fma.rn.f32 	%f1115, %f1080, %f1083, %f1071;
	fma.rn.f32 	%f1116, %f1080, %f1084, %f1072;
	ld.shared.f32 	%f1117, [%r69+92];
	ld.shared.f32 	%f1118, [%r69+220];
	ld.shared.f32 	%f1119, [%r69+348];
	ld.shared.f32 	%f1120, [%r69+476];
	ld.shared.f32 	%f1121, [%r69+604];
	ld.shared.f32 	%f1122, [%r69+732];
	ld.shared.f32 	%f1123, [%r69+860];
	ld.shared.f32 	%f1124, [%r69+988];
	ld.shared.f32 	%f1125, [%r72+5888];
	ld.shared.f32 	%f1126, [%r72+5892];
	ld.shared.f32 	%f1127, [%r72+5896];
	ld.shared.f32 	%f1128, [%r72+5900];
	fma.rn.f32 	%f1129, %f1117, %f1125, %f1085;
	fma.rn.f32 	%f1130, %f1117, %f1126, %f1086;
	fma.rn.f32 	%f1131, %f1117, %f1127, %f1087;
	fma.rn.f32 	%f1132, %f1117, %f1128, %f1088;
	fma.rn.f32 	%f1133, %f1118, %f1125, %f1089;
	fma.rn.f32 	%f1134, %f1118, %f1126, %f1090;
	fma.rn.f32 	%f1135, %f1118, %f1127, %f1091;
	fma.rn.f32 	%f1136, %f1118, %f1128, %f1092;
	fma.rn.f32 	%f1137, %f1119, %f1125, %f1093;
	fma.rn.f32 	%f1138, %f1119, %f1126, %f1094;
	fma.rn.f32 	%f1139, %f1119, %f1127, %f1095;
	fma.rn.f32 	%f1140, %f1119, %f1128, %f1096;
	fma.rn.f32 	%f1141, %f1120, %f1125, %f1097;
	fma.rn.f32 	%f1142, %f1120, %f1126, %f1098;
	fma.rn.f32 	%f1143, %f1120, %f1127, %f1099;
	fma.rn.f32 	%f1144, %f1120, %f1128, %f1100;
	fma.rn.f32 	%f1145, %f1121, %f1125, %f1101;
	fma.rn.f32 	%f1146, %f1121, %f1126, %f1102;
	fma.rn.f32 	%f1147, %f1121, %f1127, %f1103;
	fma.rn.f32 	%f1148, %f1121, %f1128, %f1104;
	fma.rn.f32 	%f1149, %f1122, %f1125, %f1105;
	fma.rn.f32 	%f1150, %f1122, %f1126, %f1106;
	fma.rn.f32 	%f1151, %f1122, %f1127, %f1107;
	fma.rn.f32 	%f1152, %f1122, %f1128, %f1108;
	fma.rn.f32 	%f1153, %f1123, %f1125, %f1109;
	fma.rn.f32 	%f1154, %f1123, %f1126, %f1110;
	fma.rn.f32 	%f1155, %f1123, %f1127, %f1111;
	fma.rn.f32 	%f1156, %f1123, %f1128, %f1112;
	fma.rn.f32 	%f1157, %f1124, %f1125, %f1113;
	fma.rn.f32 	%f1158, %f1124, %f1126, %f1114;
	fma.rn.f32 	%f1159, %f1124, %f1127, %f1115;
	fma.rn.f32 	%f1160, %f1124, %f1128, %f1116;
	ld.shared.f32 	%f1161, [%r69+96];
	ld.shared.f32 	%f1162, [%r69+224];
	ld.shared.f32 	%f1163, [%r69+352];
	ld.shared.f32 	%f1164, [%r69+480];
	ld.shared.f32 	%f1165, [%r69+608];
	ld.shared.f32 	%f1166, [%r69+736];
	ld.shared.f32 	%f1167, [%r69+864];
	ld.shared.f32 	%f1168, [%r69+992];
	ld.shared.f32 	%f1169, [%r72+6144];
	ld.shared.f32 	%f1170, [%r72+6148];
	ld.shared.f32 	%f1171, [%r72+6152];
	ld.shared.f32 	%f1172, [%r72+6156];
	fma.rn.f32 	%f1173, %f1161, %f1169, %f1129;
	fma.rn.f32 	%f1174, %f1161, %f1170, %f1130;
	fma.rn.f32 	%f1175, %f1161, %f1171, %f1131;
	fma.rn.f32 	%f1176, %f1161, %f1172, %f1132;
	fma.rn.f32 	%f1177, %f1162, %f1169, %f1133;
	fma.rn.f32 	%f1178, %f1162, %f1170, %f1134;
	fma.rn.f32 	%f1179, %f1162, %f1171, %f1135;
	fma.rn.f32 	%f1180, %f1162, %f1172, %f1136;
	fma.rn.f32 	%f1181, %f1163, %f1169, %f1137;
	fma.rn.f32 	%f1182, %f1163, %f1170, %f1138;
	fma.rn.f32 	%f1183, %f1163, %f1171, %f1139;
	fma.rn.f32 	%f1184, %f1163, %f1172, %f1140;
	fma.rn.f32 	%f1185, %f1164, %f1169, %f1141;
	fma.rn.f32 	%f1186, %f1164, %f1170, %f1142;
	fma.rn.f32 	%f1187, %f1164, %f1171, %f1143;
	fma.rn.f32 	%f1188, %f1164, %f1172, %f1144;
	fma.rn.f32 	%f1189, %f1165, %f1169, %f1145;
	fma.rn.f32 	%f1190, %f1165, %f1170, %f1146;
	fma.rn.f32 	%f1191, %f1165, %f1171, %f1147;
	fma.rn.f32 	%f1192, %f1165, %f1172, %f1148;
	fma.rn.f32 	%f1193, %f1166, %f1169, %f1149;
	fma.rn.f32 	%f1194, %f1166, %f1170, %f1150;
	fma.rn.f32 	%f1195, %f1166, %f1171, %f1151;
	fma.rn.f32 	%f1196, %f1166, %f1172, %f1152;
	fma.rn.f32 	%f1197, %f1167, %f1169, %f1153;
	fma.rn.f32 	%f1198, %f1167, %f1170, %f1154;
	fma.rn.f32 	%f1199, %f1167, %f1171, %f1155;
	fma.rn.f32 	%f1200, %f1167, %f1172, %f1156;
	fma.rn.f32 	%f1201, %f1168, %f1169, %f1157;
	fma.rn.f32 	%f1202, %f1168, %f1170, %f1158;
	fma.rn.f32 	%f1203, %f1168, %f1171, %f1159;
	fma.rn.f32 	%f1204, %f1168, %f1172, %f1160;
	ld.shared.f32 	%f1205, [%r69+100];
	ld.shared.f32 	%f1206, [%r69+228];
	ld.shared.f32 	%f1207, [%r69+356];
	ld.shared.f32 	%f1208, [%r69+484];
	ld.shared.f32 	%f1209, [%r69+612];
	ld.shared.f32 	%f1210, [%r69+740];
	ld.shared.f32 	%f1211, [%r69+868];
	ld.shared.f32 	%f1212, [%r69+996];
	ld.shared.f32 	%f1213, [%r72+6400];
	ld.shared.f32 	%f1214, [%r72+6404];
	ld.shared.f32 	%f1215, [%r72+6408];
	ld.shared.f32 	%f1216, [%r72+6412];
	fma.rn.f32 	%f1217, %f1205, %f1213, %f1173;
	fma.rn.f32 	%f1218, %f1205, %f1214, %f1174;
	fma.rn.f32 	%f1219, %f1205, %f1215, %f1175;
	fma.rn.f32 	%f1220, %f1205, %f1216, %f1176;
	fma.rn.f32 	%f1221, %f1206, %f1213, %f1177;
	fma.rn.f32 	%f1222, %f1206, %f1214, %f1178;
	fma.rn.f32 	%f1223, %f1206, %f1215, %f1179;
	fma.rn.f32 	%f1224, %f1206, %f1216, %f1180;
	fma.rn.f32 	%f1225, %f1207, %f1213, %f1181;
	fma.rn.f32 	%f1226, %f1207, %f1214, %f1182;
	fma.rn.f32 	%f1227, %f1207, %f1215, %f1183;
	fma.rn.f32 	%f1228, %f1207, %f1216, %f1184;
	fma.rn.f32 	%f1229, %f1208, %f1213, %f1185;
	fma.rn.f32 	%f1230, %f1208, %f1214, %f1186;
	fma.rn.f32 	%f1231, %f1208, %f1215, %f1187;
	fma.rn.f32 	%f1232, %f1208, %f1216, %f1188;
	fma.rn.f32 	%f1233, %f1209, %f1213, %f1189;
	fma.rn.f32 	%f1234, %f1209, %f1214, %f1190;
	fma.rn.f32 	%f1235, %f1209, %f1215, %f1191;
	fma.rn.f32 	%f1236, %f1209, %f1216, %f1192;
	fma.rn.f32 	%f1237, %f1210, %f1213, %f1193;
	fma.rn.f32 	%f1238, %f1210, %f1214, %f1194;
	fma.rn.f32 	%f1239, %f1210, %f1215, %f1195;
	fma.rn.f32 	%f1240, %f1210, %f1216, %f1196;
	fma.rn.f32 	%f1241, %f1211, %f1213, %f1197;
	fma.rn.f32 	%f1242, %f1211, %f1214, %f1198;
	fma.rn.f32 	%f1243, %f1211, %f1215, %f1199;
	fma.rn.f32 	%f1244, %f1211, %f1216, %f1200;
	fma.rn.f32 	%f1245, %f1212, %f1213, %f1201;
	fma.rn.f32 	%f1246, %f1212, %f1214, %f1202;
	fma.rn.f32 	%f1247, %f1212, %f1215, %f1203;
	fma.rn.f32 	%f1248, %f1212, %f1216, %f1204;
	ld.shared.f32 	%f1249, [%r69+104];
	ld.shared.f32 	%f1250, [%r69+232];
	ld.shared.f32 	%f1251, [%r69+360];
	ld.shared.f32 	%f1252, [%r69+488];
	ld.shared.f32 	%f1253, [%r69+616];
	ld.shared.f32 	%f1254, [%r69+744];
	ld.shared.f32 	%f1255, [%r69+872];
	ld.shared.f32 	%f1256, [%r69+1000];
	ld.shared.f32 	%f1257, [%r72+6656];
	ld.shared.f32 	%f1258, [%r72+6660];
	ld.shared.f32 	%f1259, [%r72+6664];
	ld.shared.f32 	%f1260, [%r72+6668];
	fma.rn.f32 	%f1261, %f1249, %f1257, %f1217;
	fma.rn.f32 	%f1262, %f1249, %f1258, %f1218;
	fma.rn.f32 	%f1263, %f1249, %f1259, %f1219;
	fma.rn.f32 	%f1264, %f1249, %f1260, %f1220;
	fma.rn.f32 	%f1265, %f1250, %f1257, %f1221;
	fma.rn.f32 	%f1266, %f1250, %f1258, %f1222;
	fma.rn.f32 	%f1267, %f1250, %f1259, %f1223;
	fma.rn.f32 	%f1268, %f1250, %f1260, %f1224;
	fma.rn.f32 	%f1269, %f1251, %f1257, %f1225;
	fma.rn.f32 	%f1270, %f1251, %f1258, %f1226;
	fma.rn.f32 	%f1271, %f1251, %f1259, %f1227;
	fma.rn.f32 	%f1272, %f1251, %f1260, %f1228;
	fma.rn.f32 	%f1273, %f1252, %f1257, %f1229;
	fma.rn.f32 	%f1274, %f1252, %f1258, %f1230;
	fma.rn.f32 	%f1275, %f1252, %f1259, %f1231;
	fma.rn.f32 	%f1276, %f1252, %f1260, %f1232;
	fma.rn.f32 	%f1277, %f1253, %f1257, %f1233;
	fma.rn.f32 	%f1278, %f1253, %f1258, %f1234;
	fma.rn.f32 	%f1279, %f1253, %f1259, %f1235;
	fma.rn.f32 	%f1280, %f1253, %f1260, %f1236;
	fma.rn.f32 	%f1281, %f1254, %f1257, %f1237;
	fma.rn.f32 	%f1282, %f1254, %f1258, %f1238;
	fma.rn.f32 	%f1283, %f1254, %f1259, %f1239;
	fma.rn.f32 	%f1284, %f1254, %f1260, %f1240;
	fma.rn.f32 	%f1285, %f1255, %f1257, %f1241;
	fma.rn.f32 	%f1286, %f1255, %f1258, %f1242;
	fma.rn.f32 	%f1287, %f1255, %f1259, %f1243;
	fma.rn.f32 	%f1288, %f1255, %f1260, %f1244;
	fma.rn.f32 	%f1289, %f1256, %f1257, %f1245;
	fma.rn.f32 	%f1290, %f1256, %f1258, %f1246;
	fma.rn.f32 	%f1291, %f1256, %f1259, %f1247;
	fma.rn.f32 	%f1292, %f1256, %f1260, %f1248;
	ld.shared.f32 	%f1293, [%r69+108];
	ld.shared.f32 	%f1294, [%r69+236];
	ld.shared.f32 	%f1295, [%r69+364];
	ld.shared.f32 	%f1296, [%r69+492];
	ld.shared.f32 	%f1297, [%r69+620];
	ld.shared.f32 	%f1298, [%r69+748];
	ld.shared.f32 	%f1299, [%r69+876];
	ld.shared.f32 	%f1300, [%r69+1004];
	ld.shared.f32 	%f1301, [%r72+6912];
	ld.shared.f32 	%f1302, [%r72+6916];
	ld.shared.f32 	%f1303, [%r72+6920];
	ld.shared.f32 	%f1304, [%r72+6924];
	fma.rn.f32 	%f1305, %f1293, %f1301, %f1261;
	fma.rn.f32 	%f1306, %f1293, %f1302, %f1262;
	fma.rn.f32 	%f1307, %f1293, %f1303, %f1263;
	fma.rn.f32 	%f1308, %f1293, %f1304, %f1264;
	fma.rn.f32 	%f1309, %f1294, %f1301, %f1265;
	fma.rn.f32 	%f1310, %f1294, %f1302, %f1266;
	fma.rn.f32 	%f1311, %f1294, %f1303, %f1267;
	fma.rn.f32 	%f1312, %f1294, %f1304, %f1268;
	fma.rn.f32 	%f1313, %f1295, %f1301, %f1269;
	fma.rn.f32 	%f1314, %f1295, %f1302, %f1270;
	fma.rn.f32 	%f1315, %f1295, %f1303, %f1271;
	fma.rn.f32 	%f1316, %f1295, %f1304, %f1272;
	fma.rn.f32 	%f1317, %f1296, %f1301, %f1273;
	fma.rn.f32 	%f1318, %f1296, %f1302, %f1274;
	fma.rn.f32 	%f1319, %f1296, %f1303, %f1275;
	fma.rn.f32 	%f1320, %f1296, %f1304, %f1276;
	fma.rn.f32 	%f1321, %f1297, %f1301, %f1277;
	fma.rn.f32 	%f1322, %f1297, %f1302, %f1278;
	fma.rn.f32 	%f1323, %f1297, %f1303, %f1279;
	fma.rn.f32 	%f1324, %f1297, %f1304, %f1280;
	fma.rn.f32 	%f1325, %f1298, %f1301, %f1281;
	fma.rn.f32 	%f1326, %f1298, %f1302, %f1282;
	fma.rn.f32 	%f1327, %f1298, %f1303, %f1283;
	fma.rn.f32 	%f1328, %f1298, %f1304, %f1284;
	fma.rn.f32 	%f1329, %f1299, %f1301, %f1285;
	fma.rn.f32 	%f1330, %f1299, %f1302, %f1286;
	fma.rn.f32 	%f1331, %f1299, %f1303, %f1287;
	fma.rn.f32 	%f1332, %f1299, %f1304, %f1288;
	fma.rn.f32 	%f1333, %f1300, %f1301, %f1289;
	fma.rn.f32 	%f1334, %f1300, %f1302, %f1290;
	fma.rn.f32 	%f1335, %f1300, %f1303, %f1291;
	fma.rn.f32 	%f1336, %f1300, %f1304, %f1292;
	ld.shared.f32 	%f1337, [%r69+112];
	ld.shared.f32 	%f1338, [%r69+240];
	ld.shared.f32 	%f1339, [%r69+368];
	ld.shared.f32 	%f1340, [%r69+496];
	ld.shared.f32 	%f1341, [%r69+624];
	ld.shared.f32 	%f1342, [%r69+752];
	ld.shared.f32 	%f1343, [%r69+880];
	ld.shared.f32 	%f1344, [%r69+1008];
	ld.shared.f32 	%f1345, [%r72+7168];
	ld.shared.f32 	%f1346, [%r72+7172];
	ld.shared.f32 	%f1347, [%r72+7176];
	ld.shared.f32 	%f1348, [%r72+7180];
	fma.rn.f32 	%f1349, %f1337, %f1345, %f1305;
	fma.rn.f32 	%f1350, %f1337, %f1346, %f1306;
	fma.rn.f32 	%f1351, %f1337, %f1347, %f1307;
	fma.rn.f32 	%f1352, %f1337, %f1348, %f1308;
	fma.rn.f32 	%f1353, %f1338, %f1345, %f1309;
	fma.rn.f32 	%f1354, %f1338, %f1346, %f1310;
	fma.rn.f32 	%f1355, %f1338, %f1347, %f1311;
	fma.rn.f32 	%f1356, %f1338, %f1348, %f1312;
	fma.rn.f32 	%f1357, %f1339, %f1345, %f1313;
	fma.rn.f32 	%f1358, %f1339, %f1346, %f1314;
	fma.rn.f32 	%f1359, %f1339, %f1347, %f1315;
	fma.rn.f32 	%f1360, %f1339, %f1348, %f1316;
	fma.rn.f32 	%f1361, %f1340, %f1345, %f1317;
	fma.rn.f32 	%f1362, %f1340, %f1346, %f1318;
	fma.rn.f32 	%f1363, %f1340, %f1347, %f1319;
	fma.rn.f32 	%f1364, %f1340, %f1348, %f1320;
	fma.rn.f32 	%f1365, %f1341, %f1345, %f1321;
	fma.rn.f32 	%f1366, %f1341, %f1346, %f1322;
	fma.rn.f32 	%f1367, %f1341, %f1347, %f1323;
	fma.rn.f32 	%f1368, %f1341, %f1348, %f1324;
	fma.rn.f32 	%f1369, %f1342, %f1345, %f1325;
	fma.rn.f32 	%f1370, %f1342, %f1346, %f1326;
	fma.rn.f32 	%f1371, %f1342, %f1347, %f1327;
	fma.rn.f32 	%f1372, %f1342, %f1348, %f1328;
	fma.rn.f32 	%f1373, %f1343, %f1345, %f1329;
	fma.rn.f32 	%f1374, %f1343, %f1346, %f1330;
	fma.rn.f32 	%f1375, %f1343, %f1347, %f1331;
	fma.rn.f32 	%f1376, %f1343, %f1348, %f1332;
	fma.rn.f32 	%f1377, %f1344, %f1345, %f1333;
	fma.rn.f32 	%f1378, %f1344, %f1346, %f1334;
	fma.rn.f32 	%f1379, %f1344, %f1347, %f1335;
	fma.rn.f32 	%f1380, %f1344, %f1348, %f1336;
	ld.shared.f32 	%f1381, [%r69+116];
	ld.shared.f32 	%f1382, [%r69+244];
	ld.shared.f32 	%f1383, [%r69+372];
	ld.shared.f32 	%f1384, [%r69+500];
	ld.shared.f32 	%f1385, [%r69+628];
	ld.shared.f32 	%f1386, [%r69+756];
	ld.shared.f32 	%f1387, [%r69+884];
	ld.shared.f32 	%f1388, [%r69+1012];
	ld.shared.f32 	%f1389, [%r72+7424];
	ld.shared.f32 	%f1390, [%r72+7428];
	ld.shared.f32 	%f1391, [%r72+7432];
	ld.shared.f32 	%f1392, [%r72+7436];
	fma.rn.f32 	%f1393, %f1381, %f1389, %f1349;
	fma.rn.f32 	%f1394, %f1381, %f1390, %f1350;
	fma.rn.f32 	%f1395, %f1381, %f1391, %f1351;
	fma.rn.f32 	%f1396, %f1381, %f1392, %f1352;
	fma.rn.f32 	%f1397, %f1382, %f1389, %f1353;
	fma.rn.f32 	%f1398, %f1382, %f1390, %f1354;
	fma.rn.f32 	%f1399, %f1382, %f1391, %f1355;
	fma.rn.f32 	%f1400, %f1382, %f1392, %f1356;
	fma.rn.f32 	%f1401, %f1383, %f1389, %f1357;
	fma.rn.f32 	%f1402, %f1383, %f1390, %f1358;
	fma.rn.f32 	%f1403, %f1383, %f1391, %f1359;
	fma.rn.f32 	%f1404, %f1383, %f1392, %f1360;
	fma.rn.f32 	%f1405, %f1384, %f1389, %f1361;
	fma.rn.f32 	%f1406, %f1384, %f1390, %f1362;
	fma.rn.f32 	%f1407, %f1384, %f1391, %f1363;
	fma.rn.f32 	%f1408, %f1384, %f1392, %f1364;
	fma.rn.f32 	%f1409, %f1385, %f1389, %f1365;
	fma.rn.f32 	%f1410, %f1385, %f1390, %f1366;
	fma.rn.f32 	%f1411, %f1385, %f1391, %f1367;
	fma.rn.f32 	%f1412, %f1385, %f1392, %f1368;
	fma.rn.f32 	%f1413, %f1386, %f1389, %f1369;
	fma.rn.f32 	%f1414, %f1386, %f1390, %f1370;
	fma.rn.f32 	%f1415, %f1386, %f1391, %f1371;
	fma.rn.f32 	%f1416, %f1386, %f1392, %f1372;
	fma.rn.f32 	%f1417, %f1387, %f1389, %f1373;
	fma.rn.f32 	%f1418, %f1387, %f1390, %f1374;
	fma.rn.f32 	%f1419, %f1387, %f1391, %f1375;
	fma.rn.f32 	%f1420, %f1387, %f1392, %f1376;
	fma.rn.f32 	%f1421, %f1388, %f1389, %f1377;
	fma.rn.f32 	%f1422, %f1388, %f1390, %f1378;
	fma.rn.f32 	%f1423, %f1388, %f1391, %f1379;
	fma.rn.f32 	%f1424, %f1388, %f1392, %f1380;
	ld.shared.f32 	%f1425, [%r69+120];
	ld.shared.f32 	%f1426, [%r69+248];
	ld.shared.f32 	%f1427, [%r69+376];
	ld.shared.f32 	%f1428, [%r69+504];
	ld.shared.f32 	%f1429, [%r69+632];
	ld.shared.f32 	%f1430, [%r69+760];
	ld.shared.f32 	%f1431, [%r69+888];
	ld.shared.f32 	%f1432, [%r69+1016];
	ld.shared.f32 	%f1433, [%r72+7680];
	ld.shared.f32 	%f1434, [%r72+7684];
	ld.shared.f32 	%f1435, [%r72+7688];
	ld.shared.f32 	%f1436, [%r72+7692];
	fma.rn.f32 	%f1437, %f1425, %f1433, %f1393;
	fma.rn.f32 	%f1438, %f1425, %f1434, %f1394;
	fma.rn.f32 	%f1439, %f1425, %f1435, %f1395;
	fma.rn.f32 	%f1440, %f1425, %f1436, %f1396;
	fma.rn.f32 	%f1441, %f1426, %f1433, %f1397;
	fma.rn.f32 	%f1442, %f1426, %f1434, %f1398;
	fma.rn.f32 	%f1443, %f1426, %f1435, %f1399;
	fma.rn.f32 	%f1444, %f1426, %f1436, %f1400;
	fma.rn.f32 	%f1445, %f1427, %f1433, %f1401;
	fma.rn.f32 	%f1446, %f1427, %f1434, %f1402;
	fma.rn.f32 	%f1447, %f1427, %f1435, %f1403;
	fma.rn.f32 	%f1448, %f1427, %f1436, %f1404;
	fma.rn.f32 	%f1449, %f1428, %f1433, %f1405;
	fma.rn.f32 	%f1450, %f1428, %f1434, %f1406;
	fma.rn.f32 	%f1451, %f1428, %f1435, %f1407;
	fma.rn.f32 	%f1452, %f1428, %f1436, %f1408;
	fma.rn.f32 	%f1453, %f1429, %f1433, %f1409;
	fma.rn.f32 	%f1454, %f1429, %f1434, %f1410;
	fma.rn.f32 	%f1455, %f1429, %f1435, %f1411;
	fma.rn.f32 	%f1456, %f1429, %f1436, %f1412;
	fma.rn.f32 	%f1457, %f1430, %f1433, %f1413;
	fma.rn.f32 	%f1458, %f1430, %f1434, %f1414;
	fma.rn.f32 	%f1459, %f1430, %f1435, %f1415;
	fma.rn.f32 	%f1460, %f1430, %f1436, %f1416;
	fma.rn.f32 	%f1461, %f1431, %f1433, %f1417;
	fma.rn.f32 	%f1462, %f1431, %f1434, %f1418;
	fma.rn.f32 	%f1463, %f1431, %f1435, %f1419;
	fma.rn.f32 	%f1464, %f1431, %f1436, %f1420;
	fma.rn.f32 	%f1465, %f1432, %f1433, %f1421;
	fma.rn.f32 	%f1466, %f1432, %f1434, %f1422;
	fma.rn.f32 	%f1467, %f1432, %f1435, %f1423;
	fma.rn.f32 	%f1468, %f1432, %f1436, %f1424;
	ld.shared.f32 	%f1469, [%r69+124];
	ld.shared.f32 	%f1470, [%r69+252];
	ld.shared.f32 	%f1471, [%r69+380];
	ld.shared.f32 	%f1472, [%r69+508];
	ld.shared.f32 	%f1473, [%r69+636];
	ld.shared.f32 	%f1474, [%r69+764];
	ld.shared.f32 	%f1475, [%r69+892];
	ld.shared.f32 	%f1476, [%r69+1020];
	ld.shared.f32 	%f1477, [%r72+7936];
	ld.shared.f32 	%f1478, [%r72+7940];
	ld.shared.f32 	%f1479, [%r72+7944];
	ld.shared.f32 	%f1480, [%r72+7948];
	fma.rn.f32 	%f1534, %f1469, %f1477, %f1437;
	fma.rn.f32 	%f1533, %f1469, %f1478, %f1438;
	fma.rn.f32 	%f1532, %f1469, %f1479, %f1439;
	fma.rn.f32 	%f1531, %f1469, %f1480, %f1440;
	fma.rn.f32 	%f1530, %f1470, %f1477, %f1441;
	fma.rn.f32 	%f1529, %f1470, %f1478, %f1442;
	fma.rn.f32 	%f1528, %f1470, %f1479, %f1443;
	fma.rn.f32 	%f1527, %f1470, %f1480, %f1444;
	fma.rn.f32 	%f1526, %f1471, %f1477, %f1445;
	fma.rn.f32 	%f1525, %f1471, %f1478, %f1446;
	fma.rn.f32 	%f1524, %f1471, %f1479, %f1447;
	fma.rn.f32 	%f1523, %f1471, %f1480, %f1448;
	fma.rn.f32 	%f1522, %f1472, %f1477, %f1449;
	fma.rn.f32 	%f1521, %f1472, %f1478, %f1450;
	fma.rn.f32 	%f1520, %f1472, %f1479, %f1451;
	fma.rn.f32 	%f1519, %f1472, %f1480, %f1452;
	fma.rn.f32 	%f1518, %f1473, %f1477, %f1453;
	fma.rn.f32 	%f1517, %f1473, %f1478, %f1454;
	fma.rn.f32 	%f1516, %f1473, %f1479, %f1455;
	fma.rn.f32 	%f1515, %f1473, %f1480, %f1456;
	fma.rn.f32 	%f1535, %f1474, %f1477, %f1457;
	fma.rn.f32 	%f1536, %f1474, %f1478, %f1458;
	fma.rn.f32 	%f1537, %f1474, %f1479, %f1459;
	fma.rn.f32 	%f1538, %f1474, %f1480, %f1460;
	fma.rn.f32 	%f1539, %f1475, %f1477, %f1461;
	fma.rn.f32 	%f1540, %f1475, %f1478, %f1462;
	fma.rn.f32 	%f1541, %f1475, %f1479, %f1463;
	fma.rn.f32 	%f1542, %f1475, %f1480, %f1464;
	fma.rn.f32 	%f1543, %f1476, %f1477, %f1465;
	fma.rn.f32 	%f1544, %f1476, %f1478, %f1466;
	fma.rn.f32 	%f1545, %f1476, %f1479, %f1467;
	fma.rn.f32 	%f1546, %f1476, %f1480, %f1468;
	bar.sync 	0;
	add.s32 	%r105, %r105, 32;
	setp.lt.s32 	%p16, %r105, %r50;
	@%p16 bra 	$L__BB25_2;
$L__BB25_11:
	setp.ge.s32 	%p17, %r4, %r48;
	@%p17 bra 	$L__BB25_20;
	mul.lo.s32 	%r33, %r4, %r49;
	setp.ge.s32 	%p18, %r6, %r49;
	@%p18 bra 	$L__BB25_14;
	add.s32 	%r73, %r6, %r33;
	mul.wide.s32 	%rd19, %r73, 4;
	add.s64 	%rd20, %rd1, %rd19;
	st.global.f32 	[%rd20], %f1534;
$L__BB25_14:
	add.s32 	%r74, %r6, 1;
	setp.ge.s32 	%p19, %r74, %r49;
	cvt.s64.s32 	%rd21, %r33;
	cvt.s64.s32 	%rd22, %r6;
	add.s64 	%rd23, %rd22, %rd21;
	shl.b64 	%rd24, %rd23, 2;
	add.s64 	%rd4, %rd1, %rd24;
	@%p19 bra 	$L__BB25_16;
	st.global.f32 	[%rd4+4], %f1533;
$L__BB25_16:
	add.s32 	%r75, %r6, 2;
	setp.ge.s32 	%p20, %r75, %r49;
	@%p20 bra 	$L__BB25_18;
	st.global.f32 	[%rd4+8], %f1532;
$L__BB25_18:
	add.s32 	%r76, %r6, 3;
	setp.ge.s32 	%p21, %r76, %r49;
	@%p21 bra 	$L__BB25_20;
	st.global.f32 	[%rd4+12], %f1531;
$L__BB25_20:
	add.s32 	%r34, %r4, 1;
	setp.ge.s32 	%p22, %r34, %r48;
	@%p22 bra 	$L__BB25_29;
	mul.lo.s32 	%r35, %r34, %r49;
	setp.ge.s32 	%p23, %r6, %r49;
	@%p23 bra 	$L__BB25_23;
	add.s32 	%r77, %r6, %r35;
	mul.wide.s32 	%rd25, %r77, 4;
	add.s64 	%rd26, %rd1, %rd25;
	st.global.f32 	[%rd26], %f1530;
$L__BB25_23:
	add.s32 	%r78, %r6, 1;
	setp.ge.s32 	%p24, %r78, %r49;
	cvt.s64.s32 	%rd27, %r35;
	cvt.s64.s32 	%rd28, %r6;
	add.s64 	%rd29, %rd28, %rd27;
	shl.b64 	%rd30, %rd29, 2;
	add.s64 	%rd5, %rd1, %rd30;
	@%p24 bra 	$L__BB25_25;
	st.global.f32 	[%rd5+4], %f1529;
$L__BB25_25:
	add.s32 	%r79, %r6, 2;
	setp.ge.s32 	%p25, %r79, %r49;
	@%p25 bra 	$L__BB25_27;
	st.global.f32 	[%rd5+8], %f1528;
$L__BB25_27:
	add.s32 	%r80, %r6, 3;
	setp.ge.s32 	%p26, %r80, %r49;
	@%p26 bra 	$L__BB25_29;
	st.global.f32 	[%rd5+12], %f1527;
$L__BB25_29:
	add.s32 	%r36, %r4, 2;
	setp.ge.s32 	%p27, %r36, %r48;
	@%p27 bra 	$L__BB25_38;
	mul.lo.s32 	%r37, %r36, %r49;
	setp.ge.s32 	%p28, %r6, %r49;
	@%p28 bra 	$L__BB25_32;
	add.s32 	%r81, %r6, %r37;
	mul.wide.s32 	%rd31, %r81, 4;
	add.s64 	%rd32, %rd1, %rd31;
	st.global.f32 	[%rd32], %f1526;
$L__BB25_32:
	add.s32 	%r82, %r6, 1;
	setp.ge.s32 	%p29, %r82, %r49;
	cvt.s64.s32 	%rd33, %r37;
	cvt.s64.s32 	%rd34, %r6;
	add.s64 	%rd35, %rd34, %rd33;
	shl.b64 	%rd36, %rd35, 2;
	add.s64 	%rd6, %rd1, %rd36;
	@%p29 bra 	$L__BB25_34;
	st.global.f32 	[%rd6+4], %f1525;
$L__BB25_34:
	add.s32 	%r83, %r6, 2;
	setp.ge.s32 	%p30, %r83, %r49;
	@%p30 bra 	$L__BB25_36;
	st.global.f32 	[%rd6+8], %f1524;
$L__BB25_36:
	add.s32 	%r84, %r6, 3;
	setp.ge.s32 	%p31, %r84, %r49;
	@%p31 bra 	$L__BB25_38;
	st.global.f32 	[%rd6+12], %f1523;
$L__BB25_38:
	add.s32 	%r38, %r4, 3;
	setp.ge.s32 	%p32, %r38, %r48;
	@%p32 bra 	$L__BB25_47;
	mul.lo.s32 	%r39, %r38, %r49;
	setp.ge.s32 	%p33, %r6, %r49;
	@%p33 bra 	$L__BB25_41;
	add.s32 	%r85, %r6, %r39;
	mul.wide.s32 	%rd37, %r85, 4;
	add.s64 	%rd38, %rd1, %rd37;
	st.global.f32 	[%rd38], %f1522;
$L__BB25_41:
	add.s32 	%r86, %r6, 1;
	setp.ge.s32 	%p34, %r86, %r49;
	cvt.s64.s32 	%rd39, %r39;
	cvt.s64.s32 	%rd40, %r6;
	add.s64 	%rd41, %rd40, %rd39;
	shl.b64 	%rd42, %rd41, 2;
	add.s64 	%rd7, %rd1, %rd42;
	@%p34 bra 	$L__BB25_43;
	st.global.f32 	[%rd7+4], %f1521;
$L__BB25_43:
	add.s32 	%r87, %r6, 2;
	setp.ge.s32 	%p35, %r87, %r49;
	@%p35 bra 	$L__BB25_45;
	st.global.f32 	[%rd7+8], %f1520;
$L__BB25_45:
	add.s32 	%r88, %r6, 3;
	setp.ge.s32 	%p36, %r88, %r49;
	@%p36 bra 	$L__BB25_47;
	st.global.f32 	[%rd7+12], %f1519;
$L__BB25_47:
	add.s32 	%r40, %r4, 4;
	setp.ge.s32 	%p37, %r40, %r48;
	@%p37 bra 	$L__BB25_56;
	mul.lo.s32 	%r41, %r40, %r49;
	setp.ge.s32 	%p38, %r6, %r49;
	@%p38 bra 	$L__BB25_50;
	add.s32 	%r89, %r6, %r41;
	mul.wide.s32 	%rd43, %r89, 4;
	add.s64 	%rd44, %rd1, %rd43;
	st.global.f32 	[%rd44], %f1518;
$L__BB25_50:
	add.s32 	%r90, %r6, 1;
	setp.ge.s32 	%p39, %r90, %r49;
	cvt.s64.s32 	%rd45, %r41;
	cvt.s64.s32 	%rd46, %r6;
	add.s64 	%rd47, %rd46, %rd45;
	shl.b64 	%rd48, %rd47, 2;
	add.s64 	%rd8, %rd1, %rd48;
	@%p39 bra 	$L__BB25_52;
	st.global.f32 	[%rd8+4], %f1517;
$L__BB25_52:
	add.s32 	%r91, %r6, 2;
	setp.ge.s32 	%p40, %r91, %r49;
	@%p40 bra 	$L__BB25_54;
	st.global.f32 	[%rd8+8], %f1516;
$L__BB25_54:
	add.s32 	%r92, %r6, 3;
	setp.ge.s32 	%p41, %r92, %r49;
	@%p41 bra 	$L__BB25_56;
	st.global.f32 	[%rd8+12], %f1515;
$L__BB25_56:
	add.s32 	%r42, %r4, 5;
	setp.ge.s32 	%p42, %r42, %r48;
	@%p42 bra 	$L__BB25_65;
	mul.lo.s32 	%r43, %r42, %r49;
	setp.ge.s32 	%p43, %r6, %r49;
	@%p43 bra 	$L__BB25_59;
	add.s32 	%r93, %r6, %r43;
	mul.wide.s32 	%rd49, %r93, 4;
	add.s64 	%rd50, %rd1, %rd49;
	st.global.f32 	[%rd50], %f1535;
$L__BB25_59:
	add.s32 	%r94, %r6, 1;
	setp.ge.s32 	%p44, %r94, %r49;
	cvt.s64.s32 	%rd51, %r43;
	cvt.s64.s32 	%rd52, %r6;
	add.s64 	%rd53, %rd52, %rd51;
	shl.b64 	%rd54, %rd53, 2;
	add.s64 	%rd9, %rd1, %rd54;
	@%p44 bra 	$L__BB25_61;
	st.global.f32 	[%rd9+4], %f1536;
$L__BB25_61:
	add.s32 	%r95, %r6, 2;
	setp.ge.s32 	%p45, %r95, %r49;
	@%p45 bra 	$L__BB25_63;
	st.global.f32 	[%rd9+8], %f1537;
$L__BB25_63:
	add.s32 	%r96, %r6, 3;
	setp.ge.s32 	%p46, %r96, %r49;
	@%p46 bra 	$L__BB25_65;
	st.global.f32 	[%rd9+12], %f1538;
$L__BB25_65:
	add.s32 	%r44, %r4, 6;
	setp.ge.s32 	%p47, %r44, %r48;
	@%p47 bra 	$L__BB25_74;
	mul.lo.s32 	%r45, %r44, %r49;
	setp.ge.s32 	%p48, %r6, %r49;
	@%p48 bra 	$L__BB25_68;
	add.s32 	%r97, %r6, %r45;
	mul.wide.s32 	%rd55, %r97, 4;
	add.s64 	%rd56, %rd1, %rd55;
	st.global.f32 	[%rd56], %f1539;
$L__BB25_68:
	add.s32 	%r98, %r6, 1;
	setp.ge.s32 	%p49, %r98, %r49;
	cvt.s64.s32 	%rd57, %r45;
	cvt.s64.s32 	%rd58, %r6;
	add.s64 	%rd59, %rd58, %rd57;
	shl.b64 	%rd60, %rd59, 2;
	add.s64 	%rd10, %rd1, %rd60;
	@%p49 bra 	$L__BB25_70;
	st.global.f32 	[%rd10+4], %f1540;
$L__BB25_70:
	add.s32 	%r99, %r6, 2;
	setp.ge.s32 	%p50, %r99, %r49;
	@%p50 bra 	$L__BB25_72;
	st.global.f32 	[%rd10+8], %f1541;
$L__BB25_72:
	add.s32 	%r100, %r6, 3;
	setp.ge.s32 	%p51, %r100, %r49;
	@%p51 bra 	$L__BB25_74;
	st.global.f32 	[%rd10+12], %f1542;
$L__BB25_74:
	add.s32 	%r46, %r4, 7;
	setp.ge.s32 	%p52, %r46, %r48;
	@%p52 bra 	$L__BB25_83;
	mul.lo.s32 	%r47, %r46, %r49;
	setp.ge.s32 	%p53, %r6, %r49;
	@%p53 bra 	$L__BB25_77;
	add.s32 	%r101, %r6, %r47;
	mul.wide.s32 	%rd61, %r101, 4;
	add.s64 	%rd62, %rd1, %rd61;
	st.global.f32 	[%rd62], %f1543;
$L__BB25_77:
	add.s32 	%r102, %r6, 1;
	setp.ge.s32 	%p54, %r102, %r49;
	cvt.s64.s32 	%rd63, %r47;
	cvt.s64.s32 	%rd64, %r6;
	add.s64 	%rd65, %rd64, %rd63;
	shl.b64 	%rd66, %rd65, 2;
	add.s64 	%rd11, %rd1, %rd66;
	@%p54 bra 	$L__BB25_79;
	st.global.f32 	[%rd11+4], %f1544;
$L__BB25_79:
	add.s32 	%r103, %r6, 2;
	setp.ge.s32 	%p55, %r103, %r49;
	@%p55 bra 	$L__BB25_81;
	st.global.f32 	[%rd11+8], %f1545;
$L__BB25_81:
	add.s32 	%r104, %r6, 3;
	setp.ge.s32 	%p56, %r104, %r49;
	@%p56 bra 	$L__BB25_83;
	st.global.f32 	[%rd11+12], %f1546;
$L__BB25_83:
	ret;
$L__BB25_84:
	setp.gt.u32 	%p3, %r5, 31;
	add.s32 	%r11, %r106, %r1;
	@%p3 bra 	$L__BB25_89;
	shl.b32 	%r56, %r106, 7;
	shl.b32 	%r57, %r5, 2;
	mov.u32 	%r58, _ZZ22gemm_smem_tiled_kernelILi128ELi32ELi64EEvPKfS1_PfiiiE2As;
	add.s32 	%r59, %r58, %r57;
	add.s32 	%r109, %r59, %r56;
	add.s32 	%r107, %r5, %r105;
	mad.lo.s32 	%r108, %r11, %r50, %r107;
	mov.u32 	%r110, %r5;
$L__BB25_86:
	setp.ge.s32 	%p4, %r11, %r48;
	setp.ge.s32 	%p5, %r107, %r50;
	mov.f32 	%f1513, 0f00000000;
	or.pred  	%p6, %p4, %p5;
	@%p6 bra 	$L__BB25_88;
	mul.wide.u32 	%rd15, %r108, 4;
	add.s64 	%rd16, %rd3, %rd15;
	ld.global.nc.f32 	%f1513, [%rd16];
$L__BB25_88:
	st.shared.f32 	[%r109], %f1513;
	add.s32 	%r110, %r110, %r7;
	add.s32 	%r109, %r109, %r8;
	add.s32 	%r108, %r108, %r7;
	add.s32 	%r107, %r107, %r7;
	setp.lt.u32 	%p7, %r110, 32;
	@%p7 bra 	$L__BB25_86;
$L__BB25_89:
	mov.u32 	%r60, %ntid.y;
	add.s32 	%r106, %r106, %r60;
	setp.lt.u32 	%p8, %r106, 128;
	@%p8 bra 	$L__BB25_84;
	bra.uni 	$L__BB25_3;

}
	// .globl	_Z22gemm_smem_tiled_kernelILi128ELi32ELi128EEvPKfS1_Pfiii
.visible .entry _Z22gemm_smem_tiled_kernelILi128ELi32ELi128EEvPKfS1_Pfiii(
	.param .u64 .ptr .align 1 _Z22gemm_smem_tiled_kernelILi128ELi32ELi128EEvPKfS1_Pfiii_param_0,
	.param .u64 .ptr .align 1 _Z22gemm_smem_tiled_kernelILi128ELi32ELi128EEvPKfS1_Pfiii_param_1,
	.param .u64 .ptr .align 1 _Z22gemm_smem_tiled_kernelILi128ELi32ELi128EEvPKfS1_Pfiii_param_2,
	.param .u32 _Z22gemm_smem_tiled_kernelILi128ELi32ELi128EEvPKfS1_Pfiii_param_3,
	.param .u32 _Z22gemm_smem_tiled_kernelILi128ELi32ELi128EEvPKfS1_Pfiii_param_4,
	.param .u32 _Z22gemm_smem_tiled_kernelILi128ELi32ELi128EEvPKfS1_Pfiii_param_5
)
{
	.reg .pred 	%p<89>;
	.reg .b32 	%r<251>;
	.reg .b32 	%f<2827>;
	.reg .b64 	%rd<74>;
	// demoted variable
	.shared .align 4 .b8 _ZZ22gemm_smem_tiled_kernelILi128ELi32ELi128EEvPKfS1_PfiiiE2As[16384];
	// demoted variable
	.shared .align 4 .b8 _ZZ22gemm_smem_tiled_kernelILi128ELi32ELi128EEvPKfS1_PfiiiE2Bs[16384];
	ld.param.u32 	%r44, [_Z22gemm_smem_tiled_kernelILi128ELi32ELi128EEvPKfS1_Pfiii_param_5];
	setp.lt.s32 	%p1, %r44, 1;
	mov.f32 	%f2763, 0f00000000;
	mov.f32 	%f2764, %f2763;
	mov.f32 	%f2765, %f2763;
	mov.f32 	%f2766, %f2763;
	mov.f32 	%f2767, %f2763;
	mov.f32 	%f2768, %f2763;
	mov.f32 	%f2769, %f2763;
	mov.f32 	%f2770, %f2763;
	mov.f32 	%f2771, %f2763;
	mov.f32 	%f2772, %f2763;
	mov.f32 	%f2773, %f2763;
	mov.f32 	%f2774, %f2763;
	mov.f32 	%f2775, %f2763;
	mov.f32 	%f2776, %f2763;
	mov.f32 	%f2777, %f2763;
	mov.f32 	%f2778, %f2763;
	mov.f32 	%f2779, %f2763;
	mov.f32 	%f2780, %f2763;
	mov.f32 	%f2781, %f2763;
	mov.f32 	%f2782, %f2763;
	mov.f32 	%f2783, %f2763;
	mov.f32 	%f2784, %f2763;
	mov.f32 	%f2785, %f2763;
	mov.f32 	%f2786, %f2763;
	mov.f32 	%f2787, %f2763;
	mov.f32 	%f2788, %f2763;
	mov.f32 	%f2789, %f2763;
	mov.f32 	%f2790, %f2763;
	mov.f32 	%f2791, %f2763;
	mov.f32 	%f2792, %f2763;
	mov.f32 	%f2793, %f2763;
	mov.f32 	%f2794, %f2763;
	mov.f32 	%f2795, %f2763;
	mov.f32 	%f2796, %f2763;
	mov.f32 	%f2797, %f2763;
	mov.f32 	%f2798, %f2763;
	mov.f32 	%f2799, %f2763;
	mov.f32 	%f2800, %f2763;
	mov.f32 	%f2801, %f2763;
	mov.f32 	%f2802, %f2763;
	mov.f32 	%f2803, %f2763;
	mov.f32 	%f2804, %f2763;
	mov.f32 	%f2805, %f2763;
	mov.f32 	%f2806, %f2763;
	mov.f32 	%f2807, %f2763;
	mov.f32 	%f2808, %f2763;
	mov.f32 	%f2809, %f2763;
	mov.f32 	%f2810, %f2763;
	mov.f32 	%f2811, %f2763;
	mov.f32 	%f2812, %f2763;
	mov.f32 	%f2813, %f2763;
	mov.f32 	%f2814, %f2763;
	mov.f32 	%f2815, %f2763;
	mov.f32 	%f2816, %f2763;
	mov.f32 	%f2817, %f2763;
	mov.f32 	%f2818, %f2763;
	mov.f32 	%f2819, %f2763;
	mov.f32 	%f2820, %f2763;
	mov.f32 	%f2821, %f2763;
	mov.f32 	%f2822, %f2763;
	mov.f32 	%f2823, %f2763;
	mov.f32 	%f2824, %f2763;
	mov.f32 	%f2825, %f2763;
	mov.f32 	%f2826, %f2763;
	@%p1 bra 	$L__BB26_17;
	mov.b32 	%r243, 0;
	mov.f32 	%f2763, 0f00000000;
	mov.u32 	%r46, %tid.y;
	mov.u32 	%r47, %tid.x;
	mov.u32 	%r48, %ctaid.y;
	shl.b32 	%r49, %r48, 7;
	shl.b32 	%r52, %r47, 2;
	mov.u32 	%r53, _ZZ22gemm_smem_tiled_kernelILi128ELi32ELi128EEvPKfS1_PfiiiE2As;
	add.s32 	%r54, %r53, %r52;
$L__BB26_2:
	setp.gt.u32 	%p2, %r46, 127;
	@%p2 bra 	$L__BB26_10;
	add.s32 	%r7, %r47, %r243;
	mov.u32 	%r244, %r46;
$L__BB26_4:
	setp.gt.u32 	%p3, %r47, 31;
	@%p3 bra 	$L__BB26_9;
	ld.param.u32 	%r239, [_Z22gemm_smem_tiled_kernelILi128ELi32ELi128EEvPKfS1_Pfiii_param_5];
	add.s32 	%r50, %r244, %r49;
	shl.b32 	%r51, %r244, 7;
	add.s32 	%r247, %r54, %r51;
	mad.lo.s32 	%r246, %r50, %r239, %r7;
	mov.u32 	%r245, %r7;
	mov.u32 	%r248, %r47;
$L__BB26_6:
	ld.param.u32 	%r240, [_Z22gemm_smem_tiled_kernelILi128ELi32ELi128EEvPKfS1_Pfiii_param_5];
	ld.param.u32 	%r164, [_Z22gemm_smem_tiled_kernelILi128ELi32ELi128EEvPKfS1_Pfiii_param_3];
	mov.u32 	%r55, %ctaid.y;
	shl.b32 	%r56, %r55, 7;
	add.s32 	%r57, %r244, %r56;
	setp.ge.s32 	%p4, %r57, %r164;
	setp.ge.s32 	%p5, %r245, %r240;
	mov.f32 	%f2761, 0f00000000;
	or.pred  	%p6, %p4, %p5;
	@%p6 bra 	$L__BB26_8;
	ld.param.u64 	%rd69, [_Z22gemm_smem_tiled_kernelILi128ELi32ELi128EEvPKfS1_Pfiii_param_0];
	cvta.to.global.u64 	%rd13, %rd69;
	mul.wide.u32 	%rd14, %r246, 4;
	add.s64 	%rd15, %rd13, %rd14;
	ld.global.nc.f32 	%f2761, [%rd15];
$L__BB26_8:
	st.shared.f32 	[%r247], %f2761;
	mov.u32 	%r58, %ntid.x;
	add.s32 	%r248, %r248, %r58;
	shl.b32 	%r59, %r58, 2;
	add.s32 	%r247, %r247, %r59;
	add.s32 	%r246, %r246, %r58;
	add.s32 	%r245, %r245, %r58;
	setp.lt.u32 	%p7, %r248, 32;
	@%p7 bra 	$L__BB26_6;
$L__BB26_9:
	mov.u32 	%r60, %ntid.y;
	add.s32 	%r244, %r244, %r60;
	setp.lt.u32 	%p8, %r244, 128;
	@%p8 bra 	$L__BB26_4;
$L__BB26_10:
	mov.u32 	%r249, %tid.y;
	setp.gt.u32 	%p9, %r249, 31;
	@%p9 bra 	$L__BB26_16;
$L__BB26_11:
	mov.u32 	%r250, %tid.x;
	setp.gt.u32 	%p10, %r250, 127;
	@%p10 bra 	$L__BB26_15;
$L__BB26_12:
	ld.param.u32 	%r241, [_Z22gemm_smem_tiled_kernelILi128ELi32ELi128EEvPKfS1_Pfiii_param_5];
	ld.param.u32 	%r173, [_Z22gemm_smem_tiled_kernelILi128ELi32ELi128EEvPKfS1_Pfiii_param_4];
	add.s32 	%r63, %r249, %r243;
	setp.ge.s32 	%p11, %r63, %r241;
	mov.u32 	%r64, %ctaid.x;
	shl.b32 	%r66, %r64, 7;
	add.s32 	%r67, %r250, %r66;
	setp.ge.s32 	%p12, %r67, %r173;
	mov.f32 	%f2762, 0f00000000;
	or.pred  	%p13, %p11, %p12;
	@%p13 bra 	$L__BB26_14;
	ld.param.u32 	%r174, [_Z22gemm_smem_tiled_kernelILi128ELi32ELi128EEvPKfS1_Pfiii_param_4];
	ld.param.u64 	%rd70, [_Z22gemm_smem_tiled_kernelILi128ELi32ELi128EEvPKfS1_Pfiii_param_1];
	mad.lo.s32 	%r72, %r63, %r174, %r67;
	cvta.to.global.u64 	%rd16, %rd70;
	mul.wide.s32 	%rd17, %r72, 4;
	add.s64 	%rd18, %rd16, %rd17;
	ld.global.nc.f32 	%f2762, [%rd18];
$L__BB26_14:
	shl.b32 	%r73, %r249, 9;
	mov.u32 	%r74, _ZZ22gemm_smem_tiled_kernelILi128ELi32ELi128EEvPKfS1_PfiiiE2Bs;
	add.s32 	%r75, %r74, %r73;
	shl.b32 	%r76, %r250, 2;
	add.s32 	%r77, %r75, %r76;
	st.shared.f32 	[%r77], %f2762;
	mov.u32 	%r78, %ntid.x;
	add.s32 	%r250, %r250, %r78;
	setp.lt.u32 	%p14, %r250, 128;
	@%p14 bra 	$L__BB26_12;
$L__BB26_15:
	mov.u32 	%r79, %ntid.y;
	add.s32 	%r249, %r249, %r79;
	setp.lt.u32 	%p15, %r249, 32;
	@%p15 bra 	$L__BB26_11;
$L__BB26_16:
	ld.param.u32 	%r242, [_Z22gemm_smem_tiled_kernelILi128ELi32ELi128EEvPKfS1_Pfiii_param_5];
	bar.sync 	0;
	mov.u32 	%r80, %tid.y;
	shl.b32 	%r81, %r80, 10;
	mov.u32 	%r82, _ZZ22gemm_smem_tiled_kernelILi128ELi32ELi128EEvPKfS1_PfiiiE2As;
	add.s32 	%r83, %r82, %r81;
	ld.shared.f32 	%f201, [%r83];
	ld.shared.f32 	%f202, [%r83+128];
	ld.shared.f32 	%f203, [%r83+256];
	ld.shared.f32 	%f204, [%r83+384];
	ld.shared.f32 	%f205, [%r83+512];
	ld.shared.f32 	%f206, [%r83+640];
	ld.shared.f32 	%f207, [%r83+768];
	ld.shared.f32 	%f208, [%r83+896];
	mov.u32 	%r84, %tid.x;
	shl.b32 	%r85, %r84, 5;
	mov.u32 	%r86, _ZZ22gemm_smem_tiled_kernelILi128ELi32ELi128EEvPKfS1_PfiiiE2Bs;
	add.s32 	%r87, %r86, %r85;
	ld.shared.f32 	%f209, [%r87];
	ld.shared.f32 	%f210, [%r87+4];
	ld.shared.f32 	%f211, [%r87+8];
	ld.shared.f32 	%f212, [%r87+12];
	ld.shared.f32 	%f213, [%r87+16];
	ld.shared.f32 	%f214, [%r87+20];
	ld.shared.f32 	%f215, [%r87+24];
	ld.shared.f32 	%f216, [%r87+28];
	fma.rn.f32 	%f217, %f201, %f209, %f2810;
	fma.rn.f32 	%f218, %f201, %f210, %f2809;
	fma.rn.f32 	%f219, %f201, %f211, %f2808;
	fma.rn.f32 	%f220, %f201, %f212, %f2807;
	fma.rn.f32 	%f221, %f201, %f213, %f2806;
	fma.rn.f32 	%f222, %f201, %f214, %f2805;
	fma.rn.f32 	%f223, %f201, %f215, %f2804;
	fma.rn.f32 	%f224, %f201, %f216, %f2803;
	fma.rn.f32 	%f225, %f202, %f209, %f2802;
	fma.rn.f32 	%f226, %f202, %f210, %f2801;
	fma.rn.f32 	%f227, %f202, %f211, %f2800;
	fma.rn.f32 	%f228, %f202, %f212, %f2799;
	fma.rn.f32 	%f229, %f202, %f213, %f2798;
	fma.rn.f32 	%f230, %f202, %f214, %f2797;
	fma.rn.f32 	%f231, %f202, %f215, %f2796;
	fma.rn.f32 	%f232, %f202, %f216, %f2795;
	fma.rn.f32 	%f233, %f203, %f209, %f2794;
	fma.rn.f32 	%f234, %f203, %f210, %f2793;
	fma.rn.f32 	%f235, %f203, %f211, %f2792;
	fma.rn.f32 	%f236, %f203, %f212, %f2791;
	fma.rn.f32 	%f237, %f203, %f213, %f2790;
	fma.rn.f32 	%f238, %f203, %f214, %f2789;
	fma.rn.f32 	%f239, %f203, %f215, %f2788;
	fma.rn.f32 	%f240, %f203, %f216, %f2787;
	fma.rn.f32 	%f241, %f204, %f209, %f2786;
	fma.rn.f32 	%f242, %f204, %f210, %f2785;
	fma.rn.f32 	%f243, %f204, %f211, %f2784;
	fma.rn.f32 	%f244, %f204, %f212, %f2783;
	fma.rn.f32 	%f245, %f204, %f213, %f2782;
	fma.rn.f32 	%f246, %f204, %f214, %f2781;
	fma.rn.f32 	%f247, %f204, %f215, %f2780;
	fma.rn.f32 	%f248, %f204, %f216, %f2779;
	fma.rn.f32 	%f249, %f205, %f209, %f2778;
	fma.rn.f32 	%f250, %f205, %f210, %f2777;
	fma.rn.f32 	%f251, %f205, %f211, %f2776;
	fma.rn.f32 	%f252, %f205, %f212, %f2775;
	fma.rn.f32 	%f253, %f205, %f213, %f2774;
	fma.rn.f32 	%f254, %f205, %f214, %f2773;
	fma.rn.f32 	%f255, %f205, %f215, %f2772;
	fma.rn.f32 	%f256, %f205, %f216, %f2771;
	fma.rn.f32 	%f257, %f206, %f209, %f2770;
	fma.rn.f32 	%f258, %f206, %f210, %f2769;
	fma.rn.f32 	%f259, %f206, %f211, %f2768;
	fma.rn.f32 	%f260, %f206, %f212, %f2767;
	fma.rn.f32 	%f261, %f206, %f213, %f2766;
	fma.rn.f32 	%f262, %f206, %f214, %f2765;
	fma.rn.f32 	%f263, %f206, %f215, %f2764;
	fma.rn.f32 	%f264, %f206, %f216, %f2763;
	fma.rn.f32 	%f265, %f207, %f209, %f2811;
	fma.rn.f32 	%f266, %f207, %f210, %f2812;
	fma.rn.f32 	%f267, %f207, %f211, %f2813;
	fma.rn.f32 	%f268, %f207, %f212, %f2814;
	fma.rn.f32 	%f269, %f207, %f213, %f2815;
	fma.rn.f32 	%f270, %f207, %f214, %f2816;
	fma.rn.f32 	%f271, %f207, %f215, %f2817;
	fma.rn.f32 	%f272, %f207, %f216, %f2818;
	fma.rn.f32 	%f273, %f208, %f209, %f2819;
	fma.rn.f32 	%f274, %f208, %f210, %f2820;
	fma.rn.f32 	%f275, %f208, %f211, %f2821;
	fma.rn.f32 	%f276, %f208, %f212, %f2822;
	fma.rn.f32 	%f277, %f208, %f213, %f2823;
	fma.rn.f32 	%f278, %f208, %f214, %f2824;
	fma.rn.f32 	%f279, %f208, %f215, %f2825;
	fma.rn.f32 	%f280, %f208, %f216, %f2826;
	ld.shared.f32 	%f281, [%r83+4];
	ld.shared.f32 	%f282, [%r83+132];
	ld.shared.f32 	%f283, [%r83+260];
	ld.shared.f32 	%f284, [%r83+388];
	ld.shared.f32 	%f285, [%r83+516];
	ld.shared.f32 	%f286, [%r83+644];
	ld.shared.f32 	%f287, [%r83+772];
	ld.shared.f32 	%f288, [%r83+900];
	ld.shared.f32 	%f289, [%r87+512];
	ld.shared.f32 	%f290, [%r87+516];
	ld.shared.f32 	%f291, [%r87+520];
	ld.shared.f32 	%f292, [%r87+524];
	ld.shared.f32 	%f293, [%r87+528];
	ld.shared.f32 	%f294, [%r87+532];
	ld.shared.f32 	%f295, [%r87+536];
	ld.shared.f32 	%f296, [%r87+540];
	fma.rn.f32 	%f297, %f281, %f289, %f217;
	fma.rn.f32 	%f298, %f281, %f290, %f218;
	fma.rn.f32 	%f299, %f281, %f291, %f219;
	fma.rn.f32 	%f300, %f281, %f292, %f220;
	fma.rn.f32 	%f301, %f281, %f293, %f221;
	fma.rn.f32 	%f302, %f281, %f294, %f222;
	fma.rn.f32 	%f303, %f281, %f295, %f223;
	fma.rn.f32 	%f304, %f281, %f296, %f224;
	fma.rn.f32 	%f305, %f282, %f289, %f225;
	fma.rn.f32 	%f306, %f282, %f290, %f226;
	fma.rn.f32 	%f307, %f282, %f291, %f227;
	fma.rn.f32 	%f308, %f282, %f292, %f228;
	fma.rn.f32 	%f309, %f282, %f293, %f229;
	fma.rn.f32 	%f310, %f282, %f294, %f230;
	fma.rn.f32 	%f311, %f282, %f295, %f231;
	fma.rn.f32 	%f312, %f282, %f296, %f232;
	fma.rn.f32 	%f313, %f283, %f289, %f233;
	fma.rn.f32 	%f314, %f283, %f290, %f234;
	fma.rn.f32 	%f315, %f283, %f291, %f235;
	fma.rn.f32 	%f316, %f283, %f292, %f236;
	fma.rn.f32 	%f317, %f283, %f293, %f237;
	fma.rn.f32 	%f318, %f283, %f294, %f238;
	fma.rn.f32 	%f319, %f283, %f295, %f239;
	fma.rn.f32 	%f320, %f283, %f296, %f240;
	fma.rn.f32 	%f321, %f284, %f289, %f241;
	fma.rn.f32 	%f322, %f284, %f290, %f242;
	fma.rn.f32 	%f323, %f284, %f291, %f243;
	fma.rn.f32 	%f324, %f284, %f292, %f244;
	fma.rn.f32 	%f325, %f284, %f293, %f245;
	fma.rn.f32 	%f326, %f284, %f294, %f246;
	fma.rn.f32 	%f327, %f284, %f295, %f247;
	fma.rn.f32 	%f328, %f284, %f296, %f248;
	fma.rn.f32 	%f329, %f285, %f289, %f249;
	fma.rn.f32 	%f330, %f285, %f290, %f250;
	fma.rn.f32 	%f331, %f285, %f291, %f251;
	fma.rn.f32 	%f332, %f285, %f292, %f252;
	fma.rn.f32 	%f333, %f285, %f293, %f253;
	fma.rn.f32 	%f334, %f285, %f294, %f254;
	fma.rn.f32 	%f335, %f285, %f295, %f255;
	fma.rn.f32 	%f336, %f285, %f296, %f256;
	fma.rn.f32 	%f337, %f286, %f289, %f257;
	fma.rn.f32 	%f338, %f286, %f290, %f258;
	fma.rn.f32 	%f339, %f286, %f291, %f259;
	fma.rn.f32 	%f340, %f286, %f292, %f260;
	fma.rn.f32 	%f341, %f286, %f293, %f261;
	fma.rn.f32 	%f342, %f286, %f294, %f262;
	fma.rn.f32 	%f343, %f286, %f295, %f263;
	fma.rn.f32 	%f344, %f286, %f296, %f264;
	fma.rn.f32 	%f345, %f287, %f289, %f265;
	fma.rn.f32 	%f346, %f287, %f290, %f266;
	fma.rn.f32 	%f347, %f287, %f291, %f267;
	fma.rn.f32 	%f348, %f287, %f292, %f268;
	fma.rn.f32 	%f349, %f287, %f293, %f269;
	fma.rn.f32 	%f350, %f287, %f294, %f270;
	fma.rn.f32 	%f351, %f287, %f295, %f271;
	fma.rn.f32 	%f352, %f287, %f296, %f272;
	fma.rn.f32 	%f353, %f288, %f289, %f273;
	fma.rn.f32 	%f354, %f288, %f290, %f274;
	fma.rn.f32 	%f355, %f288, %f291, %f275;
	fma.rn.f32 	%f356, %f288, %f292, %f276;
	fma.rn.f32 	%f357, %f288, %f293, %f277;
	fma.rn.f32 	%f358, %f288, %f294, %f278;
	fma.rn.f32 	%f359, %f288, %f295, %f279;
	fma.rn.f32 	%f360, %f288, %f296, %f280;
	ld.shared.f32 	%f361, [%r83+8];
	ld.shared.f32 	%f362, [%r83+136];
	ld.shared.f32 	%f363, [%r83+264];
	ld.shared.f32 	%f364, [%r83+392];
	ld.shared.f32 	%f365, [%r83+520];
	ld.shared.f32 	%f366, [%r83+648];
	ld.shared.f32 	%f367, [%r83+776];
	ld.shared.f32 	%f368, [%r83+904];
	ld.shared.f32 	%f369, [%r87+1024];
	ld.shared.f32 	%f370, [%r87+1028];
	ld.shared.f32 	%f371, [%r87+1032];
	ld.shared.f32 	%f372, [%r87+1036];
	ld.shared.f32 	%f373, [%r87+1040];
	ld.shared.f32 	%f374, [%r87+1044];
	ld.shared.f32 	%f375, [%r87+1048];
	ld.shared.f32 	%f376, [%r87+1052];
	fma.rn.f32 	%f377, %f361, %f369, %f297;
	fma.rn.f32 	%f378, %f361, %f370, %f298;
	fma.rn.f32 	%f379, %f361, %f371, %f299;
	fma.rn.f32 	%f380, %f361, %f372, %f300;
	fma.rn.f32 	%f381, %f361, %f373, %f301;
	fma.rn.f32 	%f382, %f361, %f374, %f302;
	fma.rn.f32 	%f383, %f361, %f375, %f303;
	fma.rn.f32 	%f384, %f361, %f376, %f304;
	fma.rn.f32 	%f385, %f362, %f369, %f305;
	fma.rn.f32 	%f386, %f362, %f370, %f306;
	fma.rn.f32 	%f387, %f362, %f371, %f307;
	fma.rn.f32 	%f388, %f362, %f372, %f308;
	fma.rn.f32 	%f389, %f362, %f373, %f309;
	fma.rn.f32 	%f390, %f362, %f374, %f310;
	fma.rn.f32 	%f391, %f362, %f375, %f311;
	fma.rn.f32 	%f392, %f362, %f376, %f312;
	fma.rn.f32 	%f393, %f363, %f369, %f313;
	fma.rn.f32 	%f394, %f363, %f370, %f314;
	fma.rn.f32 	%f395, %f363, %f371, %f315;
	fma.rn.f32 	%f396, %f363, %f372, %f316;
	fma.rn.f32 	%f397, %f363, %f373, %f317;
	fma.rn.f32 	%f398, %f363, %f374, %f318;
	fma.rn.f32 	%f399, %f363, %f375, %f319;
	fma.rn.f32 	%f400, %f363, %f376, %f320;
	fma.rn.f32 	%f401, %f364, %f369, %f321;
	fma.rn.f32 	%f402, %f364, %f370, %f322;
	fma.rn.f32 	%f403, %f364, %f371, %f323;
	fma.rn.f32 	%f404, %f364, %f372, %f324;
	fma.rn.f32 	%f405, %f364, %f373, %f325;
	fma.rn.f32 	%f406, %f364, %f374, %f326;
	fma.rn.f32 	%f407, %f364, %f375, %f327;
	fma.rn.f32 	%f408, %f364, %f376, %f328;
	fma.rn.f32 	%f409, %f365, %f369, %f329;
	fma.rn.f32 	%f410, %f365, %f370, %f330;
	fma.rn.f32 	%f411, %f365, %f371, %f331;
	fma.rn.f32 	%f412, %f365, %f372, %f332;
	fma.rn.f32 	%f413, %f365, %f373, %f333;
	fma.rn.f32 	%f414, %f365, %f374, %f334;
	fma.rn.f32 	%f415, %f365, %f375, %f335;
	fma.rn.f32 	%f416, %f365, %f376, %f336;
	fma.rn.f32 	%f417, %f366, %f369, %f337;
	fma.rn.f32 	%f418, %f366, %f370, %f338;
	fma.rn.f32 	%f419, %f366, %f371, %f339;
	fma.rn.f32 	%f420, %f366, %f372, %f340;
	fma.rn.f32 	%f421, %f366, %f373, %f341;
	fma.rn.f32 	%f422, %f366, %f374, %f342;
	fma.rn.f32 	%f423, %f366, %f375, %f343;
	fma.rn.f32 	%f424, %f366, %f376, %f344;
	fma.rn.f32 	%f425, %f367, %f369, %f345;
	fma.rn.f32 	%f426, %f367, %f370, %f346;
	fma.rn.f32 	%f427, %f367, %f371, %f347;
	fma.rn.f32 	%f428, %f367, %f372, %f348;
	fma.rn.f32 	%f429, %f367, %f373, %f349;
	fma.rn.f32 	%f430, %f367, %f374, %f350;
	fma.rn.f32 	%f431, %f367, %f375, %f351;
	fma.rn.f32 	%f432, %f367, %f376, %f352;
	fma.rn.f32 	%f433, %f368, %f369, %f353;
	fma.rn.f32 	%f434, %f368, %f370, %f354;
	fma.rn.f32 	%f435, %f368, %f371, %f355;
	fma.rn.f32 	%f436, %f368, %f372, %f356;
	fma.rn.f32 	%f437, %f368, %f373, %f357;
	fma.rn.f32 	%f438, %f368, %f374, %f358;
	fma.rn.f32 	%f439, %f368, %f375, %f359;
	fma.rn.f32 	%f440, %f368, %f376, %f360;
	ld.shared.f32 	%f441, [%r83+12];
	ld.shared.f32 	%f442, [%r83+140];
	ld.shared.f32 	%f443, [%r83+268];
	ld.shared.f32 	%f444, [%r83+396];
	ld.shared.f32 	%f445, [%r83+524];
	ld.shared.f32 	%f446, [%r83+652];
	ld.shared.f32 	%f447, [%r83+780];
	ld.shared.f32 	%f448, [%r83+908];
	ld.shared.f32 	%f449, [%r87+1536];
	ld.shared.f32 	%f450, [%r87+1540];
	ld.shared.f32 	%f451, [%r87+1544];
	ld.shared.f32 	%f452, [%r87+1548];
	ld.shared.f32 	%f453, [%r87+1552];
	ld.shared.f32 	%f454, [%r87+1556];
	ld.shared.f32 	%f455, [%r87+1560];
	ld.shared.f32 	%f456, [%r87+1564];
	fma.rn.f32 	%f457, %f441, %f449, %f377;
	fma.rn.f32 	%f458, %f441, %f450, %f378;
	fma.rn.f32 	%f459, %f441, %f451, %f379;
	fma.rn.f32 	%f460, %f441, %f452, %f380;
	fma.rn.f32 	%f461, %f441, %f453, %f381;
	fma.rn.f32 	%f462, %f441, %f454, %f382;
	fma.rn.f32 	%f463, %f441, %f455, %f383;
	fma.rn.f32 	%f464, %f441, %f456, %f384;
	fma.rn.f32 	%f465, %f442, %f449, %f385;
	fma.rn.f32 	%f466, %f442, %f450, %f386;
	fma.rn.f32 	%f467, %f442, %f451, %f387;
	fma.rn.f32 	%f468, %f442, %f452, %f388;
	fma.rn.f32 	%f469, %f442, %f453, %f389;
	fma.rn.f32 	%f470, %f442, %f454, %f390;
	fma.rn.f32 	%f471, %f442, %f455, %f391;
	fma.rn.f32 	%f472, %f442, %f456, %f392;
	fma.rn.f32 	%f473, %f443, %f449, %f393;
	fma.rn.f32 	%f474, %f443, %f450, %f394;
	fma.rn.f32 	%f475, %f443, %f451, %f395;
	fma.rn.f32 	%f476, %f443, %f452, %f396;
	fma.rn.f32 	%f477, %f443, %f453, %f397;
	fma.rn.f32 	%f478, %f443, %f454, %f398;
	fma.rn.f32 	%f479, %f443, %f455, %f399;
	fma.rn.f32 	%f480, %f443, %f456, %f400;
	fma.rn.f32 	%f481, %f444, %f449, %f401;
	fma.rn.f32 	%f482, %f444, %f450, %f402;
	fma.rn.f32 	%f483, %f444, %f451, %f403;
	fma.rn.f32 	%f484, %f444, %f452, %f404;
	fma.rn.f32 	%f485, %f444, %f453, %f405;
	fma.rn.f32 	%f486, %f444, %f454, %f406;
	fma.rn.f32 	%f487, %f444, %f455, %f407;
	fma.rn.f32 	%f488, %f444, %f456, %f408;
	fma.rn.f32 	%f489, %f445, %f449, %f409;
	fma.rn.f32 	%f490, %f445, %f450, %f410;
	fma.rn.f32 	%f491, %f445, %f451, %f411;
	fma.rn.f32 	%f492, %f445, %f452, %f412;
	fma.rn.f32 	%f493, %f445, %f453, %f413;
	fma.rn.f32 	%f494, %f445, %f454, %f414;
	fma.rn.f32 	%f495, %f445, %f455, %f415;
	fma.rn.f32 	%f496, %f445, %f456, %f416;
	fma.rn.f32 	%f497, %f446, %f449, %f417;
	fma.rn.f32 	%f498, %f446, %f450, %f418;
	fma.rn.f32 	%f499, %f446, %f451, %f419;
	fma.rn.f32 	%f500, %f446, %f452, %f420;
	fma.rn.f32 	%f501, %f446, %f453, %f421;
	fma.rn.f32 	%f502, %f446, %f454, %f422;
	fma.rn.f32 	%f503, %f446, %f455, %f423;
	fma.rn.f32 	%f504, %f446, %f456, %f424;
	fma.rn.f32 	%f505, %f447, %f449, %f425;
	fma.rn.f32 	%f506, %f447, %f450, %f426;
	fma.rn.f32 	%f507, %f447, %f451, %f427;
	fma.rn.f32 	%f508, %f447, %f452, %f428;
	fma.rn.f32 	%f509, %f447, %f453, %f429;
	fma.rn.f32 	%f510, %f447, %f454, %f430;
	fma.rn.f32 	%f511, %f447, %f455, %f431;
	fma.rn.f32 	%f512, %f447, %f456, %f432;
	fma.rn.f32 	%f513, %f448, %f449, %f433;
	fma.rn.f32 	%f514, %f448, %f450, %f434;
	fma.rn.f32 	%f515, %f448, %f451, %f435;
	fma.rn.f32 	%f516, %f448, %f452, %f436;
	fma.rn.f32 	%f517, %f448, %f453, %f437;
	fma.rn.f32 	%f518, %f448, %f454, %f438;
	fma.rn.f32 	%f519, %f448, %f455, %f439;
	fma.rn.f32 	%f520, %f448, %f456, %f440;
	ld.shared.f32 	%f521, [%r83+16];
	ld.shared.f32 	%f522, [%r83+144];
	ld.shared.f32 	%f523, [%r83+272];
	ld.shared.f32 	%f524, [%r83+400];
	ld.shared.f32 	%f525, [%r83+528];
	ld.shared.f32 	%f526, [%r83+656];
	ld.shared.f32 	%f527, [%r83+784];
	ld.shared.f32 	%f528, [%r83+912];
	ld.shared.f32 	%f529, [%r87+2048];
	ld.shared.f32 	%f530, [%r87+2052];
	ld.shared.f32 	%f531, [%r87+2056];
	ld.shared.f32 	%f532, [%r87+2060];
	ld.shared.f32 	%f533, [%r87+2064];
	ld.shared.f32 	%f534, [%r87+2068];
	ld.shared.f32 	%f535, [%r87+2072];
	ld.shared.f32 	%f536, [%r87+2076];
	fma.rn.f32 	%f537, %f521, %f529, %f457;
	fma.rn.f32 	%f538, %f521, %f530, %f458;
	fma.rn.f32 	%f539, %f521, %f531, %f459;
	fma.rn.f32 	%f540, %f521, %f532, %f460;
	fma.rn.f32 	%f541, %f521, %f533, %f461;
	fma.rn.f32 	%f542, %f521, %f534, %f462;
	fma.rn.f32 	%f543, %f521, %f535, %f463;
	fma.rn.f32 	%f544, %f521, %f536, %f464;
	fma.rn.f32 	%f545, %f522, %f529, %f465;
	fma.rn.f32 	%f546, %f522, %f530, %f466;
	fma.rn.f32 	%f547, %f522, %f531, %f467;
	fma.rn.f32 	%f548, %f522, %f532, %f468;
	fma.rn.f32 	%f549, %f522, %f533, %f469;
	fma.rn.f32 	%f550, %f522, %f534, %f470;
	fma.rn.f32 	%f551, %f522, %f535, %f471;
	fma.rn.f32 	%f552, %f522, %f536, %f472;
	fma.rn.f32 	%f553, %f523, %f529, %f473;
	fma.rn.f32 	%f554, %f523, %f530, %f474;
	fma.rn.f32 	%f555, %f523, %f531, %f475;
	fma.rn.f32 	%f556, %f523, %f532, %f476;
	fma.rn.f32 	%f557, %f523, %f533, %f477;
	fma.rn.f32 	%f558, %f523, %f534, %f478;
	fma.rn.f32 	%f559, %f523, %f535, %f479;
	fma.rn.f32 	%f560, %f523, %f536, %f480;
	fma.rn.f32 	%f561, %f524, %f529, %f481;
	fma.rn.f32 	%f562, %f524, %f530, %f482;
	fma.rn.f32 	%f563, %f524, %f531, %f483;
	fma.rn.f32 	%f564, %f524, %f532, %f484;
	fma.rn.f32 	%f565, %f524, %f533, %f485;
	fma.rn.f32 	%f566, %f524, %f534, %f486;
	fma.rn.f32 	%f567, %f524, %f535, %f487;
	fma.rn.f32 	%f568, %f524, %f536, %f488;
	fma.rn.f32 	%f569, %f525, %f529, %f489;
	fma.rn.f32 	%f570, %f525, %f530, %f490;
	fma.rn.f32 	%f571, %f525, %f531, %f491;
	fma.rn.f32 	%f572, %f525, %f532, %f492;
	fma.rn.f32 	%f573, %f525, %f533, %f493;
	fma.rn.f32 	%f574, %f525, %f534, %f494;
	fma.rn.f32 	%f575, %f525, %f535, %f495;
	fma.rn.f32 	%f576, %f525, %f536, %f496;
	fma.rn.f32 	%f577, %f526, %f529, %f497;
	fma.rn.f32 	%f578, %f526, %f530, %f498;
	fma.rn.f32 	%f579, %f526, %f531, %f499;
	fma.rn.f32 	%f580, %f526, %f532, %f500;
	fma.rn.f32 	%f581, %f526, %f533, %f501;
	fma.rn.f32 	%f582, %f526, %f534, %f502;
	fma.rn.f32 	%f583, %f526, %f535, %f503;
	fma.rn.f32 	%f584, %f526, %f536, %f504;
	fma.rn.f32 	%f585, %f527, %f529, %f505;
	fma.rn.f32 	%f586, %f527, %f530, %f506;
	fma.rn.f32 	%f587, %f527, %f531, %f507;
	fma.rn.f32 	%f588, %f527, %f532, %f508;
	fma.rn.f32 	%f589, %f527, %f533, %f509;
	fma.rn.f32 	%f590, %f527, %f534, %f510;
	fma.rn.f32 	%f591, %f527, %f535, %f511;
	fma.rn.f32 	%f592, %f527, %f536, %f512;
	fma.rn.f32 	%f593, %f528, %f529, %f513;
	fma.rn.f32 	%f594, %f528, %f530, %f514;
	fma.rn.f32 	%f595, %f528, %f531, %f515;
	fma.rn.f32 	%f596, %f528, %f532, %f516;
	fma.rn.f32 	%f597, %f528, %f533, %f517;
	fma.rn.f32 	%f598, %f528, %f534, %f518;
	fma.rn.f32 	%f599, %f528, %f535, %f519;
	fma.rn.f32 	%f600, %f528, %f536, %f520;
	ld.shared.f32 	%f601, [%r83+20];
	ld.shared.f32 	%f602, [%r83+148];
	ld.shared.f32 	%f603, [%r83+276];
	ld.shared.f32 	%f604, [%r83+404];
	ld.shared.f32 	%f605, [%r83+532];
	ld.shared.f32 	%f606, [%r83+660];
	ld.shared.f32 	%f607, [%r83+788];
	ld.shared.f32 	%f608, [%r83+916];
	ld.shared.f32 	%f609, [%r87+2560];
	ld.shared.f32 	%f610, [%r87+2564];
	ld.shared.f32 	%f611, [%r87+2568];
	ld.shared.f32 	%f612, [%r87+2572];
	ld.shared.f32 	%f613, [%r87+2576];
	ld.shared.f32 	%f614, [%r87+2580];
	ld.shared.f32 	%f615, [%r87+2584];
	ld.shared.f32 	%f616, [%r87+2588];
	fma.rn.f32 	%f617, %f601, %f609, %f537;
	fma.rn.f32 	%f618, %f601, %f610, %f538;
	fma.rn.f32 	%f619, %f601, %f611, %f539;
	fma.rn.f32 	%f620, %f601, %f612, %f540;
	fma.rn.f32 	%f621, %f601, %f613, %f541;
	fma.rn.f32 	%f622, %f601, %f614, %f542;
	fma.rn.f32 	%f623, %f601, %f615, %f543;
	fma.rn.f32 	%f624, %f601, %f616, %f544;
	fma.rn.f32 	%f625, %f602, %f609, %f545;
	fma.rn.f32 	%f626, %f602, %f610, %f546;
	fma.rn.f32 	%f627, %f602, %f611, %f547;
	fma.rn.f32 	%f628, %f602, %f612, %f548;
	fma.rn.f32 	%f629, %f602, %f613, %f549;
	fma.rn.f32 	%f630, %f602, %f614, %f550;
	fma.rn.f32 	%f631, %f602, %f615, %f551;
	fma.rn.f32 	%f632, %f602, %f616, %f552;
	fma.rn.f32 	%f633, %f603, %f609, %f553;
	fma.rn.f32 	%f634, %f603, %f610, %f554;
	fma.rn.f32 	%f635, %f603, %f611, %f555;
	fma.rn.f32 	%f636, %f603, %f612, %f556;
	fma.rn.f32 	%f637, %f603, %f613, %f557;
	fma.rn.f32 	%f638, %f603, %f614, %f558;
	fma.rn.f32 	%f639, %f603, %f615, %f559;
	fma.rn.f32 	%f640, %f603, %f616, %f560;
	fma.rn.f32 	%f641, %f604, %f609, %f561;
	fma.rn.f32 	%f642, %f604, %f610, %f562;
	fma.rn.f32 	%f643, %f604, %f611, %f563;
	fma.rn.f32 	%f644, %f604, %f612, %f564;
	fma.rn.f32 	%f645, %f604, %f613, %f565;
	fma.rn.f32 	%f646, %f604, %f614, %f566;
	fma.rn.f32 	%f647, %f604, %f615, %f567;
	fma.rn.f32 	%f648, %f604, %f616, %f568;
	fma.rn.f32 	%f649, %f605, %f609, %f569;
	fma.rn.f32 	%f650, %f605, %f610, %f570;
	fma.rn.f32 	%f651, %f605, %f611, %f571;
	fma.rn.f32 	%f652, %f605, %f612, %f572;
	fma.rn.f32 	%f653, %f605, %f613, %f573;
	fma.rn.f32 	%f654, %f605, %f614, %f574;
	fma.rn.f32 	%f655, %f605, %f615, %f575;
	fma.rn.f32 	%f656, %f605, %f616, %f576;
	fma.rn.f32 	%f657, %f606, %f609, %f577;
	fma.rn.f32 	%f658, %f606, %f610, %f578;
	fma.rn.f32 	%f659, %f606, %f611, %f579;
	fma.rn.f32 	%f660, %f606, %f612, %f580;
	fma.rn.f32 	%f661, %f606, %f613, %f581;
	fma.rn.f32 	%f662, %f606, %f614, %f582;
	fma.rn.f32 	%f663, %f606, %f615, %f583;
	fma.rn.f32 	%f664, %f606, %f616, %f584;
	fma.rn.f32 	%f665, %f607, %f609, %f585;
	fma.rn.f32 	%f666, %f607, %f610, %f586;
	fma.rn.f32 	%f667, %f607, %f611, %f587;
	fma.rn.f32 	%f668, %f607, %f612, %f588;
	fma.rn.f32 	%f669, %f607, %f613, %f589;
	fma.rn.f32 	%f670, %f607, %f614, %f590;
	fma.rn.f32 	%f671, %f607, %f615, %f591;
	fma.rn.f32 	%f672, %f607, %f616, %f592;
	fma.rn.f32 	%f673, %f608, %f609, %f593;
	fma.rn.f32 	%f674, %f608, %f610, %f594;
	fma.rn.f32 	%f675, %f608, %f611, %f595;
	fma.rn.f32 	%f676, %f608, %f612, %f596;
	fma.rn.f32 	%f677, %f608, %f613, %f597;
	fma.rn.f32 	%f678, %f608, %f614, %f598;
	fma.rn.f32 	%f679, %f608, %f615, %f599;
	fma.rn.f32 	%f680, %f608, %f616, %f600;
	ld.shared.f32 	%f681, [%r83+24];
	ld.shared.f32 	%f682, [%r83+152];
	ld.shared.f32 	%f683, [%r83+280];
	ld.shared.f32 	%f684, [%r83+408];
	ld.shared.f32 	%f685, [%r83+536];
	ld.shared.f32 	%f686, [%r83+664];
	ld.shared.f32 	%f687, [%r83+792];
	ld.shared.f32 	%f688, [%r83+920];
	ld.shared.f32 	%f689, [%r87+3072];
	ld.shared.f32 	%f690, [%r87+3076];
	ld.shared.f32 	%f691, [%r87+3080];
	ld.shared.f32 	%f692, [%r87+3084];
	ld.shared.f32 	%f693, [%r87+3088];
	ld.shared.f32 	%f694, [%r87+3092];
	ld.shared.f32 	%f695, [%r87+3096];
	ld.shared.f32 	%f696, [%r87+3100];
	fma.rn.f32 	%f697, %f681, %f689, %f617;
	fma.rn.f32 	%f698, %f681, %f690, %f618;
	fma.rn.f32 	%f699, %f681, %f691, %f619;
	fma.rn.f32 	%f700, %f681, %f692, %f620;
	fma.rn.f32 	%f701, %f681, %f693, %f621;
	fma.rn.f32 	%f702, %f681, %f694, %f622;
	fma.rn.f32 	%f703, %f681, %f695, %f623;
	fma.rn.f32 	%f704, %f681, %f696, %f624;
	fma.rn.f32 	%f705, %f682, %f689, %f625;
	fma.rn.f32 	%f706, %f682, %f690, %f626;
	fma.rn.f32 	%f707, %f682, %f691, %f627;
	fma.rn.f32 	%f708, %f682, %f692, %f628;
	fma.rn.f32 	%f709, %f682, %f693, %f629;
	fma.rn.f32 	%f710, %f682, %f694, %f630;
	fma.rn.f32 	%f711, %f682, %f695, %f631;
	fma.rn.f32 	%f712, %f682, %f696, %f632;
	fma.rn.f32 	%f713, %f683, %f689, %f633;
	fma.rn.f32 	%f714, %f683, %f690, %f634;
	fma.rn.f32 	%f715, %f683, %f691, %f635;
	fma.rn.f32 	%f716, %f683, %f692, %f636;
	fma.rn.f32 	%f717, %f683, %f693, %f637;
	fma.rn.f32 	%f718, %f683, %f694, %f638;
	fma.rn.f32 	%f719, %f683, %f695, %f639;
	fma.rn.f32 	%f720, %f683, %f696, %f640;
	fma.rn.f32 	%f721, %f684, %f689, %f641;
	fma.rn.f32 	%f722, %f684, %f690, %f642;
	fma.rn.f32 	%f723, %f684, %f691, %f643;
	fma.rn.f32 	%f724, %f684, %f692, %f644;
	fma.rn.f32 	%f725, %f684, %f693, %f645;
	fma.rn.f32 	%f726, %f684, %f694, %f646;
	fma.rn.f32 	%f727, %f684, %f695, %f647;
	fma.rn.f32 	%f728, %f684, %f696, %f648;
	fma.rn.f32 	%f729, %f685, %f689, %f649;
	fma.rn.f32 	%f730, %f685, %f690, %f650;
	fma.rn.f32 	%f731, %f685, %f691, %f651;
	fma.rn.f32 	%f732, %f685, %f692, %f652;
	fma.rn.f32 	%f733, %f685, %f693, %f653;
	fma.rn.f32 	%f734, %f685, %f694, %f654;
	fma.rn.f32 	%f735, %f685, %f695, %f655;
	fma.rn.f32 	%f736, %f685, %f696, %f656;
	fma.rn.f32 	%f737, %f686, %f689, %f657;
	fma.rn.f32 	%f738, %f686, %f690, %f658;
	fma.rn.f32 	%f739, %f686, %f691, %f659;
	fma.rn.f32 	%f740, %f686, %f692, %f660;
	fma.rn.f32 	%f741, %f686, %f693, %f661;
	fma.rn.f32 	%f742, %f686, %f694, %f662;
	fma.rn.f32 	%f743, %f686, %f695, %f663;
	fma.rn.f32 	%f744, %f686, %f696, %f664;
	fma.rn.f32 	%f745, %f687, %f689, %f665;
	fma.rn.f32 	%f746, %f687, %f690, %f666;
	fma.rn.f32 	%f747, %f687, %f691, %f667;
	fma.rn.f32 	%f748, %f687, %f692, %f668;
	fma.rn.f32 	%f749, %f687, %f693, %f669;
	fma.rn.f32 	%f750, %f687, %f694, %f670;
	fma.rn.f32 	%f751, %f687, %f695, %f671;
	fma.rn.f32 	%f752, %f687, %f696, %f672;
	fma.rn.f32 	%f753, %f688, %f689, %f673;
	fma.rn.f32 	%f754, %f688, %f690, %f674;
	fma.rn.f32 	%f755, %f688, %f691, %f675;
	fma.rn.f32 	%f756, %f688, %f692, %f676;
	fma.rn.f32 	%f757, %f688, %f693, %f677;
	fma.rn.f32 	%f758, %f688, %f694, %f678;
	fma.rn.f32 	%f759, %f688, %f695, %f679;
	fma.rn.f32 	%f760, %f688, %f696, %f680;
	ld.shared.f32 	%f761, [%r83+28];
	ld.shared.f32 	%f762, [%r83+156];
	ld.shared.f32 	%f763, [%r83+284];
	ld.shared.f32 	%f764, [%r83+412];
	ld.shared.f32 	%f765, [%r83+540];
	ld.shared.f32 	%f766, [%r83+668];
	ld.shared.f32 	%f767, [%r83+796];
	ld.shared.f32 	%f768, [%r83+924];
	ld.shared.f32 	%f769, [%r87+3584];
	ld.shared.f32 	%f770, [%r87+3588];
	ld.shared.f32 	%f771, [%r87+3592];
	ld.shared.f32 	%f772, [%r87+3596];
	ld.shared.f32 	%f773, [%r87+3600];
	ld.shared.f32 	%f774, [%r87+3604];
	ld.shared.f32 	%f775, [%r87+3608];
	ld.shared.f32 	%f776, [%r87+3612];
	fma.rn.f32 	%f777, %f761, %f769, %f697;
	fma.rn.f32 	%f778, %f761, %f770, %f698;
	fma.rn.f32 	%f779, %f761, %f771, %f699;
	fma.rn.f32 	%f780, %f761, %f772, %f700;
	fma.rn.f32 	%f781, %f761, %f773, %f701;
	fma.rn.f32 	%f782, %f761, %f774, %f702;
	fma.rn.f32 	%f783, %f761, %f775, %f703;
	fma.rn.f32 	%f784, %f761, %f776, %f704;
	fma.rn.f32 	%f785, %f762, %f769, %f705;
	fma.rn.f32 	%f786, %f762, %f770, %f706;
	fma.rn.f32 	%f787, %f762, %f771, %f707;
	fma.rn.f32 	%f788, %f762, %f772, %f708;
	fma.rn.f32 	%f789, %f762, %f773, %f709;
	fma.rn.f32 	%f790, %f762, %f774, %f710;
	fma.rn.f32 	%f791, %f762, %f775, %f711;
	fma.rn.f32 	%f792, %f762, %f776, %f712;
	fma.rn.f32 	%f793, %f763, %f769, %f713;
	fma.rn.f32 	%f794, %f763, %f770, %f714;
	fma.rn.f32 	%f795, %f763, %f771, %f715;
	fma.rn.f32 	%f796, %f763, %f772, %f716;
	fma.rn.f32 	%f797, %f763, %f773, %f717;
	fma.rn.f32 	%f798, %f763, %f774, %f718;
	fma.rn.f32 	%f799, %f763, %f775, %f719;
	fma.rn.f32 	%f800, %f763, %f776, %f720;
	fma.rn.f32 	%f801, %f764, %f769, %f721;
	fma.rn.f32 	%f802, %f764, %f770, %f722;
	fma.rn.f32 	%f803, %f764, %f771, %f723;
	fma.rn.f32 	%f804, %f764, %f772, %f724;
	fma.rn.f32 	%f805, %f764, %f773, %f725;
	fma.rn.f32 	%f806, %f764, %f774, %f726;
	fma.rn.f32 	%f807, %f764, %f775, %f727;
	fma.rn.f32 	%f808, %f764, %f776, %f728;
	fma.rn.f32 	%f809, %f765, %f769, %f729;
	fma.rn.f32 	%f810, %f765, %f770, %f730;
	fma.rn.f32 	%f811, %f765, %f771, %f731;
	fma.rn.f32 	%f812, %f765, %f772, %f732;
	fma.rn.f32 	%f813, %f765, %f773, %f733;
	fma.rn.f32 	%f814, %f765, %f774, %f734;
	fma.rn.f32 	%f815, %f765, %f775, %f735;
	fma.rn.f32 	%f816, %f765, %f776, %f736;
	fma.rn.f32 	%f817, %f766, %f769, %f737;
	fma.rn.f32 	%f818, %f766, %f770, %f738;
	fma.rn.f32 	%f819, %f766, %f771, %f739;
	fma.rn.f32 	%f820, %f766, %f772, %f740;
	fma.rn.f32 	%f821, %f766, %f773, %f741;
	fma.rn.f32 	%f822, %f766, %f774, %f742;
	fma.rn.f32 	%f823, %f766, %f775, %f743;
	fma.rn.f32 	%f824, %f766, %f776, %f744;
	fma.rn.f32 	%f825, %f767, %f769, %f745;
	fma.rn.f32 	%f826, %f767, %f770, %f746;
	fma.rn.f32 	%f827, %f767, %f771, %f747;
	fma.rn.f32 	%f828, %f767, %f772, %f748;
	fma.rn.f32 	%f829, %f767, %f773, %f749;
	fma.rn.f32 	%f830, %f767, %f774, %f750;
	fma.rn.f32 	%f831, %f767, %f775, %f751;
	fma.rn.f32 	%f832, %f767, %f776, %f752;
	fma.rn.f32 	%f833, %f768, %f769, %f753;
	fma.rn.f32 	%f834, %f768, %f770, %f754;
	fma.rn.f32 	%f835, %f768, %f771, %f755;
	fma.rn.f32 	%f836, %f768, %f772, %f756;
	fma.rn.f32 	%f837, %f768, %f773, %f757;
	fma.rn.f32 	%f838, %f768, %f774, %f758;
	fma.rn.f32 	%f839, %f768, %f775, %f759;
	fma.rn.f32 	%f840, %f768, %f776, %f760;
	ld.shared.f32 	%f841, [%r83+32];
	ld.shared.f32 	%f842, [%r83+160];
	ld.shared.f32 	%f843, [%r83+288];
	ld.shared.f32 	%f844, [%r83+416];
	ld.shared.f32 	%f845, [%r83+544];
	ld.shared.f32 	%f846, [%r83+672];
	ld.shared.f32 	%f847, [%r83+800];
	ld.shared.f32 	%f848, [%r83+928];
	ld.shared.f32 	%f849, [%r87+4096];
	ld.shared.f32 	%f850, [%r87+4100];
	ld.shared.f32 	%f851, [%r87+4104];
	ld.shared.f32 	%f852, [%r87+4108];
	ld.shared.f32 	%f853, [%r87+4112];
	ld.shared.f32 	%f854, [%r87+4116];
	ld.shared.f32 	%f855, [%r87+4120];
	ld.shared.f32 	%f856, [%r87+4124];
	fma.rn.f32 	%f857, %f841, %f849, %f777;
	fma.rn.f32 	%f858, %f841, %f850, %f778;
	fma.rn.f32 	%f859, %f841, %f851, %f779;
	fma.rn.f32 	%f860, %f841, %f852, %f780;
	fma.rn.f32 	%f861, %f841, %f853, %f781;
	fma.rn.f32 	%f862, %f841, %f854, %f782;
	fma.rn.f32 	%f863, %f841, %f855, %f783;
	fma.rn.f32 	%f864, %f841, %f856, %f784;
	fma.rn.f32 	%f865, %f842, %f849, %f785;
	fma.rn.f32 	%f866, %f842, %f850, %f786;
	fma.rn.f32 	%f867, %f842, %f851, %f787;
	fma.rn.f32 	%f868, %f842, %f852, %f788;
	fma.rn.f32 	%f869, %f842, %f853, %f789;
	fma.rn.f32 	%f870, %f842, %f854, %f790;
	fma.rn.f32 	%f871, %f842, %f855, %f791;
	fma.rn.f32 	%f872, %f842, %f856, %f792;
	fma.rn.f32 	%f873, %f843, %f849, %f793;
	fma.rn.f32 	%f874, %f843, %f850, %f794;
	fma.rn.f32 	%f875, %f843, %f851, %f795;
	fma.rn.f32 	%f876, %f843, %f852, %f796;
	fma.rn.f32 	%f877, %f843, %f853, %f797;
	fma.rn.f32 	%f878, %f843, %f854, %f798;
	fma.rn.f32 	%f879, %f843, %f855, %f799;
	fma.rn.f32 	%f880, %f843, %f856, %f800;
	fma.rn.f32 	%f881, %f844, %f849, %f801;
	fma.rn.f32 	%f882, %f844, %f850, %f802;
	fma.rn.f32 	%f883, %f844, %f851, %f803;
	fma.rn.f32 	%f884, %f844, %f852, %f804;
	fma.rn.f32 	%f885, %f844, %f853, %f805;
	fma.rn.f32 	%f886, %f844, %f854, %f806;
	fma.rn.f32 	%f887, %f844, %f855, %f807;
	fma.rn.f32 	%f888, %f844, %f856, %f808;
	fma.rn.f32 	%f889, %f845, %f849, %f809;
	fma.rn.f32 	%f890, %f845, %f850, %f810;
	fma.rn.f32 	%f891, %f845, %f851, %f811;
	fma.rn.f32 	%f892, %f845, %f852, %f812;
	fma.rn.f32 	%f893, %f845, %f853, %f813;
	fma.rn.f32 	%f894, %f845, %f854, %f814;
	fma.rn.f32 	%f895, %f845, %f855, %f815;
	fma.rn.f32 	%f896, %f845, %f856, %f816;
	fma.rn.f32 	%f897, %f846, %f849, %f817;
	fma.rn.f32 	%f898, %f846, %f850, %f818;
	fma.rn.f32 	%f899, %f846, %f851, %f819;
	fma.rn.f32 	%f900, %f846, %f852, %f820;
	fma.rn.f32 	%f901, %f846, %f853, %f821;
	fma.rn.f32 	%f902, %f846, %f854, %f822;
	fma.rn.f32 	%f903, %f846, %f855, %f823;
	fma.rn.f32 	%f904, %f846, %f856, %f824;
	fma.rn.f32 	%f905, %f847, %f849, %f825;
	fma.rn.f32 	%f906, %f847, %f850, %f826;
	fma.rn.f32 	%f907, %f847, %f851, %f827;
	fma.rn.f32 	%f908, %f847, %f852, %f828;
	fma.rn.f32 	%f909, %f847, %f853, %f829;
	fma.rn.f32 	%f910, %f847, %f854, %f830;
	fma.rn.f32 	%f911, %f847, %f855, %f831;
	fma.rn.f32 	%f912, %f847, %f856, %f832;
	fma.rn.f32 	%f913, %f848, %f849, %f833;
	fma.rn.f32 	%f914, %f848, %f850, %f834;
	fma.rn.f32 	%f915, %f848, %f851, %f835;
	fma.rn.f32 	%f916, %f848, %f852, %f836;
	fma.rn.f32 	%f917, %f848, %f853, %f837;
	fma.rn.f32 	%f918, %f848, %f854, %f838;
	fma.rn.f32 	%f919, %f848, %f855, %f839;
	fma.rn.f32 	%f920, %f848, %f856, %f840;
	ld.shared.f32 	%f921, [%r83+36];
	ld.shared.f32 	%f922, [%r83+164];
	ld.shared.f32 	%f923, [%r83+292];
	ld.shared.f32 	%f924, [%r83+420];
	ld.shared.f32 	%f925, [%r83+548];
	ld.shared.f32 	%f926, [%r83+676];
	ld.shared.f32 	%f927, [%r83+804];
	ld.shared.f32 	%f928, [%r83+932];
	ld.shared.f32 	%f929, [%r87+4608];
	ld.shared.f32 	%f930, [%r87+4612];
	ld.shared.f32 	%f931, [%r87+4616];
	ld.shared.f32 	%f932, [%r87+4620];
	ld.shared.f32 	%f933, [%r87+4624];
	ld.shared.f32 	%f934, [%r87+4628];
	ld.shared.f32 	%f935, [%r87+4632];
	ld.shared.f32 	%f936, [%r87+4636];
	fma.rn.f32 	%f937, %f921, %f929, %f857;
	fma.rn.f32 	%f938, %f921, %f930, %f858;
	fma.rn.f32 	%f939, %f921, %f931, %f859;
	fma.rn.f32 	%f940, %f921, %f932, %f860;
	fma.rn.f32 	%f941, %f921, %f933, %f861;
	fma.rn.f32 	%f942, %f921, %f934, %f862;
	fma.rn.f32 	%f943, %f921, %f935, %f863;
	fma.rn.f32 	%f944, %f921, %f936, %f864;
	fma.rn.f32 	%f945, %f922, %f929, %f865;
	fma.rn.f32 	%f946, %f922, %f930, %f866;
	fma.rn.f32 	%f947, %f922, %f931, %f867;
	fma.rn.f32 	%f948, %f922, %f932, %f868;
	fma.rn.f32 	%f949, %f922, %f933, %f869;
	fma.rn.f32 	%f950, %f922, %f934, %f870;
	fma.rn.f32 	%f951, %f922, %f935, %f871;
	fma.rn.f32 	%f952, %f922, %f936, %f872;
	fma.rn.f32 	%f953, %f923, %f929, %f873;
	fma.rn.f32 	%f954, %f923, %f930, %f874;
	fma.rn.f32 	%f955, %f923, %f931, %f875;
	fma.rn.f32 	%f956, %f923, %f932, %f876;
	fma.rn.f32 	%f957, %f923, %f933, %f877;
	fma.rn.f32 	%f958, %f923, %f934, %f878;
	fma.rn.f32 	%f959, %f923, %f935, %f879;
	fma.rn.f32 	%f960, %f923, %f936, %f880;
	fma.rn.f32 	%f961, %f924, %f929, %f881;
	fma.rn.f32 	%f962, %f924, %f930, %f882;
	fma.rn.f32 	%f963, %f924, %f931, %f883;
	fma.rn.f32 	%f964, %f924, %f932, %f884;
	fma.rn.f32 	%f965, %f924, %f933, %f885;
	fma.rn.f32 	%f966, %f924, %f934, %f886;
	fma.rn.f32 	%f967, %f924, %f935, %f887;
	fma.rn.f32 	%f968, %f924, %f936, %f888;
	fma.rn.f32 	%f969, %f925, %f929, %f889;
	fma.rn.f32 	%f970, %f925, %f930, %f890;
	fma.rn.f32 	%f971, %f925, %f931, %f891;
	fma.rn.f32 	%f972, %f925, %f932, %f892;
	fma.rn.f32 	%f973, %f925, %f933, %f893;
	fma.rn.f32 	%f974, %f925, %f934, %f894;
	fma.rn.f32 	%f975, %f925, %f935, %f895;
	fma.rn.f32 	%f976, %f925, %f936, %f896;
	fma.rn.f32 	%f977, %f926, %f929, %f897;
	fma.rn.f32 	%f978, %f926, %f930, %f898;
	fma.rn.f32 	%f979, %f926, %f931, %f899;
	fma.rn.f32 	%f980, %f926, %f932, %f900;
	fma.rn.f32 	%f981, %f926, %f933, %f901;
	fma.rn.f32 	%f982, %f926, %f934, %f902;
	fma.rn.f32 	%f983, %f926, %f935, %f903;
	fma.rn.f32 	%f984, %f926, %f936, %f904;
	fma.rn.f32 	%f985, %f927, %f929, %f905;
	fma.rn.f32 	%f986, %f927, %f930, %f906;
	fma.rn.f32 	%f987, %f927, %f931, %f907;
	fma.rn.f32 	%f988, %f927, %f932, %f908;
	fma.rn.f32 	%f989, %f927, %f933, %f909;
	fma.rn.f32 	%f990, %f927, %f934, %f910;
	fma.rn.f32 	%f991, %f927, %f935, %f911;
	fma.rn.f32 	%f992, %f927, %f936, %f912;
	fma.rn.f32 	%f993, %f928, %f929, %f913;
	fma.rn.f32 	%f994, %f928, %f930, %f914;
	fma.rn.f32 	%f995, %f928, %f931, %f915;
	fma.rn.f32 	%f996, %f928, %f932, %f916;
	fma.rn.f32 	%f997, %f928, %f933, %f917;
	fma.rn.f32 	%f998, %f928, %f934, %f918;
	fma.rn.f32 	%f999, %f928, %f935, %f919;
	fma.rn.f32 	%f1000, %f928, %f936, %f920;
	ld.shared.f32 	%f1001, [%r83+40];
	ld.shared.f32 	%f1002, [%r83+168];
	ld.shared.f32 	%f1003, [%r83+296];
	ld.shared.f32 	%f1004, [%r83+424];
	ld.shared.f32 	%f1005, [%r83+552];
	ld.shared.f32 	%f1006, [%r83+680];
	ld.shared.f32 	%f1007, [%r83+808];
	ld.shared.f32 	%f1008, [%r83+936];
	ld.shared.f32 	%f1009, [%r87+5120];
	ld.shared.f32 	%f1010, [%r87+5124];
	ld.shared.f32 	%f1011, [%r87+5128];
	ld.shared.f32 	%f1012, [%r87+5132];
	ld.shared.f32 	%f1013, [%r87+5136];
	ld.shared.f32 	%f1014, [%r87+5140];
	ld.shared.f32 	%f1015, [%r87+5144];
	ld.shared.f32 	%f1016, [%r87+5148];
	fma.rn.f32 	%f1017, %f1001, %f1009, %f937;
	fma.rn.f32 	%f1018, %f1001, %f1010, %f938;
	fma.rn.f32 	%f1019, %f1001, %f1011, %f939;
	fma.rn.f32 	%f1020, %f1001, %f1012, %f940;
	fma.rn.f32 	%f1021, %f1001, %f1013, %f941;
	fma.rn.f32 	%f1022, %f1001, %f1014, %f942;
	fma.rn.f32 	%f1023, %f1001, %f1015, %f943;
	fma.rn.f32 	%f1024, %f1001, %f1016, %f944;
	fma.rn.f32 	%f1025, %f1002, %f1009, %f945;
	fma.rn.f32 	%f1026, %f1002, %f1010, %f946;
	fma.rn.f32 	%f1027, %f1002, %f1011, %f947;
	fma.rn.f32 	%f1028, %f1002, %f1012, %f948;
	fma.rn.f32 	%f1029, %f1002, %f1013, %f949;
	fma.rn.f32 	%f1030, %f1002, %f1014, %f950;
	fma.rn.f32 	%f1031, %f1002, %f1015, %f951;
	fma.rn.f32 	%f1032, %f1002, %f1016, %f952;
	fma.rn.f32 	%f1033, %f1003, %f1009, %f953;
	fma.rn.f32 	%f1034, %f1003, %f1010, %f954;
	fma.rn.f32 	%f1035, %f1003, %f1011, %f955;
	fma.rn.f32 	%f1036, %f1003, %f1012, %f956;
	fma.rn.f32 	%f1037, %f1003, %f1013, %f957;
	fma.rn.f32 	%f1038, %f1003, %f1014, %f958;
	fma.rn.f32 	%f1039, %f1003, %f1015, %f959;
	fma.rn.f32 	%f1040, %f1003, %f1016, %f960;
	fma.rn.f32 	%f1041, %f1004, %f1009, %f961;
	fma.rn.f32 	%f1042, %f1004, %f1010, %f962;
	fma.rn.f32 	%f1043, %f1004, %f1011, %f963;
	fma.rn.f32 	%f1044, %f1004, %f1012, %f964;
	fma.rn.f32 	%f1045, %f1004, %f1013, %f965;
	fma.rn.f32 	%f1046, %f1004, %f1014, %f966;
	fma.rn.f32 	%f1047, %f1004, %f1015, %f967;
	fma.rn.f32 	%f1048, %f1004, %f1016, %f968;
	fma.rn.f32 	%f1049, %f1005, %f1009, %f969;
	fma.rn.f32 	%f1050, %f1005, %f1010, %f970;
	fma.rn.f32 	%f1051, %f1005, %f1011, %f971;
	fma.rn.f32 	%f1052, %f1005, %f1012, %f972;
	fma.rn.f32 	%f1053, %f1005, %f1013, %f973;
	fma.rn.f32 	%f1054, %f1005, %f1014, %f974;
	fma.rn.f32 	%f1055, %f1005, %f1015, %f975;
	fma.rn.f32 	%f1056, %f1005, %f1016, %f976;
	fma.rn.f32 	%f1057, %f1006, %f1009, %f977;
	fma.rn.f32 	%f1058, %f1006, %f1010, %f978;
	fma.rn.f32 	%f1059, %f1006, %f1011, %f979;
	fma.rn.f32 	%f1060, %f1006, %f1012, %f980;
	fma.rn.f32 	%f1061, %f1006, %f1013, %f981;
	fma.rn.f32 	%f1062, %f1006, %f1014, %f982;
	fma.rn.f32 	%f1063, %f1006, %f1015, %f983;
	fma.rn.f32 	%f1064, %f1006, %f1016, %f984;
	fma.rn.f32 	%f1065, %f1007, %f1009, %f985;
	fma.rn.f32 	%f1066, %f1007, %f1010, %f986;
	fma.rn.f32 	%f1067, %f1007, %f1011, %f987;
	fma.rn.f32 	%f1068, %f1007, %f1012, %f988;
	fma.rn.f32 	%f1069, %f1007, %f1013, %f989;
	fma.rn.f32 	%f1070, %f1007, %f1014, %f990;
	fma.rn.f32 	%f1071, %f1007, %f1015, %f991;
	fma.rn.f32 	%f1072, %f1007, %f1016, %f992;
	fma.rn.f32 	%f1073, %f1008, %f1009, %f993;
	fma.rn.f32 	%f1074, %f1008, %f1010, %f994;
	fma.rn.f32 	%f1075, %f1008, %f1011, %f995;
	fma.rn.f32 	%f1076, %f1008, %f1012, %f996;
	fma.rn.f32 	%f1077, %f1008, %f1013, %f997;
	fma.rn.f32 	%f1078, %f1008, %f1014, %f998;
	fma.rn.f32 	%f1079, %f1008, %f1015, %f999;
	fma.rn.f32 	%f1080, %f1008, %f1016, %f1000;
	ld.shared.f32 	%f1081, [%r83+44];
	ld.shared.f32 	%f1082, [%r83+172];
	ld.shared.f32 	%f1083, [%r83+300];
	ld.shared.f32 	%f1084, [%r83+428];
	ld.shared.f32 	%f1085, [%r83+556];
	ld.shared.f32 	%f1086, [%r83+684];
	ld.shared.f32 	%f1087, [%r83+812];
	ld.shared.f32 	%f1088, [%r83+940];
	ld.shared.f32 	%f1089, [%r87+5632];
	ld.shared.f32 	%f1090, [%r87+5636];
	ld.shared.f32 	%f1091, [%r87+5640];
	ld.shared.f32 	%f1092, [%r87+5644];
	ld.shared.f32 	%f1093, [%r87+5648];
	ld.shared.f32 	%f1094, [%r87+5652];
	ld.shared.f32 	%f1095, [%r87+5656];
	ld.shared.f32 	%f1096, [%r87+5660];
	fma.rn.f32 	%f1097, %f1081, %f1089, %f1017;
	fma.rn.f32 	%f1098, %f1081, %f1090, %f1018;
	fma.rn.f32 	%f1099, %f1081, %f1091, %f1019;
	fma.rn.f32 	%f1100, %f1081, %f1092, %f1020;
	fma.rn.f32 	%f1101, %f1081, %f1093, %f1021;
	fma.rn.f32 	%f1102, %f1081, %f1094, %f1022;
	fma.rn.f32 	%f1103, %f1081, %f1095, %f1023;
	fma.rn.f32 	%f1104, %f1081, %f1096, %f1024;
	fma.rn.f32 	%f1105, %f1082, %f1089, %f1025;
	fma.rn.f32 	%f1106, %f1082, %f1090, %f1026;
	fma.rn.f32 	%f1107, %f1082, %f1091, %f1027;
	fma.rn.f32 	%f1108, %f1082, %f1092, %f1028;
	fma.rn.f32 	%f1109, %f1082, %f1093, %f1029;
	fma.rn.f32 	%f1110, %f1082, %f1094, %f1030;
	fma.rn.f32 	%f1111, %f1082, %f1095, %f1031;
	fma.rn.f32 	%f1112, %f1082, %f1096, %f1032;
	fma.rn.f32 	%f1113, %f1083, %f1089, %f1033;
	fma.rn.f32 	%f1114, %f1083, %f1090, %f1034;
	fma.rn.f32 	%f1115, %f1083, %f1091, %f1035;
	fma.rn.f32 	%f1116, %f1083, %f1092, %f1036;
	fma.rn.f32 	%f1117, %f1083, %f1093, %f1037;
	fma.rn.f32 	%f1118, %f1083, %f1094, %f1038;
	fma.rn.f32 	%f1119, %f1083, %f1095, %f1039;
	fma.rn.f32 	%f1120, %f1083, %f1096, %f1040;
	fma.rn.f32 	%f1121, %f1084, %f1089, %f1041;
	fma.rn.f32 	%f1122, %f1084, %f1090, %f1042;
	fma.rn.f32 	%f1123, %f1084, %f1091, %f1043;
	fma.rn.f32 	%f1124, %f1084, %f1092, %f1044;
	fma.rn.f32 	%f1125, %f1084, %f1093, %f1045;
	fma.rn.f32 	%f1126, %f1084, %f1094, %f1046;
	fma.rn.f32 	%f1127, %f1084, %f1095, %f1047;
	fma.rn.f32 	%f1128, %f1084, %f1096, %f1048;
	fma.rn.f32 	%f1129, %f1085, %f1089, %f1049;
	fma.rn.f32 	%f1130, %f1085, %f1090, %f1050;
	fma.rn.f32 	%f1131, %f1085, %f1091, %f1051;
	fma.rn.f32 	%f1132, %f1085, %f1092, %f1052;
	fma.rn.f32 	%f1133, %f1085, %f1093, %f1053;
	fma.rn.f32 	%f1134, %f1085, %f1094, %f1054;
	fma.rn.f32 	%f1135, %f1085, %f1095, %f1055;
	fma.rn.f32 	%f1136, %f1085, %f1096, %f1056;
	fma.rn.f32 	%f1137, %f1086, %f1089, %f1057;
	fma.rn.f32 	%f1138, %f1086, %f1090, %f1058;
	fma.rn.f32 	%f1139, %f1086, %f1091, %f1059;
	fma.rn.f32 	%f1140, %f1086, %f1092, %f1060;
	fma.rn.f32 	%f1141, %f1086, %f1093, %f1061;
	fma.rn.f32 	%f1142, %f1086, %f1094, %f1062;
	fma.rn.f32 	%f1143, %f1086, %f1095, %f1063;
	fma.rn.f32 	%f1144, %f1086, %f1096, %f1064;
	fma.rn.f32 	%f1145, %f1087, %f1089, %f1065;
	fma.rn.f32 	%f1146, %f1087, %f1090, %f1066;
	fma.rn.f32 	%f1147, %f1087, %f1091, %f1067;
	fma.rn.f32 	%f1148, %f1087, %f1092, %f1068;
	fma.rn.f32 	%f1149, %f1087, %f1093, %f1069;
	fma.rn.f32 	%f1150, %f1087, %f1094, %f1070;
	fma.rn.f32 	%f1151, %f1087, %f1095, %f1071;
	fma.rn.f32 	%f1152, %f1087, %f1096, %f1072;
	fma.rn.f32 	%f1153, %f1088, %f1089, %f1073;
	fma.rn.f32 	%f1154, %f1088, %f1090, %f1074;
	fma.rn.f32 	%f1155, %f1088, %f1091, %f1075;
	fma.rn.f32 	%f1156, %f1088, %f1092, %f1076;
	fma.rn.f32 	%f1157, %f1088, %f1093, %f1077;
	fma.rn.f32 	%f1158, %f1088, %f1094, %f1078;
	fma.rn.f32 	%f1159, %f1088, %f1095, %f1079;
	fma.rn.f32 	%f1160, %f1088, %f1096, %f1080;
	ld.shared.f32 	%f1161, [%r83+48];
	ld.shared.f32 	%f1162, [%r83+176];
	ld.shared.f32 	%f1163, [%r83+304];
	ld.shared.f32 	%f1164, [%r83+432];
	ld.shared.f32 	%f1165, [%r83+560];
	ld.shared.f32 	%f1166, [%r83+688];
	ld.shared.f32 	%f1167, [%r83+816];
	ld.shared.f32 	%f1168, [%r83+944];
	ld.shared.f32 	%f1169, [%r87+6144];
	ld.shared.f32 	%f1170, [%r87+6148];
	ld.shared.f32 	%f1171, [%r87+6152];
	ld.shared.f32 	%f1172, [%r87+6156];
	ld.shared.f32 	%f1173, [%r87+6160];
	ld.shared.f32 	%f1174, [%r87+6164];
	ld.shared.f32 	%f1175, [%r87+6168];
	ld.shared.f32 	%f1176, [%r87+6172];
	fma.rn.f32 	%f1177, %f1161, %f1169, %f1097;
	fma.rn.f32 	%f1178, %f1161, %f1170, %f1098;
	fma.rn.f32 	%f1179, %f1161, %f1171, %f1099;
	fma.rn.f32 	%f1180, %f1161, %f1172, %f1100;
	fma.rn.f32 	%f1181, %f1161, %f1173, %f1101;
	fma.rn.f32 	%f1182, %f1161, %f1174, %f1102;
	fma.rn.f32 	%f1183, %f1161, %f1175, %f1103;
	fma.rn.f32 	%f1184, %f1161, %f1176, %f1104;
	fma.rn.f32 	%f1185, %f1162, %f1169, %f1105;
	fma.rn.f32 	%f1186, %f1162, %f1170, %f1106;
	fma.rn.f32 	%f1187, %f1162, %f1171, %f1107;
	fma.rn.f32 	%f1188, %f1162, %f1172, %f1108;
	fma.rn.f32 	%f1189, %f1162, %f1173, %f1109;
	fma.rn.f32 	%f1190, %f1162, %f1174, %f1110;
	fma.rn.f32 	%f1191, %f1162, %f1175, %f1111;
	fma.rn.f32 	%f1192, %f1162, %f1176, %f1112;
	fma.rn.f32 	%f1193, %f1163, %f1169, %f1113;
	fma.rn.f32 	%f1194, %f1163, %f1170, %f1114;
	fma.rn.f32 	%f1195, %f1163, %f1171, %f1115;
	fma.rn.f32 	%f1196, %f1163, %f1172, %f1116;
	fma.rn.f32 	%f1197, %f1163, %f1173, %f1117;
	fma.rn.f32 	%f1198, %f1163, %f1174, %f1118;
	fma.rn.f32 	%f1199, %f1163, %f1175, %f1119;
	fma.rn.f32 	%f1200, %f1163, %f1176, %f1120;
	fma.rn.f32 	%f1201, %f1164, %f1169, %f1121;
	fma.rn.f32 	%f1202, %f1164, %f1170, %f1122;
	fma.rn.f32 	%f1203, %f1164, %f1171, %f1123;
	fma.rn.f32 	%f1204, %f1164, %f1172, %f1124;
	fma.rn.f32 	%f1205, %f1164, %f1173, %f1125;
	fma.rn.f32 	%f1206, %f1164, %f1174, %f1126;
	fma.rn.f32 	%f1207, %f1164, %f1175, %f1127;
	fma.rn.f32 	%f1208, %f1164, %f1176, %f1128;
	fma.rn.f32 	%f1209, %f1165, %f1169, %f1129;
	fma.rn.f32 	%f1210, %f1165, %f1170, %f1130;
	fma.rn.f32 	%f1211, %f1165, %f1171, %f1131;
	fma.rn.f32 	%f1212, %f1165, %f1172, %f1132;
	fma.rn.f32 	%f1213, %f1165, %f1173, %f1133;
	fma.rn.f32 	%f1214, %f1165, %f1174, %f1134;
	fma.rn.f32 	%f1215, %f1165, %f1175, %f1135;
	fma.rn.f32 	%f1216, %f1165, %f1176, %f1136;
	fma.rn.f32 	%f1217, %f1166, %f1169, %f1137;
	fma.rn.f32 	%f1218, %f1166, %f1170, %f1138;
	fma.rn.f32 	%f1219, %f1166, %f1171, %f1139;
	fma.rn.f32 	%f1220, %f1166, %f1172, %f1140;
	fma.rn.f32 	%f1221, %f1166, %f1173, %f1141;
	fma.rn.f32 	%f1222, %f1166, %f1174, %f1142;
	fma.rn.f32 	%f1223, %f1166, %f1175, %f1143;
	fma.rn.f32 	%f1224, %f1166, %f1176, %f1144;
	fma.rn.f32 	%f1225, %f1167, %f1169, %f1145;
	fma.rn.f32 	%f1226, %f1167, %f1170, %f1146;
	fma.rn.f32 	%f1227, %f1167, %f1171, %f1147;
	fma.rn.f32 	%f1228, %f1167, %f1172, %f1148;
	fma.rn.f32 	%f1229, %f1167, %f1173, %f1149;
	fma.rn.f32 	%f1230, %f1167, %f1174, %f1150;
	fma.rn.f32 	%f1231, %f1167, %f1175, %f1151;
	fma.rn.f32 	%f1232, %f1167, %f1176, %f1152;
	fma.rn.f32 	%f1233, %f1168, %f1169, %f1153;
	fma.rn.f32 	%f1234, %f1168, %f1170, %f1154;
	fma.rn.f32 	%f1235, %f1168, %f1171, %f1155;
	fma.rn.f32 	%f1236, %f1168, %f1172, %f1156;
	fma.rn.f32 	%f1237, %f1168, %f1173, %f1157;
	fma.rn.f32 	%f1238, %f1168, %f1174, %f1158;
	fma.rn.f32 	%f1239, %f1168, %f1175, %f1159;
	fma.rn.f32 	%f1240, %f1168, %f1176, %f1160;
	ld.shared.f32 	%f1241, [%r83+52];
	ld.shared.f32 	%f1242, [%r83+180];
	ld.shared.f32 	%f1243, [%r83+308];
	ld.shared.f32 	%f1244, [%r83+436];
	ld.shared.f32 	%f1245, [%r83+564];
	ld.shared.f32 	%f1246, [%r83+692];
	ld.shared.f32 	%f1247, [%r83+820];
	ld.shared.f32 	%f1248, [%r83+948];
	ld.shared.f32 	%f1249, [%r87+6656];
	ld.shared.f32 	%f1250, [%r87+6660];
	ld.shared.f32 	%f1251, [%r87+6664];
	ld.shared.f32 	%f1252, [%r87+6668];
	ld.shared.f32 	%f1253, [%r87+6672];
	ld.shared.f32 	%f1254, [%r87+6676];
	ld.shared.f32 	%f1255, [%r87+6680];
	ld.shared.f32 	%f1256, [%r87+6684];
	fma.rn.f32 	%f1257, %f1241, %f1249, %f1177;
	fma.rn.f32 	%f1258, %f1241, %f1250, %f1178;
	fma.rn.f32 	%f1259, %f1241, %f1251, %f1179;
	fma.rn.f32 	%f1260, %f1241, %f1252, %f1180;
	fma.rn.f32 	%f1261, %f1241, %f1253, %f1181;
	fma.rn.f32 	%f1262, %f1241, %f1254, %f1182;
	fma.rn.f32 	%f1263, %f1241, %f1255, %f1183;
	fma.rn.f32 	%f1264, %f1241, %f1256, %f1184;
	fma.rn.f32 	%f1265, %f1242, %f1249, %f1185;
	fma.rn.f32 	%f1266, %f1242, %f1250, %f1186;
	fma.rn.f32 	%f1267, %f1242, %f1251, %f1187;
	fma.rn.f32 	%f1268, %f1242, %f1252, %f1188;
	fma.rn.f32 	%f1269, %f1242, %f1253, %f1189;
	fma.rn.f32 	%f1270, %f1242, %f1254, %f1190;
	fma.rn.f32 	%f1271, %f1242, %f1255, %f1191;
	fma.rn.f32 	%f1272, %f1242, %f1256, %f1192;
	fma.rn.f32 	%f1273, %f1243, %f1249, %f1193;
	fma.rn.f32 	%f1274, %f1243, %f1250, %f1194;
	fma.rn.f32 	%f1275, %f1243, %f1251, %f1195;
	fma.rn.f32 	%f1276, %f1243, %f1252, %f1196;
	fma.rn.f32 	%f1277, %f1243, %f1253, %f1197;
	fma.rn.f32 	%f1278, %f1243, %f1254, %f1198;
	fma.rn.f32 	%f1279, %f1243, %f1255, %f1199;
	fma.rn.f32 	%f1280, %f1243, %f1256, %f1200;
	fma.rn.f32 	%f1281, %f1244, %f1249, %f1201;
	fma.rn.f32 	%f1282, %f1244, %f1250, %f1202;
	fma.rn.f32 	%f1283, %f1244, %f1251, %f1203;
	fma.rn.f32 	%f1284, %f1244, %f1252, %f1204;
	fma.rn.f32 	%f1285, %f1244, %f1253, %f1205;
	fma.rn.f32 	%f1286, %f1244, %f1254, %f1206;
	fma.rn.f32 	%f1287, %f1244, %f1255, %f1207;
	fma.rn.f32 	%f1288, %f1244, %f1256, %f1208;
	fma.rn.f32 	%f1289, %f1245, %f1249, %f1209;
	fma.rn.f32 	%f1290, %f1245, %f1250, %f1210;
	fma.rn.f32 	%f1291, %f1245, %f1251, %f1211;
	fma.rn.f32 	%f1292, %f1245, %f1252, %f1212;
	fma.rn.f32 	%f1293, %f1245, %f1253, %f1213;
	fma.rn.f32 	%f1294, %f1245, %f1254, %f1214;
	fma.rn.f32 	%f1295, %f1245, %f1255, %f1215;
	fma.rn.f32 	%f1296, %f1245, %f1256, %f1216;
	fma.rn.f32 	%f1297, %f1246, %f1249, %f1217;
	fma.rn.f32 	%f1298, %f1246, %f1250, %f1218;
	fma.rn.f32 	%f1299, %f1246, %f1251, %f1219;
	fma.rn.f32 	%f1300, %f1246, %f1252, %f1220;
	fma.rn.f32 	%f1301, %f1246, %f1253, %f1221;
	fma.rn.f32 	%f1302, %f1246, %f1254, %f1222;
	fma.rn.f32 	%f1303, %f1246, %f1255, %f1223;
	fma.rn.f32 	%f1304, %f1246, %f1256, %f1224;
	fma.rn.f32 	%f1305, %f1247, %f1249, %f1225;
	fma.rn.f32 	%f1306, %f1247, %f1250, %f1226;
	fma.rn.f32 	%f1307, %f1247, %f1251, %f1227;
	fma.rn.f32 	%f1308, %f1247, %f1252, %f1228;
	fma.rn.f32 	%f1309, %f1247, %f1253, %f1229;
	fma.rn.f32 	%f1310, %f1247, %f1254, %f1230;
	fma.rn.f32 	%f1311, %f1247, %f1255, %f1231;
	fma.rn.f32 	%f1312, %f1247, %f1256, %f1232;
	fma.rn.f32 	%f1313, %f1248, %f1249, %f1233;
	fma.rn.f32 	%f1314, %f1248, %f1250, %f1234;
	fma.rn.f32 	%f1315, %f1248, %f1251, %f1235;
	fma.rn.f32 	%f1316, %f1248, %f1252, %f1236;
	fma.rn.f32 	%f1317, %f1248, %f1253, %f1237;
	fma.rn.f32 	%f1318, %f1248, %f1254, %f1238;
	fma.rn.f32 	%f1319, %f1248, %f1255, %f1239;
	fma.rn.f32 	%f1320, %f1248, %f1256, %f1240;
	ld.shared.f32 	%f1321, [%r83+56];
	ld.shared.f32 	%f1322, [%r83+184];
	ld.shared.f32 	%f1323, [%r83+312];
	ld.shared.f32 	%f1324, [%r83+440];
	ld.shared.f32 	%f1325, [%r83+568];
	ld.shared.f32 	%f1326, [%r83+696];
	ld.shared.f32 	%f1327, [%r83+824];
	ld.shared.f32 	%f1328, [%r83+952];
	ld.shared.f32 	%f1329, [%r87+7168];
	ld.shared.f32 	%f1330, [%r87+7172];
	ld.shared.f32 	%f1331, [%r87+7176];
	ld.shared.f32 	%f1332, [%r87+7180];
	ld.shared.f32 	%f1333, [%r87+7184];
	ld.shared.f32 	%f1334, [%r87+7188];
	ld.shared.f32 	%f1335, [%r87+7192];
	ld.shared.f32 	%f1336, [%r87+7196];
	fma.rn.f32 	%f1337, %f1321, %f1329, %f1257;
	fma.rn.f32 	%f1338, %f1321, %f1330, %f1258;
	fma.rn.f32 	%f1339, %f1321, %f1331, %f1259;
	fma.rn.f32 	%f1340, %f1321, %f1332, %f1260;
	fma.rn.f32 	%f1341, %f1321, %f1333, %f1261;
	fma.rn.f32 	%f1342, %f1321, %f1334, %f1262;
	fma.rn.f32 	%f1343, %f1321, %f1335, %f1263;
	fma.rn.f32 	%f1344, %f1321, %f1336, %f1264;
	fma.rn.f32 	%f1345, %f1322, %f1329, %f1265;
	fma.rn.f32 	%f1346, %f1322, %f1330, %f1266;
	fma.rn.f32 	%f1347, %f1322, %f1331, %f1267;
	fma.rn.f32 	%f1348, %f1322, %f1332, %f1268;
	fma.rn.f32 	%f1349, %f1322, %f1333, %f1269;
	fma.rn.f32 	%f1350, %f1322, %f1334, %f1270;
	fma.rn.f32 	%f1351, %f1322, %f1335, %f1271;
	fma.rn.f32 	%f1352, %f1322, %f1336, %f1272;
	fma.rn.f32 	%f1353, %f1323, %f1329, %f1273;
	fma.rn.f32 	%f1354, %f1323, %f1330, %f1274;
	fma.rn.f32 	%f1355, %f1323, %f1331, %f1275;
	fma.rn.f32 	%f1356, %f1323, %f1332, %f1276;
	fma.rn.f32 	%f1357, %f1323, %f1333, %f1277;
	fma.rn.f32 	%f1358, %f1323, %f1334, %f1278;
	fma.rn.f32 	%f1359, %f1323, %f1335, %f1279;
	fma.rn.f32 	%f1360, %f1323, %f1336, %f1280;
	fma.rn.f32 	%f1361, %f1324, %f1329, %f1281;
	fma.rn.f32 	%f1362, %f1324, %f1330, %f1282;
	fma.rn.f32 	%f1363, %f1324, %f1331, %f1283;
	fma.rn.f32 	%f1364, %f1324, %f1332, %f1284;
	fma.rn.f32 	%f1365, %f1324, %f1333, %f1285;
	fma.rn.f32 	%f1366, %f1324, %f1334, %f1286;
	fma.rn.f32 	%f1367, %f1324, %f1335, %f1287;
	fma.rn.f32 	%f1368, %f1324, %f1336, %f1288;
	fma.rn.f32 	%f1369, %f1325, %f1329, %f1289;
	fma.rn.f32 	%f1370, %f1325, %f1330, %f1290;
	fma.rn.f32 	%f1371, %f1325, %f1331, %f1291;
	fma.rn.f32 	%f1372, %f1325, %f1332, %f1292;
	fma.rn.f32 	%f1373, %f1325, %f1333, %f1293;
	fma.rn.f32 	%f1374, %f1325, %f1334, %f1294;
	fma.rn.f32 	%f1375, %f1325, %f1335, %f1295;
	fma.rn.f32 	%f1376, %f1325, %f1336, %f1296;
	fma.rn.f32 	%f1377, %f1326, %f1329, %f1297;
	fma.rn.f32 	%f1378, %f1326, %f1330, %f1298;
	fma.rn.f32 	%f1379, %f1326, %f1331, %f1299;
	fma.rn.f32 	%f1380, %f1326, %f1332, %f1300;
	fma.rn.f32 	%f1381, %f1326, %f1333, %f1301;
	fma.rn.f32 	%f1382, %f1326, %f1334, %f1302;
	fma.rn.f32 	%f1383, %f1326, %f1335, %f1303;
	fma.rn.f32 	%f1384, %f1326, %f1336, %f1304;
	fma.rn.f32 	%f1385, %f1327, %f1329, %f1305;
	fma.rn.f32 	%f1386, %f1327, %f1330, %f1306;
	fma.rn.f32 	%f1387, %f1327, %f1331, %f1307;
	fma.rn.f32 	%f1388, %f1327, %f1332, %f1308;
	fma.rn.f32 	%f1389, %f1327, %f1333, %f1309;
	fma.rn.f32 	%f1390, %f1327, %f1334, %f1310;
	fma.rn.f32 	%f1391, %f1327, %f1335, %f1311;
	fma.rn.f32 	%f1392, %f1327, %f1336, %f1312;
	fma.rn.f32 	%f1393, %f1328, %f1329, %f1313;
	fma.rn.f32 	%f1394, %f1328, %f1330, %f1314;
	fma.rn.f32 	%f1395, %f1328, %f1331, %f1315;
	fma.rn.f32 	%f1396, %f1328, %f1332, %f1316;
	fma.rn.f32 	%f1397, %f1328, %f1333, %f1317;
	fma.rn.f32 	%f1398, %f1328, %f1334, %f1318;
	fma.rn.f32 	%f1399, %f1328, %f1335, %f1319;
	fma.rn.f32 	%f1400, %f1328, %f1336, %f1320;
	ld.shared.f32 	%f1401, [%r83+60];
	ld.shared.f32 	%f1402, [%r83+188];
	ld.shared.f32 	%f1403, [%r83+316];
	ld.shared.f32 	%f1404, [%r83+444];
	ld.shared.f32 	%f1405, [%r83+572];
	ld.shared.f32 	%f1406, [%r83+700];
	ld.shared.f32 	%f1407, [%r83+828];
	ld.shared.f32 	%f1408, [%r83+956];
	ld.shared.f32 	%f1409, [%r87+7680];
	ld.shared.f32 	%f1410, [%r87+7684];
	ld.shared.f32 	%f1411, [%r87+7688];
	ld.shared.f32 	%f1412, [%r87+7692];
	ld.shared.f32 	%f1413, [%r87+7696];
	ld.shared.f32 	%f1414, [%r87+7700];
	ld.shared.f32 	%f1415, [%r87+7704];
	ld.shared.f32 	%f1416, [%r87+7708];
	fma.rn.f32 	%f1417, %f1401, %f1409, %f1337;
	fma.rn.f32 	%f1418, %f1401, %f1410, %f1338;
	fma.rn.f32 	%f1419, %f1401, %f1411, %f1339;
	fma.rn.f32 	%f1420, %f1401, %f1412, %f1340;
	fma.rn.f32 	%f1421, %f1401, %f1413, %f1341;
	fma.rn.f32 	%f1422, %f1401, %f1414, %f1342;
	fma.rn.f32 	%f1423, %f1401, %f1415, %f1343;
	fma.rn.f32 	%f1424, %f1401, %f1416, %f1344;
	fma.rn.f32 	%f1425, %f1402, %f1409, %f1345;
	fma.rn.f32 	%f1426, %f1402, %f1410, %f1346;
	fma.rn.f32 	%f1427, %f1402, %f1411, %f1347;
	fma.rn.f32 	%f1428, %f1402, %f1412, %f1348;
	fma.rn.f32 	%f1429, %f1402, %f1413, %f1349;
	fma.rn.f32 	%f1430, %f1402, %f1414, %f1350;
	fma.rn.f32 	%f1431, %f1402, %f1415, %f1351;
	fma.rn.f32 	%f1432, %f1402, %f1416, %f1352;
	fma.rn.f32 	%f1433, %f1403, %f1409, %f1353;
	fma.rn.f32 	%f1434, %f1403, %f1410, %f1354;
	fma.rn.f32 	%f1435, %f1403, %f1411, %f1355;
	fma.rn.f32 	%f1436, %f1403, %f1412, %f1356;
	fma.rn.f32 	%f1437, %f1403, %f1413, %f1357;
	fma.rn.f32 	%f1438, %f1403, %f1414, %f1358;
	fma.rn.f32 	%f1439, %f1403, %f1415, %f1359;
	fma.rn.f32 	%f1440, %f1403, %f1416, %f1360;
	fma.rn.f32 	%f1441, %f1404, %f1409, %f1361;
	fma.rn.f32 	%f1442, %f1404, %f1410, %f1362;
	fma.rn.f32 	%f1443, %f1404, %f1411, %f1363;
	fma.rn.f32 	%f1444, %f1404, %f1412, %f1364;
	fma.rn.f32 	%f1445, %f1404, %f1413, %f1365;
	fma.rn.f32 	%f1446, %f1404, %f1414, %f1366;
	fma.rn.f32 	%f1447, %f1404, %f1415, %f1367;
	fma.rn.f32 	%f1448, %f1404, %f1416, %f1368;
	fma.rn.f32 	%f1449, %f1405, %f1409, %f1369;
	fma.rn.f32 	%f1450, %f1405, %f1410, %f1370;
	fma.rn.f32 	%f1451, %f1405, %f1411, %f1371;
	fma.rn.f32 	%f1452, %f1405, %f1412, %f1372;
	fma.rn.f32 	%f1453, %f1405, %f1413, %f1373;
	fma.rn.f32 	%f1454, %f1405, %f1414, %f1374;
	fma.rn.f32 	%f1455, %f1405, %f1415, %f1375;
	fma.rn.f32 	%f1456, %f1405, %f1416, %f1376;
	fma.rn.f32 	%f1457, %f1406, %f1409, %f1377;
	fma.rn.f32 	%f1458, %f1406, %f1410, %f1378;
	fma.rn.f32 	%f1459, %f1406, %f1411, %f1379;
	fma.rn.f32 	%f1460, %f1406, %f1412, %f1380;
	fma.rn.f32 	%f1461, %f1406, %f1413, %f1381;
	fma.rn.f32 	%f1462, %f1406, %f1414, %f1382;
	fma.rn.f32 	%f1463, %f1406, %f1415, %f1383;
	fma.rn.f32 	%f1464, %f1406, %f1416, %f1384;
	fma.rn.f32 	%f1465, %f1407, %f1409, %f1385;
	fma.rn.f32 	%f1466, %f1407, %f1410, %f1386;
	fma.rn.f32 	%f1467, %f1407, %f1411, %f1387;
	fma.rn.f32 	%f1468, %f1407, %f1412, %f1388;
	fma.rn.f32 	%f1469, %f1407, %f1413, %f1389;
	fma.rn.f32 	%f1470, %f1407, %f1414, %f1390;
	fma.rn.f32 	%f1471, %f1407, %f1415, %f1391;
	fma.rn.f32 	%f1472, %f1407, %f1416, %f1392;
	fma.rn.f32 	%f1473, %f1408, %f1409, %f1393;
	fma.rn.f32 	%f1474, %f1408, %f1410, %f1394;
	fma.rn.f32 	%f1475, %f1408, %f1411, %f1395;
	fma.rn.f32 	%f1476, %f1408, %f1412, %f1396;
	fma.rn.f32 	%f1477, %f1408, %f1413, %f1397;
	fma.rn.f32 	%f1478, %f1408, %f1414, %f1398;
	fma.rn.f32 	%f1479, %f1408, %f1415, %f1399;
	fma.rn.f32 	%f1480, %f1408, %f1416, %f1400;
	ld.shared.f32 	%f1481, [%r83+64];
	ld.shared.f32 	%f1482, [%r83+192];
	ld.shared.f32 	%f1483, [%r83+320];
	ld.shared.f32 	%f1484, [%r83+448];
	ld.shared.f32 	%f1485, [%r83+576];
	ld.shared.f32 	%f1486, [%r83+704];
	ld.shared.f32 	%f1487, [%r83+832];
	ld.shared.f32 	%f1488, [%r83+960];
	ld.shared.f32 	%f1489, [%r87+8192];
	ld.shared.f32 	%f1490, [%r87+8196];
	ld.shared.f32 	%f1491, [%r87+8200];
	ld.shared.f32 	%f1492, [%r87+8204];
	ld.shared.f32 	%f1493, [%r87+8208];
	ld.shared.f32 	%f1494, [%r87+8212];
	ld.shared.f32 	%f1495, [%r87+8216];
	ld.shared.f32 	%f1496, [%r87+8220];
	fma.rn.f32 	%f1497, %f1481, %f1489, %f1417;
	fma.rn.f32 	%f1498, %f1481, %f1490, %f1418;
	fma.rn.f32 	%f1499, %f1481, %f1491, %f1419;
	fma.rn.f32 	%f1500, %f1481, %f1492, %f1420;
	fma.rn.f32 	%f1501, %f1481, %f1493, %f1421;
	fma.rn.f32 	%f1502, %f1481, %f1494, %f1422;
	fma.rn.f32 	%f1503, %f1481, %f1495, %f1423;
	fma.rn.f32 	%f1504, %f1481, %f1496, %f1424;
	fma.rn.f32 	%f1505, %f1482, %f1489, %f1425;
	fma.rn.f32 	%f1506, %f1482, %f1490, %f1426;
	fma.rn.f32 	%f1507, %f1482, %f1491, %f1427;
	fma.rn.f32 	%f1508, %f1482, %f1492, %f1428;
	fma.rn.f32 	%f1509, %f1482, %f1493, %f1429;
	fma.rn.f32 	%f1510, %f1482, %f1494, %f1430;
	fma.rn.f32 	%f1511, %f1482, %f1495, %f1431;
	fma.rn.f32 	%f1512, %f1482, %f1496, %f1432;
	fma.rn.f32 	%f1513, %f1483, %f1489, %f1433;
	fma.rn.f32 	%f1514, %f1483, %f1490, %f1434;
	fma.rn.f32 	%f1515, %f1483, %f1491, %f1435;
	fma.rn.f32 	%f1516, %f1483, %f1492, %f1436;
	fma.rn.f32 	%f1517, %f1483, %f1493, %f1437;
	fma.rn.f32 	%f1518, %f1483, %f1494, %f1438;
	fma.rn.f32 	%f1519, %f1483, %f1495, %f1439;
	fma.rn.f32 	%f1520, %f1483, %f1496, %f1440;
	fma.rn.f32 	%f1521, %f1484, %f1489, %f1441;
	fma.rn.f32 	%f1522, %f1484, %f1490, %f1442;
	fma.rn.f32 	%f1523, %f1484, %f1491, %f1443;
	fma.rn.f32 	%f1524, %f1484, %f1492, %f1444;
	fma.rn.f32 	%f1525, %f1484, %f1493, %f1445;
	fma.rn.f32 	%f1526, %f1484, %f1494, %f1446;
	fma.rn.f32 	%f1527, %f1484, %f1495, %f1447;
	fma.rn.f32 	%f1528, %f1484, %f1496, %f1448;
	fma.rn.f32 	%f1529, %f1485, %f1489, %f1449;
	fma.rn.f32 	%f1530, %f1485, %f1490, %f1450;
	fma.rn.f32 	%f1531, %f1485, %f1491, %f1451;
	fma.rn.f32 	%f1532, %f1485, %f1492, %f1452;
	fma.rn.f32 	%f1533, %f1485, %f1493, %f1453;
	fma.rn.f32 	%f1534, %f1485, %f1494, %f1454;
	fma.rn.f32 	%f1535, %f1485, %f1495, %f1455;
	fma.rn.f32 	%f1536, %f1485, %f1496, %f1456;
	fma.rn.f32 	%f1537, %f1486, %f1489, %f1457;
	fma.rn.f32 	%f1538, %f1486, %f1490, %f1458;
	fma.rn.f32 	%f1539, %f1486, %f1491, %f1459;
	fma.rn.f32 	%f1540, %f1486, %f1492, %f1460;
	fma.rn.f32 	%f1541, %f1486, %f1493, %f1461;
	fma.rn.f32 	%f1542, %f1486, %f1494, %f1462;
	fma.rn.f32 	%f1543, %f1486, %f1495, %f1463;
	fma.rn.f32 	%f1544, %f1486, %f1496, %f1464;
	fma.rn.f32 	%f1545, %f1487, %f1489, %f1465;
	fma.rn.f32 	%f1546, %f1487, %f1490, %f1466;
	fma.rn.f32 	%f1547, %f1487, %f1491, %f1467;
	fma.rn.f32 	%f1548, %f1487, %f1492, %f1468;
	fma.rn.f32 	%f1549, %f1487, %f1493, %f1469;
	fma.rn.f32 	%f1550, %f1487, %f1494, %f1470;
	fma.rn.f32 	%f1551, %f1487, %f1495, %f1471;
	fma.rn.f32 	%f1552, %f1487, %f1496, %f1472;
	fma.rn.f32 	%f1553, %f1488, %f1489, %f1473;
	fma.rn.f32 	%f1554, %f1488, %f1490, %f1474;
	fma.rn.f32 	%f1555, %f1488, %f1491, %f1475;
	fma.rn.f32 	%f1556, %f1488, %f1492, %f1476;
	fma.rn.f32 	%f1557, %f1488, %f1493, %f1477;
	fma.rn.f32 	%f1558, %f1488, %f1494, %f1478;
	fma.rn.f32 	%f1559, %f1488, %f1495, %f1479;
	fma.rn.f32 	%f1560, %f1488, %f1496, %f1480;
	ld.shared.f32 	%f1561, [%r83+68];
	ld.shared.f32 	%f1562, [%r83+196];
	ld.shared.f32 	%f1563, [%r83+324];
	ld.shared.f32 	%f1564, [%r83+452];
	ld.shared.f32 	%f1565, [%r83+580];
	ld.shared.f32 	%f1566, [%r83+708];
	ld.shared.f32 	%f1567, [%r83+836];
	ld.shared.f32 	%f1568, [%r83+964];
	ld.shared.f32 	%f1569, [%r87+8704];
	ld.shared.f32 	%f1570, [%r87+8708];
	ld.shared.f32 	%f1571, [%r87+8712];
	ld.shared.f32 	%f1572, [%r87+8716];
	ld.shared.f32 	%f1573, [%r87+8720];
	ld.shared.f32 	%f1574, [%r87+8724];
	ld.shared.f32 	%f1575, [%r87+8728];
	ld.shared.f32 	%f1576, [%r87+8732];
	fma.rn.f32 	%f1577, %f1561, %f1569, %f1497;
	fma.rn.f32 	%f1578, %f1561, %f1570, %f1498;
	fma.rn.f32 	%f1579, %f1561, %f1571, %f1499;
	fma.rn.f32 	%f1580, %f1561, %f1572, %f1500;
	fma.rn.f32 	%f1581, %f1561, %f1573, %f1501;
	fma.rn.f32 	%f1582, %f1561, %f1574, %f1502;
	fma.rn.f32 	%f1583, %f1561, %f1575, %f1503;
	fma.rn.f32 	%f1584, %f1561, %f1576, %f1504;
	fma.rn.f32 	%f1585, %f1562, %f1569, %f1505;
	fma.rn.f32 	%f1586, %f1562, %f1570, %f1506;
	fma.rn.f32 	%f1587, %f1562, %f1571, %f1507;
	fma.rn.f32 	%f1588, %f1562, %f1572, %f1508;
	fma.rn.f32 	%f1589, %f1562, %f1573, %f1509;
	fma.rn.f32 	%f1590, %f1562, %f1574, %f1510;
	fma.rn.f32 	%f1591, %f1562, %f1575, %f1511;
	fma.rn.f32 	%f1592, %f1562, %f1576, %f1512;
	fma.rn.f32 	%f1593, %f1563, %f1569, %f1513;
	fma.rn.f32 	%f1594, %f1563, %f1570, %f1514;
	fma.rn.f32 	%f1595, %f1563, %f1571, %f1515;
	fma.rn.f32 	%f1596, %f1563, %f1572, %f1516;
	fma.rn.f32 	%f1597, %f1563, %f1573, %f1517;
	fma.rn.f32 	%f1598, %f1563, %f1574, %f1518;
	fma.rn.f32 	%f1599, %f1563, %f1575, %f1519;
	fma.rn.f32 	%f1600, %f1563, %f1576, %f1520;
	fma.rn.f32 	%f1601, %f1564, %f1569, %f1521;
	fma.rn.f32 	%f1602, %f1564, %f1570, %f1522;
	fma.rn.f32 	%f1603, %f1564, %f1571, %f1523;
	fma.rn.f32 	%f1604, %f1564, %f1572, %f1524;
	fma.rn.f32 	%f1605, %f1564, %f1573, %f1525;
	fma.rn.f32 	%f1606, %f1564, %f1574, %f1526;
	fma.rn.f32 	%f1607, %f1564, %f1575, %f1527;
	fma.rn.f32 	%f1608, %f1564, %f1576, %f1528;
	fma.rn.f32 	%f1609, %f1565, %f1569, %f1529;
	fma.rn.f32 	%f1610, %f1565, %f1570, %f1530;
	fma.rn.f32 	%f1611, %f1565, %f1571, %f1531;
	fma.rn.f32 	%f1612, %f1565, %f1572, %f1532;
	fma.rn.f32 	%f1613, %f1565, %f1573, %f1533;
	fma.rn.f32 	%f1614, %f1565, %f1574, %f1534;
	fma.rn.f32 	%f1615, %f1565, %f1575, %f1535;
	fma.rn.f32 	%f1616, %f1565, %f1576, %f1536;
	fma.rn.f32 	%f1617, %f1566, %f1569, %f1537;
	fma.rn.f32 	%f1618, %f1566, %f1570, %f1538;
	fma.rn.f32 	%f1619, %f1566, %f1571, %f1539;
	fma.rn.f32 	%f1620, %f1566, %f1572, %f1540;
	fma.rn.f32 	%f1621, %f1566, %f1573, %f1541;
	fma.rn.f32 	%f1622, %f1566, %f1574, %f1542;
	fma.rn.f32 	%f1623, %f1566, %f1575, %f1543;
	fma.rn.f32 	%f1624, %f1566, %f1576, %f1544;
	fma.rn.f32 	%f1625, %f1567, %f1569, %f1545;
	fma.rn.f32 	%f1626, %f1567, %f1570, %f1546;
	fma.rn.f32 	%f1627, %f1567, %f1571, %f1547;
	fma.rn.f32 	%f1628, %f1567, %f1572, %f1548;
	fma.rn.f32 	%f1629, %f1567, %f1573, %f1549;
	fma.rn.f32 	%f1630, %f1567, %f1574, %f1550;
	fma.rn.f32 	%f1631, %f1567, %f1575, %f1551;
	fma.rn.f32 	%f1632, %f1567, %f1576, %f1552;
	fma.rn.f32 	%f1633, %f1568, %f1569, %f1553;
	fma.rn.f32 	%f1634, %f1568, %f1570, %f1554;
	fma.rn.f32 	%f1635, %f1568, %f1571, %f1555;
	fma.rn.f32 	%f1636, %f1568, %f1572, %f1556;
	fma.rn.f32 	%f1637, %f1568, %f1573, %f1557;
	fma.rn.f32 	%f1638, %f1568, %f1574, %f1558;
	fma.rn.f32 	%f1639, %f1568, %f1575, %f1559;
	fma.rn.f32 	%f1640, %f1568, %f1576, %f1560;
	ld.shared.f32 	%f1641, [%r83+72];
	ld.shared.f32 	%f1642, [%r83+200];
	ld.shared.f32 	%f1643, [%r83+328];
	ld.shared.f32 	%f1644, [%r83+456];
	ld.shared.f32 	%f1645, [%r83+584];
	ld.shared.f32 	%f1646, [%r83+712];
	ld.shared.f32 	%f1647, [%r83+840];
	ld.shared.f32 	%f1648, [%r83+968];
	ld.shared.f32 	%f1649, [%r87+9216];
	ld.shared.f32 	%f1650, [%r87+9220];
	ld.shared.f32 	%f1651, [%r87+9224];
	ld.shared.f32 	%f1652, [%r87+9228];
	ld.shared.f32 	%f1653, [%r87+9232];
	ld.shared.f32 	%f1654, [%r87+9236];
	ld.shared.f32 	%f1655, [%r87+9240];
	ld.shared.f32 	%f1656, [%r87+9244];
	fma.rn.f32 	%f1657, %f1641, %f1649, %f1577;
	fma.rn.f32 	%f1658, %f1641, %f1650, %f1578;
	fma.rn.f32 	%f1659, %f1641, %f1651, %f1579;
	fma.rn.f32 	%f1660, %f1641, %f1652, %f1580;
	fma.rn.f32 	%f1661, %f1641, %f1653, %f1581;
	fma.rn.f32 	%f1662, %f1641, %f1654, %f1582;
	fma.rn.f32 	%f1663, %f1641, %f1655, %f1583;
	fma.rn.f32 	%f1664, %f1641, %f1656, %f1584;
	fma.rn.f32 	%f1665, %f1642, %f1649, %f1585;
	fma.rn.f32 	%f1666, %f1642, %f1650, %f1586;
	fma.rn.f32 	%f1667, %f1642, %f1651, %f1587;
	fma.rn.f32 	%f1668, %f1642, %f1652, %f1588;
	fma.rn.f32 	%f1669, %f1642, %f1653, %f1589;
	fma.rn.f32 	%f1670, %f1642, %f1654, %f1590;
	fma.rn.f32 	%f1671, %f1642, %f1655, %f1591;
	fma.rn.f32 	%f1672, %f1642, %f1656, %f1592;
	fma.rn.f32 	%f1673, %f1643, %f1649, %f1593;
	fma.rn.f32 	%f1674, %f1643, %f1650, %f1594;
	fma.rn.f32 	%f1675, %f1643, %f1651, %f1595;
	fma.rn.f32 	%f1676, %f1643, %f1652, %f1596;
	fma.rn.f32 	%f1677, %f1643, %f1653, %f1597;
	fma.rn.f32 	%f1678, %f1643, %f1654, %f1598;
	fma.rn.f32 	%f1679, %f1643, %f1655, %f1599;
	fma.rn.f32 	%f1680, %f1643, %f1656, %f1600;
	fma.rn.f32 	%f1681, %f1644, %f1649, %f1601;
	fma.rn.f32 	%f1682, %f1644, %f1650, %f1602;
	fma.rn.f32 	%f1683, %f1644, %f1651, %f1603;
	fma.rn.f32 	%f1684, %f1644, %f1652, %f1604;
	fma.rn.f32 	%f1685, %f1644, %f1653, %f1605;
	fma.rn.f32 	%f1686, %f1644, %f1654, %f1606;
	fma.rn.f32 	%f1687, %f1644, %f1655, %f1607;
	fma.rn.f32 	%f1688, %f1644, %f1656, %f1608;
	fma.rn.f32 	%f1689, %f1645, %f1649, %f1609;
	fma.rn.f32 	%f1690, %f1645, %f1650, %f1610;
	fma.rn.f32 	%f1691, %f1645, %f1651, %f1611;
	fma.rn.f32 	%f1692, %f1645, %f1652, %f1612;
	fma.rn.f32 	%f1693, %f1645, %f1653, %f1613;
	fma.rn.f32 	%f1694, %f1645, %f1654, %f1614;
	fma.rn.f32 	%f1695, %f1645, %f1655, %f1615;
	fma.rn.f32 	%f1696, %f1645, %f1656, %f1616;
	fma.rn.f32 	%f1697, %f1646, %f1649, %f1617;
	fma.rn.f32 	%f1698, %f1646, %f1650, %f1618;
	fma.rn.f32 	%f1699, %f1646, %f1651, %f1619;
	fma.rn.f32 	%f1700, %f1646, %f1652, %f1620;
	fma.rn.f32 	%f1701, %f1646, %f1653, %f1621;
	fma.rn.f32 	%f1702, %f1646, %f1654, %f1622;
	fma.rn.f32 	%f1703, %f1646, %f1655, %f1623;
	fma.rn.f32 	%f1704, %f1646, %f1656, %f1624;
	fma.rn.f32 	%f1705, %f1647, %f1649, %f1625;
	fma.rn.f32 	%f1706, %f1647, %f1650, %f1626;
	fma.rn.f32 	%f1707, %f1647, %f1651, %f1627;
	fma.rn.f32 	%f1708, %f1647, %f1652, %f1628;
	fma.rn.f32 	%f1709, %f1647, %f1653, %f1629;
	fma.rn.f32 	%f1710, %f1647, %f1654, %f1630;
	fma.rn.f32 	%f1711, %f1647, %f1655, %f1631;
	fma.rn.f32 	%f1712, %f1647, %f1656, %f1632;
	fma.rn.f32 	%f1713, %f1648, %f1649, %f1633;
	fma.rn.f32 	%f1714, %f1648, %f1650, %f1634;
	fma.rn.f32 	%f1715, %f1648, %f1651, %f1635;
	fma.rn.f32 	%f1716, %f1648, %f1652, %f1636;
	fma.rn.f32 	%f1717, %f1648, %f1653, %f1637;
	fma.rn.f32 	%f1718, %f1648, %f1654, %f1638;
	fma.rn.f32 	%f1719, %f1648, %f1655, %f1639;
	fma.rn.f32 	%f1720, %f1648, %f1656, %f1640;
	ld.shared.f32 	%f1721, [%r83+76];
	ld.shared.f32 	%f1722, [%r83+204];
	ld.shared.f32 	%f1723, [%r83+332];
	ld.shared.f32 	%f1724, [%r83+460];
	ld.shared.f32 	%f1725, [%r83+588];
	ld.shared.f32 	%f1726, [%r83+716];
	ld.shared.f32 	%f1727, [%r83+844];
	ld.shared.f32 	%f1728, [%r83+972];
	ld.shared.f32 	%f1729, [%r87+9728];
	ld.shared.f32 	%f1730, [%r87+9732];
	ld.shared.f32 	%f1731, [%r87+9736];
	ld.shared.f32 	%f1732, [%r87+9740];
	ld.shared.f32 	%f1733, [%r87+9744];
	ld.shared.f32 	%f1734, [%r87+9748];
	ld.shared.f32 	%f1735, [%r87+9752];
	ld.shared.f32 	%f1736, [%r87+9756];
	fma.rn.f32 	%f1737, %f1721, %f1729, %f1657;
	fma.rn.f32 	%f1738, %f1721, %f1730, %f1658;
	fma.rn.f32 	%f1739, %f1721, %f1731, %f1659;
	fma.rn.f32 	%f1740, %f1721, %f1732, %f1660;
	fma.rn.f32 	%f1741, %f1721, %f1733, %f1661;
	fma.rn.f32 	%f1742, %f1721, %f1734, %f1662;
	fma.rn.f32 	%f1743, %f1721, %f1735, %f1663;
	fma.rn.f32 	%f1744, %f1721, %f1736, %f1664;
	fma.rn.f32 	%f1745, %f1722, %f1729, %f1665;
	fma.rn.f32 	%f1746, %f1722, %f1730, %f1666;
	fma.rn.f32 	%f1747, %f1722, %f1731, %f1667;
	fma.rn.f32 	%f1748, %f1722, %f1732, %f1668;
	fma.rn.f32 	%f1749, %f1722, %f1733, %f1669;
	fma.rn.f32 	%f1750, %f1722, %f1734, %f1670;
	fma.rn.f32 	%f1751, %f1722, %f1735, %f1671;
	fma.rn.f32 	%f1752, %f1722, %f1736, %f1672;
	fma.rn.f32 	%f1753, %f1723, %f1729, %f1673;
	fma.rn.f32 	%f1754, %f1723, %f1730, %f1674;
	fma.rn.f32 	%f1755, %f1723, %f1731, %f1675;
	fma.rn.f32 	%f1756, %f1723, %f1732, %f1676;
	fma.rn.f32 	%f1757, %f1723, %f1733, %f1677;
	fma.rn.f32 	%f1758, %f1723, %f1734, %f1678;
	fma.rn.f32 	%f1759, %f1723, %f1735, %f1679;
	fma.rn.f32 	%f1760, %f1723, %f1736, %f1680;
	fma.rn.f32 	%f1761, %f1724, %f1729, %f1681;
	fma.rn.f32 	%f1762, %f1724, %f1730, %f1682;
	fma.rn.f32 	%f1763, %f1724, %f1731, %f1683;
	fma.rn.f32 	%f1764, %f1724, %f1732, %f1684;
	fma.rn.f32 	%f1765, %f1724, %f1733, %f1685;
	fma.rn.f32 	%f1766, %f1724, %f1734, %f1686;
	fma.rn.f32 	%f1767, %f1724, %f1735, %f1687;
	fma.rn.f32 	%f1768, %f1724, %f1736, %f1688;
	fma.rn.f32 	%f1769, %f1725, %f1729, %f1689;
	fma.rn.f32 	%f1770, %f1725, %f1730, %f1690;
	fma.rn.f32 	%f1771, %f1725, %f1731, %f1691;
	fma.rn.f32 	%f1772, %f1725, %f1732, %f1692;
	fma.rn.f32 	%f1773, %f1725, %f1733, %f1693;
	fma.rn.f32 	%f1774, %f1725, %f1734, %f1694;
	fma.rn.f32 	%f1775, %f1725, %f1735, %f1695;
	fma.rn.f32 	%f1776, %f1725, %f1736, %f1696;
	fma.rn.f32 	%f1777, %f1726, %f1729, %f1697;
	fma.rn.f32 	%f1778, %f1726, %f1730, %f1698;
	fma.rn.f32 	%f1779, %f1726, %f1731, %f1699;
	fma.rn.f32 	%f1780, %f1726, %f1732, %f1700;
	fma.rn.f32 	%f1781, %f1726, %f1733, %f1701;
	fma.rn.f32 	%f1782, %f1726, %f1734, %f1702;
	fma.rn.f32 	%f1783, %f1726, %f1735, %f1703;
	fma.rn.f32 	%f1784, %f1726, %f1736, %f1704;
	fma.rn.f32 	%f1785, %f1727, %f1729, %f1705;
	fma.rn.f32 	%f1786, %f1727, %f1730, %f1706;
	fma.rn.f32 	%f1787, %f1727, %f1731, %f1707;
	fma.rn.f32 	%f1788, %f1727, %f1732, %f1708;
	fma.rn.f32 	%f1789, %f1727, %f1733, %f1709;
	fma.rn.f32 	%f1790, %f1727, %f1734, %f1710;
	fma.rn.f32 	%f1791, %f1727, %f1735, %f1711;
	fma.rn.f32 	%f1792, %f1727, %f1736, %f1712;
	fma.rn.f32 	%f1793, %f1728, %f1729, %f1713;
	fma.rn.f32 	%f1794, %f1728, %f1730, %f1714;
	fma.rn.f32 	%f1795, %f1728, %f1731, %f1715;
	fma.rn.f32 	%f1796, %f1728, %f1732, %f1716;
	fma.rn.f32 	%f1797, %f1728, %f1733, %f1717;
	fma.rn.f32 	%f1798, %f1728, %f1734, %f1718;
	fma.rn.f32 	%f1799, %f1728, %f1735, %f1719;
	fma.rn.f32 	%f1800, %f1728, %f1736, %f1720;
	ld.shared.f32 	%f1801, [%r83+80];
	ld.shared.f32 	%f1802, [%r83+208];
	ld.shared.f32 	%f1803, [%r83+336];
	ld.shared.f32 	%f1804, [%r83+464];
	ld.shared.f32 	%f1805, [%r83+592];
	ld.shared.f32 	%f1806, [%r83+720];
	ld.shared.f32 	%f1807, [%r83+848];
	ld.shared.f32 	%f1808, [%r83+976];
	ld.shared.f32 	%f1809, [%r87+10240];
	ld.shared.f32 	%f1810, [%r87+10244];
	ld.shared.f32 	%f1811, [%r87+10248];
	ld.shared.f32 	%f1812, [%r87+10252];
	ld.shared.f32 	%f1813, [%r87+10256];
	ld.shared.f32 	%f1814, [%r87+10260];
	ld.shared.f32 	%f1815, [%r87+10264];
	ld.shared.f32 	%f1816, [%r87+10268];
	fma.rn.f32 	%f1817, %f1801, %f1809, %f1737;
	fma.rn.f32 	%f1818, %f1801, %f1810, %f1738;
	fma.rn.f32 	%f1819, %f1801, %f1811, %f1739;
	fma.rn.f32 	%f1820, %f1801, %f1812, %f1740;
	fma.rn.f32 	%f1821, %f1801, %f1813, %f1741;
	fma.rn.f32 	%f1822, %f1801, %f1814, %f1742;
	fma.rn.f32 	%f1823, %f1801, %f1815, %f1743;
	fma.rn.f32 	%f1824, %f1801, %f1816, %f1744;
	fma.rn.f32 	%f1825, %f1802, %f1809, %f1745;
	fma.rn.f32 	%f1826, %f1802, %f1810, %f1746;
	fma.rn.f32 	%f1827, %f1802, %f1811, %f1747;
	fma.rn.f32 	%f1828, %f1802, %f1812, %f1748;
	fma.rn.f32 	%f1829, %f1802, %f1813, %f1749;
	fma.rn.f32 	%f1830, %f1802, %f1814, %f1750;
	fma.rn.f32 	%f1831, %f1802, %f1815, %f1751;
	fma.rn.f32 	%f1832, %f1802, %f1816, %f1752;
	fma.rn.f32 	%f1833, %f1803, %f1809, %f1753;
	fma.rn.f32 	%f1834, %f1803, %f1810, %f1754;
	fma.rn.f32 	%f1835, %f1803, %f1811, %f1755;
	fma.rn.f32 	%f1836, %f1803, %f1812, %f1756;
	fma.rn.f32 	%f1837, %f1803, %f1813, %f1757;
	fma.rn.f32 	%f1838, %f1803, %f1814, %f1758;
	fma.rn.f32 	%f1839, %f1803, %f1815, %f1759;
	fma.rn.f32 	%f1840, %f1803, %f1816, %f1760;
	fma.rn.f32 	%f1841, %f1804, %f1809, %f1761;
	fma.rn.f32 	%f1842, %f1804, %f1810, %f1762;
	fma.rn.f32 	%f1843, %f1804, %f1811, %f1763;
	fma.rn.f32 	%f1844, %f1804, %f1812, %f1764;
	fma.rn.f32 	%f1845, %f1804, %f1813, %f1765;
	fma.rn.f32 	%f1846, %f1804, %f1814, %f1766;
	fma.rn.f32 	%f1847, %f1804, %f1815, %f1767;
	fma.rn.f32 	%f1848, %f1804, %f1816, %f1768;
	fma.rn.f32 	%f1849, %f1805, %f1809, %f1769;
	fma.rn.f32 	%f1850, %f1805, %f1810, %f1770;
	fma.rn.f32 	%f1851, %f1805, %f1811, %f1771;
	fma.rn.f32 	%f1852, %f1805, %f1812, %f1772;
	fma.rn.f32 	%f1853, %f1805, %f1813, %f1773;
	fma.rn.f32 	%f1854, %f1805, %f1814, %f1774;
	fma.rn.f32 	%f1855, %f1805, %f1815, %f1775;
	fma.rn.f32 	%f1856, %f1805, %f1816, %f1776;
	fma.rn.f32 	%f1857, %f1806, %f1809, %f1777;
	fma.rn.f32 	%f1858, %f1806, %f1810, %f1778;
	fma.rn.f32 	%f1859, %f1806, %f1811, %f1779;
	fma.rn.f32 	%f1860, %f1806, %f1812, %f1780;
	fma.rn.f32 	%f1861, %f1806, %f1813, %f1781;
	fma.rn.f32 	%f1862, %f1806, %f1814, %f1782;
	fma.rn.f32 	%f1863, %f1806, %f1815, %f1783;
	fma.rn.f32 	%f1864, %f1806, %f1816, %f1784;
	fma.rn.f32 	%f1865, %f1807, %f1809, %f1785;
	fma.rn.f32 	%f1866, %f1807, %f1810, %f1786;
	fma.rn.f32 	%f1867, %f1807, %f1811, %f1787;
	fma.rn.f32 	%f1868, %f1807, %f1812, %f1788;
	fma.rn.f32 	%f1869, %f1807, %f1813, %f1789;
	fma.rn.f32 	%f1870, %f1807, %f1814, %f1790;
	fma.rn.f32 	%f1871, %f1807, %f1815, %f1791;
	fma.rn.f32 	%f1872, %f1807, %f1816, %f1792;
	fma.rn.f32 	%f1873, %f1808, %f1809, %f1793;
	fma.rn.f32 	%f1874, %f1808, %f1810, %f1794;
	fma.rn.f32 	%f1875, %f1808, %f1811, %f1795;
	fma.rn.f32 	%f1876, %f1808, %f1812, %f1796;
	fma.rn.f32 	%f1877, %f1808, %f1813, %f1797;
	fma.rn.f32 	%f1878, %f1808, %f1814, %f1798;
	fma.rn.f32 	%f1879, %f1808, %f1815, %f1799;
	fma.rn.f32 	%f1880, %f1808, %f1816, %f1800;
	ld.shared.f32 	%f1881, [%r83+84];
	ld.shared.f32 	%f1882, [%r83+212];
	ld.shared.f32 	%f1883, [%r83+340];
	ld.shared.f32 	%f1884, [%r83+468];
	ld.shared.f32 	%f1885, [%r83+596];
	ld.shared.f32 	%f1886, [%r83+724];
	ld.shared.f32 	%f1887, [%r83+852];
	ld.shared.f32 	%f1888, [%r83+980];
	ld.shared.f32 	%f1889, [%r87+10752];
	ld.shared.f32 	%f1890, [%r87+10756];
	ld.shared.f32 	%f1891, [%r87+10760];
	ld.shared.f32 	%f1892, [%r87+10764];
	ld.shared.f32 	%f1893, [%r87+10768];
	ld.shared.f32 	%f1894, [%r87+10772];
	ld.shared.f32 	%f1895, [%r87+10776];
	ld.shared.f32 	%f1896, [%r87+10780];
	fma.rn.f32 	%f1897, %f1881, %f1889, %f1817;
	fma.rn.f32 	%f1898, %f1881, %f1890, %f1818;
	fma.rn.f32 	%f1899, %f1881, %f1891, %f1819;
	fma.rn.f32 	%f1900, %f1881, %f1892, %f1820;
	fma.rn.f32 	%f1901, %f1881, %f1893, %f1821;
	fma.rn.f32 	%f1902, %f1881, %f1894, %f1822;
	fma.rn.f32 	%f1903, %f1881, %f1895, %f1823;
	fma.rn.f32 	%f1904, %f1881, %f1896, %f1824;
	fma.rn.f32 	%f1905, %f1882, %f1889, %f1825;
	fma.rn.f32 	%f1906, %f1882, %f1890, %f1826;
	fma.rn.f32 	%f1907, %f1882, %f1891, %f1827;
	fma.rn.f32 	%f1908, %f1882, %f1892, %f1828;
	fma.rn.f32 	%f1909, %f1882, %f1893, %f1829;
	fma.rn.f32 	%f1910, %f1882, %f1894, %f1830;
	fma.rn.f32 	%f1911, %f1882, %f1895, %f1831;
	fma.rn.f32 	%f1912, %f1882, %f1896, %f1832;
	fma.rn.f32 	%f1913, %f1883, %f1889, %f1833;
	fma.rn.f32 	%f1914, %f1883, %f1890, %f1834;
	fma.rn.f32 	%f1915, %f1883, %f1891, %f1835;
	fma.rn.f32 	%f1916, %f1883, %f1892, %f1836;
	fma.rn.f32 	%f1917, %f1883, %f1893, %f1837;
	fma.rn.f32 	%f1918, %f1883, %f1894, %f1838;
	fma.rn.f32 	%f1919, %f1883, %f1895, %f1839;
	fma.rn.f32 	%f1920, %f1883, %f1896, %f1840;
	fma.rn.f32 	%f1921, %f1884, %f1889, %f1841;
	fma.rn.f32 	%f1922, %f1884, %f1890, %f1842;
	fma.rn.f32 	%f1923, %f1884, %f1891, %f1843;
	fma.rn.f32 	%f1924, %f1884, %f1892, %f1844;
	fma.rn.f32 	%f1925, %f1884, %f1893, %f1845;
	fma.rn.f32 	%f1926, %f1884, %f1894, %f1846;
	fma.rn.f32 	%f1927, %f1884, %f1895, %f1847;
	fma.rn.f32 	%f1928, %f1884, %f1896, %f1848;
	fma.rn.f32 	%f1929, %f1885, %f1889, %f1849;
	fma.rn.f32 	%f1930, %f1885, %f1890, %f1850;
	fma.rn.f32 	%f1931, %f1885, %f1891, %f1851;
	fma.rn.f32 	%f1932, %f1885, %f1892, %f1852;
	fma.rn.f32 	%f1933, %f1885, %f1893, %f1853;
	fma.rn.f32 	%f1934, %f1885, %f1894, %f1854;
	fma.rn.f32 	%f1935, %f1885, %f1895, %f1855;
	fma.rn.f32 	%f1936, %f1885, %f1896, %f1856;
	fma.rn.f32 	%f1937, %f1886, %f1889, %f1857;
	fma.rn.f32 	%f1938, %f1886, %f1890, %f1858;
	fma.rn.f32 	%f1939, %f1886, %f1891, %f1859;
	fma.rn.f32 	%f1940, %f1886, %f1892, %f1860;
	fma.rn.f32 	%f1941, %f1886, %f1893, %f1861;
	fma.rn.f32 	%f1942, %f1886, %f1894, %f1862;
	fma.rn.f32 	%f1943, %f1886, %f1895, %f1863;
	fma.rn.f32 	%f1944, %f1886, %f1896, %f1864;
	fma.rn.f32 	%f1945, %f1887, %f1889, %f1865;
	fma.rn.f32 	%f1946, %f1887, %f1890, %f1866;
	fma.rn.f32 	%f1947, %f1887, %f1891, %f1867;
	fma.rn.f32 	%f1948, %f1887, %f1892, %f1868;
	fma.rn.f32 	%f1949, %f1887, %f1893, %f1869;
	fma.rn.f32 	%f1950, %f1887, %f1894, %f1870;
	fma.rn.f32 	%f1951, %f1887, %f1895, %f1871;
	fma.rn.f32 	%f1952, %f1887, %f1896, %f1872;
	fma.rn.f32 	%f1953, %f1888, %f1889, %f1873;
	fma.rn.f32 	%f1954, %f1888, %f1890, %f1874;
	fma.rn.f32 	%f1955, %f1888, %f1891, %f1875;
	fma.rn.f32 	%f1956, %f1888, %f1892, %f1876;
	fma.rn.f32 	%f1957, %f1888, %f1893, %f1877;
	fma.rn.f32 	%f1958, %f1888, %f1894, %f1878;
	fma.rn.f32 	%f1959, %f1888, %f1895, %f1879;
	fma.rn.f32 	%f1960, %f1888, %f1896, %f1880;
	ld.shared.f32 	%f1961, [%r83+88];
	ld.shared.f32 	%f1962, [%r83+216];
	ld.shared.f32 	%f1963, [%r83+344];
	ld.shared.f32 	%f1964, [%r83+472];
	ld.shared.f32 	%f1965, [%r83+600];
	ld.shared.f32 	%f1966, [%r83+728];
	ld.shared.f32 	%f1967, [%r83+856];
	ld.shared.f32 	%f1968, [%r83+984];
	ld.shared.f32 	%f1969, [%r87+11264];
	ld.shared.f32 	%f1970, [%r87+11268];
	ld.shared.f32 	%f1971, [%r87+11272];
	ld.shared.f32 	%f1972, [%r87+11276];
	ld.shared.f32 	%f1973, [%r87+11280];
	ld.shared.f32 	%f1974, [%r87+11284];
	ld.shared.f32 	%f1975, [%r87+11288];
	ld.shared.f32 	%f1976, [%r87+11292];
	fma.rn.f32 	%f1977, %f1961, %f1969, %f1897;
	fma.rn.f32 	%f1978, %f1961, %f1970, %f1898;
	fma.rn.f32 	%f1979, %f1961, %f1971, %f1899;
	fma.rn.f32 	%f1980, %f1961, %f1972, %f1900;
	fma.rn.f32 	%f1981, %f1961, %f1973, %f1901;
	fma.rn.f32 	%f1982, %f1961, %f1974, %f1902;
	fma.rn.f32 	%f1983, %f1961, %f1975, %f1903;
	fma.rn.f32 	%f1984, %f1961, %f1976, %f1904;
	fma.rn.f32 	%f1985, %f1962, %f1969, %f1905;
	fma.rn.f32 	%f1986, %f1962, %f1970, %f1906;
	fma.rn.f32 	%f1987, %f1962, %f1971, %f1907;
	fma.rn.f32 	%f1988, %f1962, %f1972, %f1908;
	fma.rn.f32 	%f1989, %f1962, %f1973, %f1909;
	fma.rn.f32 	%f1990, %f1962, %f1974, %f1910;
	fma.rn.f32 	%f1991, %f1962, %f1975, %f1911;
	fma.rn.f32 	%f1992, %f1962, %f1976, %f1912;
	fma.rn.f32 	%f1993, %f1963, %f1969, %f1913;
	fma.rn.f32 	%f1994, %f1963, %f1970, %f1914;
	fma.rn.f32 	%f1995, %f1963, %f1971, %f1915;
	fma.rn.f32 	%f1996, %f1963, %f1972, %f1916;
	fma.rn.f32 	%f1997, %f1963, %f1973, %f1917;
	fma.rn.f32 	%f1998, %f1963, %f1974, %f1918;
	fma.rn.f32 	%f1999, %f1963, %f1975, %f1919;
	fma.rn.f32 	%f2000, %f1963, %f1976, %f1920;
	fma.rn.f32 	%f2001, %f1964, %f1969, %f1921;
	fma.rn.f32 	%f2002, %f1964, %f1970, %f1922;
	fma.rn.f32 	%f2003, %f1964, %f1971, %f1923;
	fma.rn.f32 	%f2004, %f1964, %f1972, %f1924;
	fma.rn.f32 	%f2005, %f1964, %f1973, %f1925;
	fma.rn.f32 	%f2006, %f1964, %f1974, %f1926;
	fma.rn.f32 	%f2007, %f1964, %f1975, %f1927;
	fma.rn.f32 	%f2008, %f1964, %f1976, %f1928;
	fma.rn.f32 	%f2009, %f1965, %f1969, %f1929;
	fma.rn.f32 	%f2010, %f1965, %f1970, %f1930;
	fma.rn.f32 	%f2011, %f1965, %f1971, %f1931;
	fma.rn.f32 	%f2012, %f1965, %f1972, %f1932;
	fma.rn.f32 	%f2013, %f1965, %f1973, %f1933;
	fma.rn.f32 	%f2014, %f1965, %f1974, %f1934;
	fma.rn.f32 	%f2015, %f1965, %f1975, %f1935;
	fma.rn.f32 	%f2016, %f1965, %f1976, %f1936;
	fma.rn.f32 	%f2017, %f1966, %f1969, %f1937;
	fma.rn.f32 	%f2018, %f1966, %f1970, %f1938;
	fma.rn.f32 	%f2019, %f1966, %f1971, %f1939;
	fma.rn.f32 	%f2020, %f1966, %f1972, %f1940;
	fma.rn.f32 	%f2021, %f1966, %f1973, %f1941;
	fma.rn.f32 	%f2022, %f1966, %f1974, %f1942;
	fma.rn.f32 	%f2023, %f1966, %f1975, %f1943;
	fma.rn.f32 	%f2024, %f1966, %f1976, %f1944;
	fma.rn.f32 	%f2025, %f1967, %f1969, %f1945;
	fma.rn.f32 	%f2026, %f1967, %f1970, %f1946;
	fma.rn.f32 	%f2027, %f1967, %f1971, %f1947;
	fma.rn.f32 	%f2028, %f1967, %f1972, %f1948;
	fma.rn.f32 	%f2029, %f1967, %f1973, %f1949;
	fma.rn.f32 	%f2030, %f1967, %f1974, %f1950;
	fma.rn.f32 	%f2031, %f1967, %f1975, %f1951;
	fma.rn.f32 	%f2032, %f1967, %f1976, %f1952;
	fma.rn.f32 	%f2033, %f1968, %f1969, %f1953;
	fma.rn.f32 	%f2034, %f1968, %f1970, %f1954;
	fma.rn.f32 	%f2035, %f1968, %f1971, %f1955;
	fma.rn.f32 	%f2036, %f1968, %f1972, %f1956;
	fma.rn.f32 	%f2037, %f1968, %f1973, %f1957;
	fma.rn.f32 	%f2038, %f1968, %f1974, %f1958;
	fma.rn.f32 	%f2039, %f1968, %f1975, %f1959;
	fma.rn.f32 	%f2040, %f1968, %f1976, %f1960;
	ld.shared.f32 	%f2041, [%r83+92];
	ld.shared.f32 	%f2042, [%r83+220];
	ld.shared.f32 	%f2043, [%r83+348];
	ld.shared.f32 	%f2044, [%r83+476];
	ld.shared.f32 	%f2045, [%r83+604];
	ld.shared.f32 	%f2046, [%r83+732];
	ld.shared.f32 	%f2047, [%r83+860];
	ld.shared.f32 	%f2048, [%r83+988];
	ld.shared.f32 	%f2049, [%r87+11776];
	ld.shared.f32 	%f2050, [%r87+11780];
	ld.shared.f32 	%f2051, [%r87+11784];
	ld.shared.f32 	%f2052, [%r87+11788];
	ld.shared.f32 	%f2053, [%r87+11792];
	ld.shared.f32 	%f2054, [%r87+11796];
	ld.shared.f32 	%f2055, [%r87+11800];
	ld.shared.f32 	%f2056, [%r87+11804];
	fma.rn.f32 	%f2057, %f2041, %f2049, %f1977;
	fma.rn.f32 	%f2058, %f2041, %f2050, %f1978;
	fma.rn.f32 	%f2059, %f2041, %f2051, %f1979;
	fma.rn.f32 	%f2060, %f2041, %f2052, %f1980;
	fma.rn.f32 	%f2061, %f2041, %f2053, %f1981;
	fma.rn.f32 	%f2062, %f2041, %f2054, %f1982;
	fma.rn.f32 	%f2063, %f2041, %f2055, %f1983;
	fma.rn.f32 	%f2064, %f2041, %f2056, %f1984;
	fma.rn.f32 	%f2065, %f2042, %f2049, %f1985;
	fma.rn.f32 	%f2066, %f2042, %f2050, %f1986;
	fma.rn.f32 	%f2067, %f2042, %f2051, %f1987;
	fma.rn.f32 	%f2068, %f2042, %f2052, %f1988;
	fma.rn.f32 	%f2069, %f2042, %f2053, %f1989;
	fma.rn.f32 	%f2070, %f2042, %f2054, %f1990;
	fma.rn.f32 	%f2071, %f2042, %f2055, %f1991;
	fma.rn.f32 	%f2072, %f2042, %f2056, %f1992;
	fma.rn.f32 	%f2073, %f2043, %f2049, %f1993;
	fma.rn.f32 	%f2074, %f2043, %f2050, %f1994;
	fma.rn.f32 	%f2075, %f2043, %f2051, %f1995;
	fma.rn.f32 	%f2076, %f2043, %f2052, %f1996;
	fma.rn.f32 	%f2077, %f2043, %f2053, %f1997;
	fma.rn.f32 	%f2078, %f2043, %f2054, %f1998;
	fma.rn.f32 	%f2079, %f2043, %f2055, %f1999;
	fma.rn.f32 	%f2080, %f2043, %f2056, %f2000;
	fma.rn.f32 	%f2081, %f2044, %f2049, %f2001;
	fma.rn.f32 	%f2082, %f2044, %f2050, %f2002;
	fma.rn.f32 	%f2083, %f2044, %f2051, %f2003;
	fma.rn.f32 	%f2084, %f2044, %f2052, %f2004;
	fma.rn.f32 	%f2085, %f2044, %f2053, %f2005;
	fma.rn.f32 	%f2086, %f2044, %f2054, %f2006;
	fma.rn.f32 	%f2087, %f2044, %f2055, %f2007;
	fma.rn.f32 	%f2088, %f2044, %f2056, %f2008;
	fma.rn.f32 	%f2089, %f2045, %f2049, %f2009;
	fma.rn.f32 	%f2090, %f2045, %f2050, %f2010;
	fma.rn.f32 	%f2091, %f2045, %f2051, %f2011;
	fma.rn.f32 	%f2092, %f2045, %f2052, %f2012;
	fma.rn.f32 	%f2093, %f2045, %f2053, %f2013;
	fma.rn.f32 	%f2094, %f2045, %f2054, %f2014;
	fma.rn.f32 	%f2095, %f2045, %f2055, %f2015;
	fma.rn.f32 	%f2096, %f2045, %f2056, %f2016;
	fma.rn.f32 	%f2097, %f2046, %f2049, %f2017;
	fma.rn.f32 	%f2098, %f2046, %f2050, %f2018;
	fma.rn.f32 	%f2099, %f2046, %f2051, %f2019;
	fma.rn.f32 	%f2100, %f2046, %f2052, %f2020;
	fma.rn.f32 	%f2101, %f2046, %f2053, %f2021;
	fma.rn.f32 	%f2102, %f2046, %f2054, %f2022;
	fma.rn.f32 	%f2103, %f2046, %f2055, %f2023;
	fma.rn.f32 	%f2104, %f2046, %f2056, %f2024;
	fma.rn.f32 	%f2105, %f2047, %f2049, %f2025;
	fma.rn.f32 	%f2106, %f2047, %f2050, %f2026;
	fma.rn.f32 	%f2107, %f2047, %f2051, %f2027;
	fma.rn.f32 	%f2108, %f2047, %f2052, %f2028;
	fma.rn.f32 	%f2109, %f2047, %f2053, %f2029;
	fma.rn.f32 	%f2110, %f2047, %f2054, %f2030;
	fma.rn.f32 	%f2111, %f2047, %f2055, %f2031;
	fma.rn.f32 	%f2112, %f2047, %f2056, %f2032;
	fma.rn.f32 	%f2113, %f2048, %f2049, %f2033;
	fma.rn.f32 	%f2114, %f2048, %f2050, %f2034;
	fma.rn.f32 	%f2115, %f2048, %f2051, %f2035;
	fma.rn.f32 	%f2116, %f2048, %f2052, %f2036;
	fma.rn.f32 	%f2117, %f2048, %f2053, %f2037;
	fma.rn.f32 	%f2118, %f2048, %f2054, %f2038;
	fma.rn.f32 	%f2119, %f2048, %f2055, %f2039;
	fma.rn.f32 	%f2120, %f2048, %f2056, %f2040;
	ld.shared.f32 	%f2121, [%r83+96];
	ld.shared.f32 	%f2122, [%r83+224];
	ld.shared.f32 	%f2123, [%r83+352];
	ld.shared.f32 	%f2124, [%r83+480];
	ld.shared.f32 	%f2125, [%r83+608];
	ld.shared.f32 	%f2126, [%r83+736];
	ld.shared.f32 	%f2127, [%r83+864];
	ld.shared.f32 	%f2128, [%r83+992];
	ld.shared.f32 	%f2129, [%r87+12288];
	ld.shared.f32 	%f2130, [%r87+12292];
	ld.shared.f32 	%f2131, [%r87+12296];
	ld.shared.f32 	%f2132, [%r87+12300];
	ld.shared.f32 	%f2133, [%r87+12304];
	ld.shared.f32 	%f2134, [%r87+12308];
	ld.shared.f32 	%f2135, [%r87+12312];
	ld.shared.f32 	%f2136, [%r87+12316];
	fma.rn.f32 	%f2137, %f2121, %f2129, %f2057;
	fma.rn.f32 	%f2138, %f2121, %f2130, %f2058;
	fma.rn.f32 	%f2139, %f2121, %f2131, %f2059;
	fma.rn.f32 	%f2140, %f2121, %f2132, %f2060;
	fma.rn.f32 	%f2141, %f2121, %f2133, %f2061;
	fma.rn.f32 	%f2142, %f2121, %f2134, %f2062;
	fma.rn.f32 	%f2143, %f2121, %f2135, %f2063;
	fma.rn.f32 	%f2144, %f2121, %f2136, %f2064;
	fma.rn.f32 	%f2145, %f2122, %f2129, %f2065;
	fma.rn.f32 	%f2146, %f2122, %f2130, %f2066;
	fma.rn.f32 	%f2147, %f2122, %f2131, %f2067;
	fma.rn.f32 	%f2148, %f2122, %f2132, %f2068;
	fma.rn.f32 	%f2149, %f2122, %f2133, %f2069;
	fma.rn.f32 	%f2150, %f2122, %f2134, %f2070;
	fma.rn.f32 	%f2151, %f2122, %f2135, %f2071;
	fma.rn.f32 	%f2152, %f2122, %f2136, %f2072;
	fma.rn.f32 	%f2153, %f2123, %f2129, %f2073;
	fma.rn.f32 	%f2154, %f2123, %f2130, %f2074;
	fma.rn.f32 	%f2155, %f2123, %f2131, %f2075;
	fma.rn.f32 	%f2156, %f2123, %f2132, %f2076;
	fma.rn.f32 	%f2157, %f2123, %f2133, %f2077;
	fma.rn.f32 	%f2158, %f2123, %f2134, %f2078;
	fma.rn.f32 	%f2159, %f2123, %f2135, %f2079;
	fma.rn.f32 	%f2160, %f2123, %f2136, %f2080;
	fma.rn.f32 	%f2161, %f2124, %f2129, %f2081;
	fma.rn.f32 	%f2162, %f2124, %f2130, %f2082;
	fma.rn.f32 	%f2163, %f2124, %f2131, %f2083;
	fma.rn.f32 	%f2164, %f2124, %f2132, %f2084;
	fma.rn.f32 	%f2165, %f2124, %f2133, %f2085;
	fma.rn.f32 	%f2166, %f2124, %f2134, %f2086;
	fma.rn.f32 	%f2167, %f2124, %f2135, %f2087;
	fma.rn.f32 	%f2168, %f2124, %f2136, %f2088;
	fma.rn.f32 	%f2169, %f2125, %f2129, %f2089;
	fma.rn.f32 	%f2170, %f2125, %f2130, %f2090;
	fma.rn.f32 	%f2171, %f2125, %f2131, %f2091;
	fma.rn.f32 	%f2172, %f2125, %f2132, %f2092;
	fma.rn.f32 	%f2173, %f2125, %f2133, %f2093;
	fma.rn.f32 	%f2174, %f2125, %f2134, %f2094;
	fma.rn.f32 	%f2175, %f2125, %f2135, %f2095;
	fma.rn.f32 	%f2176, %f2125, %f2136, %f2096;
	fma.rn.f32 	%f2177, %f2126, %f2129, %f2097;
	fma.rn.f32 	%f2178, %f2126, %f2130, %f2098;
	fma.rn.f32 	%f2179, %f2126, %f2131, %f2099;
	fma.rn.f32 	%f2180, %f2126, %f2132, %f2100;
	fma.rn.f32 	%f2181, %f2126, %f2133, %f2101;
	fma.rn.f32 	%f2182, %f2126, %f2134, %f2102;
	fma.rn.f32 	%f2183, %f2126, %f2135, %f2103;
	fma.rn.f32 	%f2184, %f2126, %f2136, %f2104;
	fma.rn.f32 	%f2185, %f2127, %f2129, %f2105;
	fma.rn.f32 	%f2186, %f2127, %f2130, %f2106;
	fma.rn.f32 	%f2187, %f2127, %f2131, %f2107;
	fma.rn.f32 	%f2188, %f2127, %f2132, %f2108;
	fma.rn.f32 	%f2189, %f2127, %f2133, %f2109;
	fma.rn.f32 	%f2190, %f2127, %f2134, %f2110;
	fma.rn.f32 	%f2191, %f2127, %f2135, %f2111;
	fma.rn.f32 	%f2192, %f2127, %f2136, %f2112;
	fma.rn.f32 	%f2193, %f2128, %f2129, %f2113;
	fma.rn.f32 	%f2194, %f2128, %f2130, %f2114;
	fma.rn.f32 	%f2195, %f2128, %f2131, %f2115;
	fma.rn.f32 	%f2196, %f2128, %f2132, %f2116;
	fma.rn.f32 	%f2197, %f2128, %f2133, %f2117;
	fma.rn.f32 	%f2198, %f2128, %f2134, %f2118;
	fma.rn.f32 	%f2199, %f2128, %f2135, %f2119;
	fma.rn.f32 	%f2200, %f2128, %f2136, %f2120;
	ld.shared.f32 	%f2201, [%r83+100];
	ld.shared.f32 	%f2202, [%r83+228];
	ld.shared.f32 	%f2203, [%r83+356];
	ld.shared.f32 	%f2204, [%r83+484];
	ld.shared.f32 	%f2205, [%r83+612];
	ld.shared.f32 	%f2206, [%r83+740];
	ld.shared.f32 	%f2207, [%r83+868];
	ld.shared.f32 	%f2208, [%r83+996];
	ld.shared.f32 	%f2209, [%r87+12800];
	ld.shared.f32 	%f2210, [%r87+12804];
	ld.shared.f32 	%f2211, [%r87+12808];
	ld.shared.f32 	%f2212, [%r87+12812];
	ld.shared.f32 	%f2213, [%r87+12816];
	ld.shared.f32 	%f2214, [%r87+12820];
	ld.shared.f32 	%f2215, [%r87+12824];
	ld.shared.f32 	%f2216, [%r87+12828];
	fma.rn.f32 	%f2217, %f2201, %f2209, %f2137;
	fma.rn.f32 	%f2218, %f2201, %f2210, %f2138;
	fma.rn.f32 	%f2219, %f2201, %f2211, %f2139;
	fma.rn.f32 	%f2220, %f2201, %f2212, %f2140;
	fma.rn.f32 	%f2221, %f2201, %f2213, %f2141;
	fma.rn.f32 	%f2222, %f2201, %f2214, %f2142;
	fma.rn.f32 	%f2223, %f2201, %f2215, %f2143;
	fma.rn.f32 	%f2224, %f2201, %f2216, %f2144;
	fma.rn.f32 	%f2225, %f2202, %f2209, %f2145;
	fma.rn.f32 	%f2226, %f2202, %f2210, %f2146;
	fma.rn.f32 	%f2227, %f2202, %f2211, %f2147;
	fma.rn.f32 	%f2228, %f2202, %f2212, %f2148;
	fma.rn.f32 	%f2229, %f2202, %f2213, %f2149;
	fma.rn.f32 	%f2230, %f2202, %f2214, %f2150;
	fma.rn.f32 	%f2231, %f2202, %f2215, %f2151;
	fma.rn.f32 	%f2232, %f2202, %f2216, %f2152;
	fma.rn.f32 	%f2233, %f2203, %f2209, %f2153;
	fma.rn.f32 	%f2234, %f2203, %f2210, %f2154;
	fma.rn.f32 	%f2235, %f2203, %f2211, %f2155;
	fma.rn.f32 	%f2236, %f2203, %f2212, %f2156;
	fma.rn.f32 	%f2237, %f2203, %f2213, %f2157;
	fma.rn.f32 	%f2238, %f2203, %f2214, %f2158;
	fma.rn.f32 	%f2239, %f2203, %f2215, %f2159;
	fma.rn.f32 	%f2240, %f2203, %f2216, %f2160;
	fma.rn.f32 	%f2241, %f2204, %f2209, %f2161;
	fma.rn.f32 	%f2242, %f2204, %f2210, %f2162;
	fma.rn.f32 	%f2243, %f2204, %f2211, %f2163;
	fma.rn.f32 	%f2244, %f2204, %f2212, %f2164;
	fma.rn.f32 	%f2245, %f2204, %f2213, %f2165;
	fma.rn.f32 	%f2246, %f2204, %f2214, %f2166;
	fma.rn.f32 	%f2247, %f2204, %f2215, %f2167;
	fma.rn.f32 	%f2248, %f2204, %f2216, %f2168;
	fma.rn.f32 	%f2249, %f2205, %f2209, %f2169;
	fma.rn.f32 	%f2250, %f2205, %f2210, %f2170;
	fma.rn.f32 	%f2251, %f2205, %f2211, %f2171;
	fma.rn.f32 	%f2252, %f2205, %f2212, %f2172;
	fma.rn.f32 	%f2253, %f2205, %f2213, %f2173;
	fma.rn.f32 	%f2254, %f2205, %f2214, %f2174;
	fma.rn.f32 	%f2255, %f2205, %f2215, %f2175;
	fma.rn.f32 	%f2256, %f2205, %f2216, %f2176;
	fma.rn.f32 	%f2257, %f2206, %f2209, %f2177;
	fma.rn.f32 	%f2258, %f2206, %f2210, %f2178;
	fma.rn.f32 	%f2259, %f2206, %f2211, %f2179;
	fma.rn.f32 	%f2260, %f2206, %f2212, %f2180;
	fma.rn.f32 	%f2261, %f2206, %f2213, %f2181;
	fma.rn.f32 	%f2262, %f2206, %f2214, %f2182;
	fma.rn.f32 	%f2263, %f2206, %f2215, %f2183;
	fma.rn.f32 	%f2264, %f2206, %f2216, %f2184;
	fma.rn.f32 	%f2265, %f2207, %f2209, %f2185;
	fma.rn.f32 	%f2266, %f2207, %f2210, %f2186;
	fma.rn.f32 	%f2267, %f2207, %f2211, %f2187;
	fma.rn.f32 	%f2268, %f2207, %f2212, %f2188;
	fma.rn.f32 	%f2269, %f2207, %f2213, %f2189;
	fma.rn.f32 	%f2270, %f2207, %f2214, %f2190;
	fma.rn.f32 	%f2271, %f2207, %f2215, %f2191;
	fma.rn.f32 	%f2272, %f2207, %f2216, %f2192;
	fma.rn.f32 	%f2273, %f2208, %f2209, %f2193;
	fma.rn.f32 	%f2274, %f2208, %f2210, %f2194;
	fma.rn.f32 	%f2275, %f2208, %f2211, %f2195;
	fma.rn.f32 	%f2276, %f2208, %f2212, %f2196;
	fma.rn.f32 	%f2277, %f2208, %f2213, %f2197;
	fma.rn.f32 	%f2278, %f2208, %f2214, %f2198;
	fma.rn.f32 	%f2279, %f2208, %f2215, %f2199;
	fma.rn.f32 	%f2280, %f2208, %f2216, %f2200;
	ld.shared.f32 	%f2281, [%r83+104];
	ld.shared.f32 	%f2282, [%r83+232];
	ld.shared.f32 	%f2283, [%r83+360];
	ld.shared.f32 	%f2284, [%r83+488];
	ld.shared.f32 	%f2285, [%r83+616];
	ld.shared.f32 	%f2286, [%r83+744];
	ld.shared.f32 	%f2287, [%r83+872];
	ld.shared.f32 	%f2288, [%r83+1000];
	ld.shared.f32 	%f2289, [%r87+13312];
	ld.shared.f32 	%f2290, [%r87+13316];
	ld.shared.f32 	%f2291, [%r87+13320];
	ld.shared.f32 	%f2292, [%r87+13324];
	ld.shared.f32 	%f2293, [%r87+13328];
	ld.shared.f32 	%f2294, [%r87+13332];
	ld.shared.f32 	%f2295, [%r87+13336];
	ld.shared.f32 	%f2296, [%r87+13340];
	fma.rn.f32 	%f2297, %f2281, %f2289, %f2217;
	fma.rn.f32 	%f2298, %f2281, %f2290, %f2218;
	fma.rn.f32 	%f2299, %f2281, %f2291, %f2219;
	fma.rn.f32 	%f2300, %f2281, %f2292, %f2220;
	fma.rn.f32 	%f2301, %f2281, %f2293, %f2221;
	fma.rn.f32 	%f2302, %f2281, %f2294, %f2222;
	fma.rn.f32 	%f2303, %f2281, %f2295, %f2223;
	fma.rn.f32 	%f2304, %f2281, %f2296, %f2224;
	fma.rn.f32 	%f2305, %f2282, %f2289, %f2225;
	fma.rn.f32 	%f2306, %f2282, %f2290, %f2226;
	fma.rn.f32 	%f2307, %f2282, %f2291, %f2227;
	fma.rn.f32 	%f2308, %f2282, %f2292, %f2228;
	fma.rn.f32 	%f2309, %f2282, %f2293, %f2229;
	fma.rn.f32 	%f2310, %f2282, %f2294, %f2230;
	fma.rn.f32 	%f2311, %f2282, %f2295, %f2231;
	fma.rn.f32 	%f2312, %f2282, %f2296, %f2232;
	fma.rn.f32 	%f2313, %f2283, %f2289, %f2233;
	fma.rn.f32 	%f2314, %f2283, %f2290, %f2234;
	fma.rn.f32 	%f2315, %f2283, %f2291, %f2235;
	fma.rn.f32 	%f2316, %f2283, %f2292, %f2236;
	fma.rn.f32 	%f2317, %f2283, %f2293, %f2237;
	fma.rn.f32 	%f2318, %f2283, %f2294, %f2238;
	fma.rn.f32 	%f2319, %f2283, %f2295, %f2239;
	fma.rn.f32 	%f2320, %f2283, %f2296, %f2240;
	fma.rn.f32 	%f2321, %f2284, %f2289, %f2241;
	fma.rn.f32 	%f2322, %f2284, %f2290, %f2242;
	fma.rn.f32 	%f2323, %f2284, %f2291, %f2243;
	fma.rn.f32 	%f2324, %f2284, %f2292, %f2244;
	fma.rn.f32 	%f2325, %f2284, %f2293, %f2245;
	fma.rn.f32 	%f2326, %f2284, %f2294, %f2246;
	fma.rn.f32 	%f2327, %f2284, %f2295, %f2247;
	fma.rn.f32 	%f2328, %f2284, %f2296, %f2248;
	fma.rn.f32 	%f2329, %f2285, %f2289, %f2249;
	fma.rn.f32 	%f2330, %f2285, %f2290, %f2250;
	fma.rn.f32 	%f2331, %f2285, %f2291, %f2251;
	fma.rn.f32 	%f2332, %f2285, %f2292, %f2252;
	fma.rn.f32 	%f2333, %f2285, %f2293, %f2253;
	fma.rn.f32 	%f2334, %f2285, %f2294, %f2254;
	fma.rn.f32 	%f2335, %f2285, %f2295, %f2255;
	fma.rn.f32 	%f2336, %f2285, %f2296, %f2256;
	fma.rn.f32 	%f2337, %f2286, %f2289, %f2257;
	fma.rn.f32 	%f2338, %f2286, %f2290, %f2258;
	fma.rn.f32 	%f2339, %f2286, %f2291, %f2259;
	fma.rn.f32 	%f2340, %f2286, %f2292, %f2260;
	fma.rn.f32 	%f2341, %f2286, %f2293, %f2261;
	fma.rn.f32 	%f2342, %f2286, %f2294, %f2262;
	fma.rn.f32 	%f2343, %f2286, %f2295, %f2263;
	fma.rn.f32 	%f2344, %f2286, %f2296, %f2264;
	fma.rn.f32 	%f2345, %f2287, %f2289, %f2265;
	fma.rn.f32 	%f2346, %f2287, %f2290, %f2266;
	fma.rn.f32 	%f2347, %f2287, %f2291, %f2267;
	fma.rn.f32 	%f2348, %f2287, %f2292, %f2268;
	fma.rn.f32 	%f2349, %f2287, %f2293, %f2269;
	fma.rn.f32 	%f2350, %f2287, %f2294, %f2270;
	fma.rn.f32 	%f2351, %f2287, %f2295, %f2271;
	fma.rn.f32 	%f2352, %f2287, %f2296, %f2272;
	fma.rn.f32 	%f2353, %f2288, %f2289, %f2273;
	fma.rn.f32 	%f2354, %f2288, %f2290, %f2274;
	fma.rn.f32 	%f2355, %f2288, %f2291, %f2275;
	fma.rn.f32 	%f2356, %f2288, %f2292, %f2276;
	fma.rn.f32 	%f2357, %f2288, %f2293, %f2277;
	fma.rn.f32 	%f2358, %f2288, %f2294, %f2278;
	fma.rn.f32 	%f2359, %f2288, %f2295, %f2279;
	fma.rn.f32 	%f2360, %f2288, %f2296, %f2280;
	ld.shared.f32 	%f2361, [%r83+108];
	ld.shared.f32 	%f2362, [%r83+236];
	ld.shared.f32 	%f2363, [%r83+364];
	ld.shared.f32 	%f2364, [%r83+492];
	ld.shared.f32 	%f2365, [%r83+620];
	ld.shared.f32 	%f2366, [%r83+748];
	ld.shared.f32 	%f2367, [%r83+876];
	ld.shared.f32 	%f2368, [%r83+1004];
	ld.shared.f32 	%f2369, [%r87+13824];
	ld.shared.f32 	%f2370, [%r87+13828];
	ld.shared.f32 	%f2371, [%r87+13832];
	ld.shared.f32 	%f2372, [%r87+13836];
	ld.shared.f32 	%f2373, [%r87+13840];
	ld.shared.f32 	%f2374, [%r87+13844];
	ld.shared.f32 	%f2375, [%r87+13848];
	ld.shared.f32 	%f2376, [%r87+13852];
	fma.rn.f32 	%f2377, %f2361, %f2369, %f2297;
	fma.rn.f32 	%f2378, %f2361, %f2370, %f2298;
	fma.rn.f32 	%f2379, %f2361, %f2371, %f2299;
	fma.rn.f32 	%f2380, %f2361, %f2372, %f2300;
	fma.rn.f32 	%f2381, %f2361, %f2373, %f2301;
	fma.rn.f32 	%f2382, %f2361, %f2374, %f2302;
	fma.rn.f32 	%f2383, %f2361, %f2375, %f2303;
	fma.rn.f32 	%f2384, %f2361, %f2376, %f2304;
	fma.rn.f32 	%f2385, %f2362, %f2369, %f2305;
	fma.rn.f32 	%f2386, %f2362, %f2370, %f2306;
	fma.rn.f32 	%f2387, %f2362, %f2371, %f2307;
	fma.rn.f32 	%f2388, %f2362, %f2372, %f2308;
	fma.rn.f32 	%f2389, %f2362, %f2373, %f2309;
	fma.rn.f32 	%f2390, %f2362, %f2374, %f2310;
	fma.rn.f32 	%f2391, %f2362, %f2375, %f2311;
	fma.rn.f32 	%f2392, %f2362, %f2376, %f2312;
	fma.rn.f32 	%f2393, %f2363, %f2369, %f2313;
	fma.rn.f32 	%f2394, %f2363, %f2370, %f2314;
	fma.rn.f32 	%f2395, %f2363, %f2371, %f2315;
	fma.rn.f32 	%f2396, %f2363, %f2372, %f2316;
	fma.rn.f32 	%f2397, %f2363, %f2373, %f2317;
	fma.rn.f32 	%f2398, %f2363, %f2374, %f2318;
	fma.rn.f32 	%f2399, %f2363, %f2375, %f2319;
	fma.rn.f32 	%f2400, %f2363, %f2376, %f2320;
	fma.rn.f32 	%f2401, %f2364, %f2369, %f2321;
	fma.rn.f32 	%f2402, %f2364, %f2370, %f2322;
	fma.rn.f32 	%f2403, %f2364, %f2371, %f2323;
	fma.rn.f32 	%f2404, %f2364, %f2372, %f2324;
	fma.rn.f32 	%f2405, %f2364, %f2373, %f2325;
	fma.rn.f32 	%f2406, %f2364, %f2374, %f2326;
	fma.rn.f32 	%f2407, %f2364, %f2375, %f2327;
	fma.rn.f32 	%f2408, %f2364, %f2376, %f2328;
	fma.rn.f32 	%f2409, %f2365, %f2369, %f2329;
	fma.rn.f32 	%f2410, %f2365, %f2370, %f2330;
	fma.rn.f32 	%f2411, %f2365, %f2371, %f2331;
	fma.rn.f32 	%f2412, %f2365, %f2372, %f2332;
	fma.rn.f32 	%f2413, %f2365, %f2373, %f2333;
	fma.rn.f32 	%f2414, %f2365, %f2374, %f2334;
	fma.rn.f32 	%f2415, %f2365, %f2375, %f2335;
	fma.rn.f32 	%f2416, %f2365, %f2376, %f2336;
	fma.rn.f32 	%f2417, %f2366, %f2369, %f2337;
	fma.rn.f32 	%f2418, %f2366, %f2370, %f2338;
	fma.rn.f32 	%f2419, %f2366, %f2371, %f2339;
	fma.rn.f32 	%f2420, %f2366, %f2372, %f2340;
	fma.rn.f32 	%f2421, %f2366, %f2373, %f2341;
	fma.rn.f32 	%f2422, %f2366, %f2374, %f2342;
	fma.rn.f32 	%f2423, %f2366, %f2375, %f2343;
	fma.rn.f32 	%f2424, %f2366, %f2376, %f2344;
	fma.rn.f32 	%f2425, %f2367, %f2369, %f2345;
	fma.rn.f32 	%f2426, %f2367, %f2370, %f2346;
	fma.rn.f32 	%f2427, %f2367, %f2371, %f2347;
	fma.rn.f32 	%f2428, %f2367, %f2372, %f2348;
	fma.rn.f32 	%f2429, %f2367, %f2373, %f2349;
	fma.rn.f32 	%f2430, %f2367, %f2374, %f2350;
	fma.rn.f32 	%f2431, %f2367, %f2375, %f2351;
	fma.rn.f32 	%f2432, %f2367, %f2376, %f2352;
	fma.rn.f32 	%f2433, %f2368, %f2369, %f2353;
	fma.rn.f32 	%f2434, %f2368, %f2370, %f2354;
	fma.rn.f32 	%f2435, %f2368, %f2371, %f2355;
	fma.rn.f32 	%f2436, %f2368, %f2372, %f2356;
	fma.rn.f32 	%f2437, %f2368, %f2373, %f2357;
	fma.rn.f32 	%f2438, %f2368, %f2374, %f2358;
	fma.rn.f32 	%f2439, %f2368, %f2375, %f2359;
	fma.rn.f32 	%f2440, %f2368, %f2376, %f2360;
	ld.shared.f32 	%f2441, [%r83+112];
	ld.shared.f32 	%f2442, [%r83+240];
	ld.shared.f32 	%f2443, [%r83+368];
	ld.shared.f32 	%f2444, [%r83+496];
	ld.shared.f32 	%f2445, [%r83+624];
	ld.shared.f32 	%f2446, [%r83+752];
	ld.shared.f32 	%f2447, [%r83+880];
	ld.shared.f32 	%f2448, [%r83+1008];
	ld.shared.f32 	%f2449, [%r87+14336];
	ld.shared.f32 	%f2450, [%r87+14340];
	ld.shared.f32 	%f2451, [%r87+14344];
	ld.shared.f32 	%f2452, [%r87+14348];
	ld.shared.f32 	%f2453, [%r87+14352];
	ld.shared.f32 	%f2454, [%r87+14356];
	ld.shared.f32 	%f2455, [%r87+14360];
	ld.shared.f32 	%f2456, [%r87+14364];
	fma.rn.f32 	%f2457, %f2441, %f2449, %f2377;
	fma.rn.f32 	%f2458, %f2441, %f2450, %f2378;
	fma.rn.f32 	%f2459, %f2441, %f2451, %f2379;
	fma.rn.f32 	%f2460, %f2441, %f2452, %f2380;
	fma.rn.f32 	%f2461, %f2441, %f2453, %f2381;
	fma.rn.f32 	%f2462, %f2441, %f2454, %f2382;
	fma.rn.f32 	%f2463, %f2441, %f2455, %f2383;
	fma.rn.f32 	%f2464, %f2441, %f2456, %f2384;
	fma.rn.f32 	%f2465, %f2442, %f2449, %f2385;
	fma.rn.f32 	%f2466, %f2442, %f2450, %f2386;
	fma.rn.f32 	%f2467, %f2442, %f2451, %f2387;
	fma.rn.f32 	%f2468, %f2442, %f2452, %f2388;
	fma.rn.f32 	%f2469, %f2442, %f2453, %f2389;
	fma.rn.f32 	%f2470, %f2442, %f2454, %f2390;
	fma.rn.f32 	%f2471, %f2442, %f2455, %f2391;
	fma.rn.f32 	%f2472, %f2442, %f2456, %f2392;
	fma.rn.f32 	%f2473, %f2443, %f2449, %f2393;
	fma.rn.f32 	%f2474, %f2443, %f2450, %f2394;
	fma.rn.f32 	%f2475, %f2443, %f2451, %f2395;
	fma.rn.f32 	%f2476, %f2443, %f2452, %f2396;
	fma.rn.f32 	%f2477, %f2443, %f2453, %f2397;
	fma.rn.f32 	%f2478, %f2443, %f2454, %f2398;
	fma.rn.f32 	%f2479, %f2443, %f2455, %f2399;
	fma.rn.f32 	%f2480, %f2443, %f2456, %f2400;
	fma.rn.f32 	%f2481, %f2444, %f2449, %f2401;
	fma.rn.f32 	%f2482, %f2444, %f2450, %f2402;
	fma.rn.f32 	%f2483, %f2444, %f2451, %f2403;
	fma.rn.f32 	%f2484, %f2444, %f2452, %f2404;
	fma.rn.f32 	%f2485, %f2444, %f2453, %f2405;
	fma.rn.f32 	%f2486, %f2444, %f2454, %f2406;
	fma.rn.f32 	%f2487, %f2444, %f2455, %f2407;
	fma.rn.f32 	%f2488, %f2444, %f2456, %f2408;
	fma.rn.f32 	%f2489, %f2445, %f2449, %f2409;
	fma.rn.f32 	%f2490, %f2445, %f2450, %f2410;
	fma.rn.f32 	%f2491, %f2445, %f2451, %f2411;
	fma.rn.f32 	%f2492, %f2445, %f2452, %f2412;
	fma.rn.f32 	%f2493, %f2445, %f2453, %f2413;
	fma.rn.f32 	%f2494, %f2445, %f2454, %f2414;
	fma.rn.f32 	%f2495, %f2445, %f2455, %f2415;
	fma.rn.f32 	%f2496, %f2445, %f2456, %f2416;
	fma.rn.f32 	%f2497, %f2446, %f2449, %f2417;
	fma.rn.f32 	%f2498, %f2446, %f2450, %f2418;
	fma.rn.f32 	%f2499, %f2446, %f2451, %f2419;
	fma.rn.f32 	%f2500, %f2446, %f2452, %f2420;
	fma.rn.f32 	%f2501, %f2446, %f2453, %f2421;
	fma.rn.f32 	%f2502, %f2446, %f2454, %f2422;
	fma.rn.f32 	%f2503, %f2446, %f2455, %f2423;
	fma.rn.f32 	%f2504, %f2446, %f2456, %f2424;
	fma.rn.f32 	%f2505, %f2447, %f2449, %f2425;
	fma.rn.f32 	%f2506, %f2447, %f2450, %f2426;
	fma.rn.f32 	%f2507, %f2447, %f2451, %f2427;
	fma.rn.f32 	%f2508, %f2447, %f2452, %f2428;
	fma.rn.f32 	%f2509, %f2447, %f2453, %f2429;
	fma.rn.f32 	%f2510, %f2447, %f2454, %f2430;
	fma.rn.f32 	%f2511, %f2447, %f2455, %f2431;
	fma.rn.f32 	%f2512, %f2447, %f2456, %f2432;
	fma.rn.f32 	%f2513, %f2448, %f2449, %f2433;
	fma.rn.f32 	%f2514, %f2448, %f2450, %f2434;
	fma.rn.f32 	%f2515, %f2448, %f2451, %f2435;
	fma.rn.f32 	%f2516, %f2448, %f2452, %f2436;
	fma.rn.f32 	%f2517, %f2448, %f2453, %f2437;
	fma.rn.f32 	%f2518, %f2448, %f2454, %f2438;
	fma.rn.f32 	%f2519, %f2448, %f2455, %f2439;
	fma.rn.f32 	%f2520, %f2448, %f2456, %f2440;
	ld.shared.f32 	%f2521, [%r83+116];
	ld.shared.f32 	%f2522, [%r83+244];
	ld.shared.f32 	%f2523, [%r83+372];
	ld.shared.f32 	%f2524, [%r83+500];
	ld.shared.f32 	%f2525, [%r83+628];
	ld.shared.f32 	%f2526, [%r83+756];
	ld.shared.f32 	%f2527, [%r83+884];
	ld.shared.f32 	%f2528, [%r83+1012];
	ld.shared.f32 	%f2529, [%r87+14848];
	ld.shared.f32 	%f2530, [%r87+14852];
	ld.shared.f32 	%f2531, [%r87+14856];
	ld.shared.f32 	%f2532, [%r87+14860];
	ld.shared.f32 	%f2533, [%r87+14864];
	ld.shared.f32 	%f2534, [%r87+14868];
	ld.shared.f32 	%f2535, [%r87+14872];
	ld.shared.f32 	%f2536, [%r87+14876];
	fma.rn.f32 	%f2537, %f2521, %f2529, %f2457;
	fma.rn.f32 	%f2538, %f2521, %f2530, %f2458;
	fma.rn.f32 	%f2539, %f2521, %f2531, %f2459;
	fma.rn.f32 	%f2540, %f2521, %f2532, %f2460;
	fma.rn.f32 	%f2541, %f2521, %f2533, %f2461;
	fma.rn.f32 	%f2542, %f2521, %f2534, %f2462;
	fma.rn.f32 	%f2543, %f2521, %f2535, %f2463;
	fma.rn.f32 	%f2544, %f2521, %f2536, %f2464;
	fma.rn.f32 	%f2545, %f2522, %f2529, %f2465;
	fma.rn.f32 	%f2546, %f2522, %f2530, %f2466;
	fma.rn.f32 	%f2547, %f2522, %f2531, %f2467;
	fma.rn.f32 	%f2548, %f2522, %f2532, %f2468;
	fma.rn.f32 	%f2549, %f2522, %f2533, %f2469;
	fma.rn.f32 	%f2550, %f2522, %f2534, %f2470;
	fma.rn.f32 	%f2551, %f2522, %f2535, %f2471;
	fma.rn.f32 	%f2552, %f2522, %f2536, %f2472;
	fma.rn.f32 	%f2553, %f2523, %f2529, %f2473;
	fma.rn.f32 	%f2554, %f2523, %f2530, %f2474;
	fma.rn.f32 	%f2555, %f2523, %f2531, %f2475;
	fma.rn.f32 	%f2556, %f2523, %f2532, %f2476;
	fma.rn.f32 	%f2557, %f2523, %f2533, %f2477;
	fma.rn.f32 	%f2558, %f2523, %f2534, %f2478;
	fma.rn.f32 	%f2559, %f2523, %f2535, %f2479;
	fma.rn.f32 	%f2560, %f2523, %f2536, %f2480;
	fma.rn.f32 	%f2561, %f2524, %f2529, %f2481;
	fma.rn.f32 	%f2562, %f2524, %f2530, %f2482;
	fma.rn.f32 	%f2563, %f2524, %f2531, %f2483;
	fma.rn.f32 	%f2564, %f2524, %f2532, %f2484;
	fma.rn.f32 	%f2565, %f2524, %f2533, %f2485;
	fma.rn.f32 	%f2566, %f2524, %f2534, %f2486;
	fma.rn.f32 	%f2567, %f2524, %f2535, %f2487;
	fma.rn.f32 	%f2568, %f2524, %f2536, %f2488;
	fma.rn.f32 	%f2569, %f2525, %f2529, %f2489;
	fma.rn.f32 	%f2570, %f2525, %f2530, %f2490;
	fma.rn.f32 	%f2571, %f2525, %f2531, %f2491;
	fma.rn.f32 	%f2572, %f2525, %f2532, %f2492;
	fma.rn.f32 	%f2573, %f2525, %f2533, %f2493;
	fma.rn.f32 	%f2574, %f2525, %f2534, %f2494;
	fma.rn.f32 	%f2575, %f2525, %f2535, %f2495;
	fma.rn.f32 	%f2576, %f2525, %f2536, %f2496;
	fma.rn.f32 	%f2577, %f2526, %f2529, %f2497;
	fma.rn.f32 	%f2578, %f2526, %f2530, %f2498;
	fma.rn.f32 	%f2579, %f2526, %f2531, %f2499;
	fma.rn.f32 	%f2580, %f2526, %f2532, %f2500;
	fma.rn.f32 	%f2581, %f2526, %f2533, %f2501;
	fma.rn.f32 	%f2582, %f2526, %f2534, %f2502;
	fma.rn.f32 	%f2583, %f2526, %f2535, %f2503;
	fma.rn.f32 	%f2584, %f2526, %f2536, %f2504;
	fma.rn.f32 	%f2585, %f2527, %f2529, %f2505;
	fma.rn.f32 	%f2586, %f2527, %f2530, %f2506;
	fma.rn.f32 	%f2587, %f2527, %f2531, %f2507;
	fma.rn.f32 	%f2588, %f2527, %f2532, %f2508;
	fma.rn.f32 	%f2589, %f2527, %f2533, %f2509;
	fma.rn.f32 	%f2590, %f2527, %f2534, %f2510;
	fma.rn.f32 	%f2591, %f2527, %f2535, %f2511;
	fma.rn.f32 	%f2592, %f2527, %f2536, %f2512;
	fma.rn.f32 	%f2593, %f2528, %f2529, %f2513;
	fma.rn.f32 	%f2594, %f2528, %f2530, %f2514;
	fma.rn.f32 	%f2595, %f2528, %f2531, %f2515;
	fma.rn.f32 	%f2596, %f2528, %f2532, %f2516;
	fma.rn.f32 	%f2597, %f2528, %f2533, %f2517;
	fma.rn.f32 	%f2598, %f2528, %f2534, %f2518;
	fma.rn.f32 	%f2599, %f2528, %f2535, %f2519;
	fma.rn.f32 	%f2600, %f2528, %f2536, %f2520;
	ld.shared.f32 	%f2601, [%r83+120];
	ld.shared.f32 	%f2602, [%r83+248];
	ld.shared.f32 	%f2603, [%r83+376];
	ld.shared.f32 	%f2604, [%r83+504];
	ld.shared.f32 	%f2605, [%r83+632];
	ld.shared.f32 	%f2606, [%r83+760];
	ld.shared.f32 	%f2607, [%r83+888];
	ld.shared.f32 	%f2608, [%r83+1016];
	ld.shared.f32 	%f2609, [%r87+15360];
	ld.shared.f32 	%f2610, [%r87+15364];
	ld.shared.f32 	%f2611, [%r87+15368];
	ld.shared.f32 	%f2612, [%r87+15372];
	ld.shared.f32 	%f2613, [%r87+15376];
	ld.shared.f32 	%f2614, [%r87+15380];
	ld.shared.f32 	%f2615, [%r87+15384];
	ld.shared.f32 	%f2616, [%r87+15388];
	fma.rn.f32 	%f2617, %f2601, %f2609, %f2537;
	fma.rn.f32 	%f2618, %f2601, %f2610, %f2538;
	fma.rn.f32 	%f2619, %f2601, %f2611, %f2539;
	fma.rn.f32 	%f2620, %f2601, %f2612, %f2540;
	fma.rn.f32 	%f2621, %f2601, %f2613, %f2541;
	fma.rn.f32 	%f2622, %f2601, %f2614, %f2542;
	fma.rn.f32 	%f2623, %f2601, %f2615, %f2543;
	fma.rn.f32 	%f2624, %f2601, %f2616, %f2544;
	fma.rn.f32 	%f2625, %f2602, %f2609, %f2545;
	fma.rn.f32 	%f2626, %f2602, %f2610, %f2546;
	fma.rn.f32 	%f2627, %f2602, %f2611, %f2547;
	fma.rn.f32 	%f2628, %f2602, %f2612, %f2548;
	fma.rn.f32 	%f2629, %f2602, %f2613, %f2549;
	fma.rn.f32 	%f2630, %f2602, %f2614, %f2550;
	fma.rn.f32 	%f2631, %f2602, %f2615, %f2551;
	fma.rn.f32 	%f2632, %f2602, %f2616, %f2552;
	fma.rn.f32 	%f2633, %f2603, %f2609, %f2553;
	fma.rn.f32 	%f2634, %f2603, %f2610, %f2554;
	fma.rn.f32 	%f2635, %f2603, %f2611, %f2555;
	fma.rn.f32 	%f2636, %f2603, %f2612, %f2556;
	fma.rn.f32 	%f2637, %f2603, %f2613, %f2557;
	fma.rn.f32 	%f2638, %f2603, %f2614, %f2558;
	fma.rn.f32 	%f2639, %f2603, %f2615, %f2559;
	fma.rn.f32 	%f2640, %f2603, %f2616, %f2560;
	fma.rn.f32 	%f2641, %f2604, %f2609, %f2561;
	fma.rn.f32 	%f2642, %f2604, %f2610, %f2562;
	fma.rn.f32 	%f2643, %f2604, %f2611, %f2563;
	fma.rn.f32 	%f2644, %f2604, %f2612, %f2564;
	fma.rn.f32 	%f2645, %f2604, %f2613, %f2565;
	fma.rn.f32 	%f2646, %f2604, %f2614, %f2566;
	fma.rn.f32 	%f2647, %f2604, %f2615, %f2567;
	fma.rn.f32 	%f2648, %f2604, %f2616, %f2568;
	fma.rn.f32 	%f2649, %f2605, %f2609, %f2569;
	fma.rn.f32 	%f2650, %f2605, %f2610, %f2570;
	fma.rn.f32 	%f2651, %f2605, %f2611, %f2571;
	fma.rn.f32 	%f2652, %f2605, %f2612, %f2572;
	fma.rn.f32 	%f2653, %f2605, %f2613, %f2573;
	fma.rn.f32 	%f2654, %f2605, %f2614, %f2574;
	fma.rn.f32 	%f2655, %f2605, %f2615, %f2575;
	fma.rn.f32 	%f2656, %f2605, %f2616, %f2576;
	fma.rn.f32 	%f2657, %f2606, %f2609, %f2577;
	fma.rn.f32 	%f2658, %f2606, %f2610, %f2578;
	fma.rn.f32 	%f2659, %f2606, %f2611, %f2579;
	fma.rn.f32 	%f2660, %f2606, %f2612, %f2580;
	fma.rn.f32 	%f2661, %f2606, %f2613, %f2581;
	fma.rn.f32 	%f2662, %f2606, %f2614, %f2582;
	fma.rn.f32 	%f2663, %f2606, %f2615, %f2583;
	fma.rn.f32 	%f2664, %f2606, %f2616, %f2584;
	fma.rn.f32 	%f2665, %f2607, %f2609, %f2585;
	fma.rn.f32 	%f2666, %f2607, %f2610, %f2586;
	fma.rn.f32 	%f2667, %f2607, %f2611, %f2587;
	fma.rn.f32 	%f2668, %f2607, %f2612, %f2588;
	fma.rn.f32 	%f2669, %f2607, %f2613, %f2589;
	fma.rn.f32 	%f2670, %f2607, %f2614, %f2590;
	fma.rn.f32 	%f2671, %f2607, %f2615, %f2591;
	fma.rn.f32 	%f2672, %f2607, %f2616, %f2592;
	fma.rn.f32 	%f2673, %f2608, %f2609, %f2593;
	fma.rn.f32 	%f2674, %f2608, %f2610, %f2594;
	fma.rn.f32 	%f2675, %f2608, %f2611, %f2595;
	fma.rn.f32 	%f2676, %f2608, %f2612, %f2596;
	fma.rn.f32 	%f2677, %f2608, %f2613, %f2597;
	fma.rn.f32 	%f2678, %f2608, %f2614, %f2598;
	fma.rn.f32 	%f2679, %f2608, %f2615, %f2599;
	fma.rn.f32 	%f2680, %f2608, %f2616, %f2600;
	ld.shared.f32 	%f2681, [%r83+124];
	ld.shared.f32 	%f2682, [%r83+252];
	ld.shared.f32 	%f2683, [%r83+380];
	ld.shared.f32 	%f2684, [%r83+508];
	ld.shared.f32 	%f2685, [%r83+636];
	ld.shared.f32 	%f2686, [%r83+764];
	ld.shared.f32 	%f2687, [%r83+892];
	ld.shared.f32 	%f2688, [%r83+1020];
	ld.shared.f32 	%f2689, [%r87+15872];
	ld.shared.f32 	%f2690, [%r87+15876];
	ld.shared.f32 	%f2691, [%r87+15880];
	ld.shared.f32 	%f2692, [%r87+15884];
	ld.shared.f32 	%f2693, [%r87+15888];
	ld.shared.f32 	%f2694, [%r87+15892];
	ld.shared.f32 	%f2695, [%r87+15896];
	ld.shared.f32 	%f2696, [%r87+15900];
	fma.rn.f32 	%f2810, %f2681, %f2689, %f2617;
	fma.rn.f32 	%f2809, %f2681, %f2690, %f2618;
	fma.rn.f32 	%f2808, %f2681, %f2691, %f2619;
	fma.rn.f32 	%f2807, %f2681, %f2692, %f2620;
	fma.rn.f32 	%f2806, %f2681, %f2693, %f2621;
	fma.rn.f32 	%f2805, %f2681, %f2694, %f2622;
	fma.rn.f32 	%f2804, %f2681, %f2695, %f2623;
	fma.rn.f32 	%f2803, %f2681, %f2696, %f2624;
	fma.rn.f32 	%f2802, %f2682, %f2689, %f2625;
	fma.rn.f32 	%f2801, %f2682, %f2690, %f2626;
	fma.rn.f32 	%f2800, %f2682, %f2691, %f2627;
	fma.rn.f32 	%f2799, %f2682, %f2692, %f2628;
	fma.rn.f32 	%f2798, %f2682, %f2693, %f2629;
	fma.rn.f32 	%f2797, %f2682, %f2694, %f2630;
	fma.rn.f32 	%f2796, %f2682, %f2695, %f2631;
	fma.rn.f32 	%f2795, %f2682, %f2696, %f2632;
	fma.rn.f32 	%f2794, %f2683, %f2689, %f2633;
	fma.rn.f32 	%f2793, %f2683, %f2690, %f2634;
	fma.rn.f32 	%f2792, %f2683, %f2691, %f2635;
	fma.rn.f32 	%f2791, %f2683, %f2692, %f2636;
	fma.rn.f32 	%f2790, %f2683, %f2693, %f2637;
	fma.rn.f32 	%f2789, %f2683, %f2694, %f2638;
	fma.rn.f32 	%f2788, %f2683, %f2695, %f2639;
	fma.rn.f32 	%f2787, %f2683, %f2696, %f2640;
	fma.rn.f32 	%f2786, %f2684, %f2689, %f2641;
	fma.rn.f32 	%f2785, %f2684, %f2690, %f2642;
	fma.rn.f32 	%f2784, %f2684, %f2691, %f2643;
	fma.rn.f32 	%f2783, %f2684, %f2692, %f2644;
	fma.rn.f32 	%f2782, %f2684, %f2693, %f2645;
	fma.rn.f32 	%f2781, %f2684, %f2694, %f2646;
	fma.rn.f32 	%f2780, %f2684, %f2695, %f2647;
	fma.rn.f32 	%f2779, %f2684, %f2696, %f2648;
	fma.rn.f32 	%f2778, %f2685, %f2689, %f2649;
	fma.rn.f32 	%f2777, %f2685, %f2690, %f2650;
	fma.rn.f32 	%f2776, %f2685, %f2691, %f2651;
	fma.rn.f32 	%f2775, %f2685, %f2692, %f2652;
	fma.rn.f32 	%f2774, %f2685, %f2693, %f2653;
	fma.rn.f32 	%f2773, %f2685, %f2694, %f2654;
	fma.rn.f32 	%f2772, %f2685, %f2695, %f2655;
	fma.rn.f32 	%f2771, %f2685, %f2696, %f2656;
	fma.rn.f32 	%f2770, %f2686, %f2689, %f2657;
	fma.rn.f32 	%f2769, %f2686, %f2690, %f2658;
	fma.rn.f32 	%f2768, %f2686, %f2691, %f2659;
	fma.rn.f32 	%f2767, %f2686, %f2692, %f2660;
	fma.rn.f32 	%f2766, %f2686, %f2693, %f2661;
	fma.rn.f32 	%f2765, %f2686, %f2694, %f2662;
	fma.rn.f32 	%f2764, %f2686, %f2695, %f2663;
	fma.rn.f32 	%f2763, %f2686, %f2696, %f2664;
	fma.rn.f32 	%f2811, %f2687, %f2689, %f2665;
	fma.rn.f32 	%f2812, %f2687, %f2690, %f2666;
	fma.rn.f32 	%f2813, %f2687, %f2691, %f2667;
	fma.rn.f32 	%f2814, %f2687, %f2692, %f2668;
	fma.rn.f32 	%f2815, %f2687, %f2693, %f2669;
	fma.rn.f32 	%f2816, %f2687, %f2694, %f2670;
	fma.rn.f32 	%f2817, %f2687, %f2695, %f2671;
	fma.rn.f32 	%f2818, %f2687, %f2696, %f2672;
	fma.rn.f32 	%f2819, %f2688, %f2689, %f2673;
	fma.rn.f32 	%f2820, %f2688, %f2690, %f2674;
	fma.rn.f32 	%f2821, %f2688, %f2691, %f2675;
	fma.rn.f32 	%f2822, %f2688, %f2692, %f2676;
	fma.rn.f32 	%f2823, %f2688, %f2693, %f2677;
	fma.rn.f32 	%f2824, %f2688, %f2694, %f2678;
	fma.rn.f32 	%f2825, %f2688, %f2695, %f2679;
	fma.rn.f32 	%f2826, %f2688, %f2696, %f2680;
	bar.sync 	0;
	add.s32 	%r243, %r243, 32;
	setp.lt.s32 	%p16, %r243, %r242;
	@%p16 bra 	$L__BB26_2;
$L__BB26_17:
	ld.param.u32 	%r165, [_Z22gemm_smem_tiled_kernelILi128ELi32ELi128EEvPKfS1_Pfiii_param_3];
	mov.u32 	%r88, %ctaid.x;
	shl.b32 	%r89, %r88, 7;
	mov.u32 	%r90, %tid.x;
	shl.b32 	%r91, %r90, 3;
	add.s32 	%r24, %r89, %r91;
	mov.u32 	%r92, %ctaid.y;
	shl.b32 	%r93, %r92, 7;
	mov.u32 	%r94, %tid.y;
	shl.b32 	%r95, %r94, 3;
	add.s32 	%r25, %r93, %r95;
	setp.ge.s32 	%p17, %r25, %r165;
	@%p17 bra 	$L__BB26_34;
	ld.param.u32 	%r175, [_Z22gemm_smem_tiled_kernelILi128ELi32ELi128EEvPKfS1_Pfiii_param_4];
	mul.lo.s32 	%r26, %r25, %r175;
	setp.ge.s32 	%p18, %r24, %r175;
	@%p18 bra 	$L__BB26_20;
	ld.param.u64 	%rd71, [_Z22gemm_smem_tiled_kernelILi128ELi32ELi128EEvPKfS1_Pfiii_param_2];
	add.s32 	%r96, %r24, %r26;
	cvta.to.global.u64 	%rd19, %rd71;
	mul.wide.s32 	%rd20, %r96, 4;
	add.s64 	%rd21, %rd19, %rd20;
	st.global.f32 	[%rd21], %f2810;
$L__BB26_20:
	ld.param.u32 	%r176, [_Z22gemm_smem_tiled_kernelILi128ELi32ELi128EEvPKfS1_Pfiii_param_4];
	ld.param.u64 	%rd72, [_Z22gemm_smem_tiled_kernelILi128ELi32ELi128EEvPKfS1_Pfiii_param_2];
	add.s32 	%r97, %r24, 1;
	setp.ge.s32 	%p19, %r97, %r176;
	cvt.s64.s32 	%rd22, %r26;
	cvt.s64.s32 	%rd23, %r24;
	add.s64 	%rd24, %rd23, %rd22;
	cvta.to.global.u64 	%rd25, %rd72;
	shl.b64 	%rd26, %rd24, 2;
	add.s64 	%rd1, %rd25, %rd26;
	@%p19 bra 	$L__BB26_22;
	st.global.f32 	[%rd1+4], %f2809;
$L__BB26_22:
	ld.param.u32 	%r177, [_Z22gemm_smem_tiled_kernelILi128ELi32ELi128EEvPKfS1_Pfiii_param_4];
	add.s32 	%r98, %r24, 2;
	setp.ge.s32 	%p20, %r98, %r177;
	@%p20 bra 	$L__BB26_24;
	st.global.f32 	[%rd1+8], %f2808;
$L__BB26_24:
	ld.param.u32 	%r178, [_Z22gemm_smem_tiled_kernelILi128ELi32ELi128EEvPKfS1_Pfiii_param_4];
	add.s32 	%r99, %r24, 3;
	setp.ge.s32 	%p21, %r99, %r178;
	@%p21 bra 	$L__BB26_26;
	st.global.f32 	[%rd1+12], %f2807;
$L__BB26_26:
	ld.param.u32 	%r179, [_Z22gemm_smem_tiled_kernelILi128ELi32ELi128EEvPKfS1_Pfiii_param_4];
	add.s32 	%r100, %r24, 4;
	setp.ge.s32 	%p22, %r100, %r179;
	@%p22 bra 	$L__BB26_28;
	st.global.f32 	[%rd1+16], %f2806;
$L__BB26_28:
	ld.param.u32 	%r180, [_Z22gemm_smem_tiled_kernelILi128ELi32ELi128EEvPKfS1_Pfiii_param_4];
	add.s32 	%r101, %r24, 5;
	setp.ge.s32 	%p23, %r101, %r180;
	@%p23 bra 	$L__BB26_30;
	st.global.f32 	[%rd1+20], %f2805;
$L__BB26_30:
	ld.param.u32 	%r181, [_Z22gemm_smem_tiled_kernelILi128ELi32ELi128EEvPKfS1_Pfiii_param_4];
	add.s32 	%r102, %r24, 6;
	setp.ge.s32 	%p24, %r102, %r181;
	@%p24 bra 	$L__BB26_32;
	st.global.f32 	[%rd1+24], %f2804;
$L__BB26_32:
	ld.param.u32 	%r182, [_Z22gemm_smem_tiled_kernelILi128ELi32ELi128EEvPKfS1_Pfiii_param_4];
	add.s32 	%r103, %r24, 7;
	setp.ge.s32 	%p25, %r103, %r182;
	@%p25 bra 	$L__BB26_34;
	st.global.f32 	[%rd1+28], %f2803;
$L__BB26_34:
	ld.param.u32 	%r166, [_Z22gemm_smem_tiled_kernelILi128ELi32ELi128EEvPKfS1_Pfiii_param_3];
	ld.param.u64 	%rd73, [_Z22gemm_smem_tiled_kernelILi128ELi32ELi128EEvPKfS1_Pfiii_param_2];
	cvta.to.global.u64 	%rd2, %rd73;
	or.b32  	%r28, %r25, 1;
	setp.ge.s32 	%p26, %r28, %r166;
	@%p26 bra 	$L__BB26_51;
	ld.param.u32 	%r183, [_Z22gemm_smem_tiled_kernelILi128ELi32ELi128EEvPKfS1_Pfiii_param_4];
	mul.lo.s32 	%r29, %r28, %r183;
	setp.ge.s32 	%p27, %r24, %r183;
	@%p27 bra 	$L__BB26_37;
	add.s32 	%r108, %r24, %r29;
	mul.wide.s32 	%rd27, %r108, 4;
	add.s64 	%rd28, %rd2, %rd27;
	st.global.f32 	[%rd28], %f2802;
$L__BB26_37:
	ld.param.u32 	%r184, [_Z22gemm_smem_tiled_kernelILi128ELi32ELi128EEvPKfS1_Pfiii_param_4];
	add.s32 	%r109, %r24, 1;
	setp.ge.s32 	%p28, %r109, %r184;
	cvt.s64.s32 	%rd29, %r29;
	cvt.s64.s32 	%rd30, %r24;
	add.s64 	%rd31, %rd30, %rd29;
	shl.b64 	%rd32, %rd31, 2;
	add.s64 	%rd3, %rd2, %rd32;
	@%p28 bra 	$L__BB26_39;
	st.global.f32 	[%rd3+4], %f2801;
$L__BB26_39:
	ld.param.u32 	%r185, [_Z22gemm_smem_tiled_kernelILi128ELi32ELi128EEvPKfS1_Pfiii_param_4];
	add.s32 	%r110, %r24, 2;
	setp.ge.s32 	%p29, %r110, %r185;
	@%p29 bra 	$L__BB26_41;
	st.global.f32 	[%rd3+8], %f2800;
$L__BB26_41:
	ld.param.u32 	%r186, [_Z22gemm_smem_tiled_kernelILi128ELi32ELi128EEvPKfS1_Pfiii_param_4];
	add.s32 	%r111, %r24, 3;
	setp.ge.s32 	%p30, %r111, %r186;
	@%p30 bra 	$L__BB26_43;
	st.global.f32 	[%rd3+12], %f2799;
$L__BB26_43:
	ld.param.u32 	%r187, [_Z22gemm_smem_tiled_kernelILi128ELi32ELi128EEvPKfS1_Pfiii_param_4];
	add.s32 	%r112, %r24, 4;
	setp.ge.s32 	%p31, %r112, %r187;
	@%p31 bra 	$L__BB26_45;
	st.global.f32 	[%rd3+16], %f2798;
$L__BB26_45:
	ld.param.u32 	%r188, [_Z22gemm_smem_tiled_kernelILi128ELi32ELi128EEvPKfS1_Pfiii_param_4];
	add.s32 	%r113, %r24, 5;
	setp.ge.s32 	%p32, %r113, %r188;
	@%p32 bra 	$L__BB26_47;
	st.global.f32 	[%rd3+20], %f2797;
$L__BB26_47:
	ld.param.u32 	%r189, [_Z22gemm_smem_tiled_kernelILi128ELi32ELi128EEvPKfS1_Pfiii_param_4];
	add.s32 	%r114, %r24, 6;
	setp.ge.s32 	%p33, %r114, %r189;
	@%p33 bra 	$L__BB26_49;
	st.global.f32 	[%rd3+24], %f2796;
$L__BB26_49:
	ld.param.u32 	%r190, [_Z22gemm_smem_tiled_kernelILi128ELi32ELi128EEvPKfS1_Pfiii_param_4];
	add.s32 	%r115, %r24, 7;
	setp.ge.s32 	%p34, %r115, %r190;
	@%p34 bra 	$L__BB26_51;
	st.global.f32 	[%rd3+28], %f2795;
$L__BB26_51:
	ld.param.u32 	%r167, [_Z22gemm_smem_tiled_kernelILi128ELi32ELi128EEvPKfS1_Pfiii_param_3];
	add.s32 	%r30, %r25, 2;
	setp.ge.s32 	%p35, %r30, %r167;
	@%p35 bra 	$L__BB26_68;
	ld.param.u32 	%r191, [_Z22gemm_smem_tiled_kernelILi128ELi32ELi128EEvPKfS1_Pfiii_param_4];
	mul.lo.s32 	%r31, %r30, %r191;
	setp.ge.s32 	%p36, %r24, %r191;
	@%p36 bra 	$L__BB26_54;
	add.s32 	%r116, %r24, %r31;
	mul.wide.s32 	%rd33, %r116, 4;
	add.s64 	%rd34, %rd2, %rd33;
	st.global.f32 	[%rd34], %f2794;
$L__BB26_54:
	ld.param.u32 	%r192, [_Z22gemm_smem_tiled_kernelILi128ELi32ELi128EEvPKfS1_Pfiii_param_4];
	add.s32 	%r117, %r24, 1;
	setp.ge.s32 	%p37, %r117, %r192;
	cvt.s64.s32 	%rd35, %r31;
	cvt.s64.s32 	%rd36, %r24;
	add.s64 	%rd37, %rd36, %rd35;
	shl.b64 	%rd38, %rd37, 2;
	add.s64 	%rd4, %rd2, %rd38;
	@%p37 bra 	$L__BB26_56;
	st.global.f32 	[%rd4+4], %f2793;
$L__BB26_56:
	ld.param.u32 	%r193, [_Z22gemm_smem_tiled_kernelILi128ELi32ELi128EEvPKfS1_Pfiii_param_4];
	add.s32 	%r118, %r24, 2;
	setp.ge.s32 	%p38, %r118, %r193;
	@%p38 bra 	$L__BB26_58;
	st.global.f32 	[%rd4+8], %f2792;
$L__BB26_58:
	ld.param.u32 	%r194, [_Z22gemm_smem_tiled_kernelILi128ELi32ELi128EEvPKfS1_Pfiii_param_4];
	add.s32 	%r119, %r24, 3;
	setp.ge.s32 	%p39, %r119, %r194;
	@%p39 bra 	$L__BB26_60;
	st.global.f32 	[%rd4+12], %f2791;
$L__BB26_60:
	ld.param.u32 	%r195, [_Z22gemm_smem_tiled_kernelILi128ELi32ELi128EEvPKfS1_Pfiii_param_4];
	add.s32 	%r120, %r24, 4;
	setp.ge.s32 	%p40, %r120, %r195;
	@%p40 bra 	$L__BB26_62;
	st.global.f32 	[%rd4+16], %f2790;
$L__BB26_62:
	ld.param.u32 	%r196, [_Z22gemm_smem_tiled_kernelILi128ELi32ELi128EEvPKfS1_Pfiii_param_4];
	add.s32 	%r121, %r24, 5;
	setp.ge.s32 	%p41, %r121, %r196;
	@%p41 bra 	$L__BB26_64;
	st.global.f32 	[%rd4+20], %f2789;
$L__BB26_64:
	ld.param.u32 	%r197, [_Z22gemm_smem_tiled_kernelILi128ELi32ELi128EEvPKfS1_Pfiii_param_4];
	add.s32 	%r122, %r24, 6;
	setp.ge.s32 	%p42, %r122, %r197;
	@%p42 bra 	$L__BB26_66;
	st.global.f32 	[%rd4+24], %f2788;
$L__BB26_66:
	ld.param.u32 	%r198, [_Z22gemm_smem_tiled_kernelILi128ELi32ELi128EEvPKfS1_Pfiii_param_4];
	add.s32 	%r123, %r24, 7;
	setp.ge.s32 	%p43, %r123, %r198;
	@%p43 bra 	$L__BB26_68;
	st.global.f32 	[%rd4+28], %f2787;
$L__BB26_68:
	ld.param.u32 	%r168, [_Z22gemm_smem_tiled_kernelILi128ELi32ELi128EEvPKfS1_Pfiii_param_3];
	add.s32 	%r32, %r25, 3;
	setp.ge.s32 	%p44, %r32, %r168;
	@%p44 bra 	$L__BB26_85;
	ld.param.u32 	%r199, [_Z22gemm_smem_tiled_kernelILi128ELi32ELi128EEvPKfS1_Pfiii_param_4];
	mul.lo.s32 	%r33, %r32, %r199;
	setp.ge.s32 	%p45, %r24, %r199;
	@%p45 bra 	$L__BB26_71;
	add.s32 	%r124, %r24, %r33;
	mul.wide.s32 	%rd39, %r124, 4;
	add.s64 	%rd40, %rd2, %rd39;
	st.global.f32 	[%rd40], %f2786;
$L__BB26_71:
	ld.param.u32 	%r200, [_Z22gemm_smem_tiled_kernelILi128ELi32ELi128EEvPKfS1_Pfiii_param_4];
	add.s32 	%r125, %r24, 1;
	setp.ge.s32 	%p46, %r125, %r200;
	cvt.s64.s32 	%rd41, %r33;
	cvt.s64.s32 	%rd42, %r24;
	add.s64 	%rd43, %rd42, %rd41;
	shl.b64 	%rd44, %rd43, 2;
	add.s64 	%rd5, %rd2, %rd44;
	@%p46 bra 	$L__BB26_73;
	st.global.f32 	[%rd5+4], %f2785;
$L__BB26_73:
	ld.param.u32 	%r201, [_Z22gemm_smem_tiled_kernelILi128ELi32ELi128EEvPKfS1_Pfiii_param_4];
	add.s32 	%r126, %r24, 2;
	setp.ge.s32 	%p47, %r126, %r201;
	@%p47 bra 	$L__BB26_75;
	st.global.f32 	[%rd5+8], %f2784;
$L__BB26_75:
	ld.param.u32 	%r202, [_Z22gemm_smem_tiled_kernelILi128ELi32ELi128EEvPKfS1_Pfiii_param_4];
	add.s32 	%r127, %r24, 3;
	setp.ge.s32 	%p48, %r127, %r202;
	@%p48 bra 	$L__BB26_77;
	st.global.f32 	[%rd5+12], %f2783;
$L__BB26_77:
	ld.param.u32 	%r203, [_Z22gemm_smem_tiled_kernelILi128ELi32ELi128EEvPKfS1_Pfiii_param_4];
	add.s32 	%r128, %r24, 4;
	setp.ge.s32 	%p49, %r128, %r203;
	@%p49 bra 	$L__BB26_79;
	st.global.f32 	[%rd5+16], %f2782;
$L__BB26_79:
	ld.param.u32 	%r204, [_Z22gemm_smem_tiled_kernelILi128ELi32ELi128EEvPKfS1_Pfiii_param_4];
	add.s32 	%r129, %r24, 5;
	setp.ge.s32 	%p50, %r129, %r204;
	@%p50 bra 	$L__BB26_81;
	st.global.f32 	[%rd5+20], %f2781;
$L__BB26_81:
	ld.param.u32 	%r205, [_Z22gemm_smem_tiled_kernelILi128ELi32ELi128EEvPKfS1_Pfiii_param_4];
	add.s32 	%r130, %r24, 6;
	setp.ge.s32 	%p51, %r130, %r205;
	@%p51 bra 	$L__BB26_83;
	st.global.f32 	[%rd5+24], %f2780;
$L__BB26_83:
	ld.param.u32 	%r206, [_Z22gemm_smem_tiled_kernelILi128ELi32ELi128EEvPKfS1_Pfiii_param_4];
	add.s32 	%r131, %r24, 7;
	setp.ge.s32 	%p52, %r131, %r206;
	@%p52 bra 	$L__BB26_85;
	st.global.f32 	[%rd5+28], %f2779;
$L__BB26_85:
	ld.param.u32 	%r169, [_Z22gemm_smem_tiled_kernelILi128ELi32ELi128EEvPKfS1_Pfiii_param_3];
	add.s32 	%r34, %r25, 4;
	setp.ge.s32 	%p53, %r34, %r169;
	@%p53 bra 	$L__BB26_102;
	ld.param.u32 	%r207, [_Z22gemm_smem_tiled_kernelILi128ELi32ELi128EEvPKfS1_Pfiii_param_4];
	mul.lo.s32 	%r35, %r34, %r207;
	setp.ge.s32 	%p54, %r24, %r207;
	@%p54 bra 	$L__BB26_88;
	add.s32 	%r132, %r24, %r35;
	mul.wide.s32 	%rd45, %r132, 4;
	add.s64 	%rd46, %rd2, %rd45;
	st.global.f32 	[%rd46], %f2778;
$L__BB26_88:
	ld.param.u32 	%r208, [_Z22gemm_smem_tiled_kernelILi128ELi32ELi128EEvPKfS1_Pfiii_param_4];
	add.s32 	%r133, %r24, 1;
	setp.ge.s32 	%p55, %r133, %r208;
	cvt.s64.s32 	%rd47, %r35;
	cvt.s64.s32 	%rd48, %r24;
	add.s64 	%rd49, %rd48, %rd47;
	shl.b64 	%rd50, %rd49, 2;
	add.s64 	%rd6, %rd2, %rd50;
	@%p55 bra 	$L__BB26_90;
	st.global.f32 	[%rd6+4], %f2777;
$L__BB26_90:
	ld.param.u32 	%r209, [_Z22gemm_smem_tiled_kernelILi128ELi32ELi128EEvPKfS1_Pfiii_param_4];
	add.s32 	%r134, %r24, 2;
	setp.ge.s32 	%p56, %r134, %r209;
	@%p56 bra 	$L__BB26_92;
	st.global.f32 	[%rd6+8], %f2776;
$L__BB26_92:
	ld.param.u32 	%r210, [_Z22gemm_smem_tiled_kernelILi128ELi32ELi128EEvPKfS1_Pfiii_param_4];
	add.s32 	%r135, %r24, 3;
	setp.ge.s32 	%p57, %r135, %r210;
	@%p57 bra 	$L__BB26_94;
	st.global.f32 	[%rd6+12], %f2775;
$L__BB26_94:
	ld.param.u32 	%r211, [_Z22gemm_smem_tiled_kernelILi128ELi32ELi128EEvPKfS1_Pfiii_param_4];
	add.s32 	%r136, %r24, 4;
	setp.ge.s32 	%p58, %r136, %r211;
	@%p58 bra 	$L__BB26_96;
	st.global.f32 	[%rd6+16], %f2774;
$L__BB26_96:
	ld.param.u32 	%r212, [_Z22gemm_smem_tiled_kernelILi128ELi32ELi128EEvPKfS1_Pfiii_param_4];
	add.s32 	%r137, %r24, 5;
	setp.ge.s32 	%p59, %r137, %r212;
	@%p59 bra 	$L__BB26_98;
	st.global.f32 	[%rd6+20], %f2773;
$L__BB26_98:
	ld.param.u32 	%r213, [_Z22gemm_smem_tiled_kernelILi128ELi32ELi128EEvPKfS1_Pfiii_param_4];
	add.s32 	%r138, %r24, 6;
	setp.ge.s32 	%p60, %r138, %r213;
	@%p60 bra 	$L__BB26_100;
	st.global.f32 	[%rd6+24], %f2772;
$L__BB26_100:
	ld.param.u32 	%r214, [_Z22gemm_smem_tiled_kernelILi128ELi32ELi128EEvPKfS1_Pfiii_param_4];
	add.s32 	%r139, %r24, 7;
	setp.ge.s32 	%p61, %r139, %r214;
	@%p61 bra 	$L__BB26_102;
	st.global.f32 	[%rd6+28], %f2771;
$L__BB26_102:
	ld.param.u32 	%r170, [_Z22gemm_smem_tiled_kernelILi128ELi32ELi128EEvPKfS1_Pfiii_param_3];
	add.s32 	%r36, %r25, 5;
	setp.ge.s32 	%p62, %r36, %r170;
	@%p62 bra 	$L__BB26_119;
	ld.param.u32 	%r215, [_Z22gemm_smem_tiled_kernelILi128ELi32ELi128EEvPKfS1_Pfiii_param_4];
	mul.lo.s32 	%r37, %r36, %r215;
	setp.ge.s32 	%p63, %r24, %r215;
	@%p63 bra 	$L__BB26_105;
	add.s32 	%r140, %r24, %r37;
	mul.wide.s32 	%rd51, %r140, 4;
	add.s64 	%rd52, %rd2, %rd51;
	st.global.f32 	[%rd52], %f2770;
$L__BB26_105:
	ld.param.u32 	%r216, [_Z22gemm_smem_tiled_kernelILi128ELi32ELi128EEvPKfS1_Pfiii_param_4];
	add.s32 	%r141, %r24, 1;
	setp.ge.s32 	%p64, %r141, %r216;
	cvt.s64.s32 	%rd53, %r37;
	cvt.s64.s32 	%rd54, %r24;
	add.s64 	%rd55, %rd54, %rd53;
	shl.b64 	%rd56, %rd55, 2;
	add.s64 	%rd7, %rd2, %rd56;
	@%p64 bra 	$L__BB26_107;
	st.global.f32 	[%rd7+4], %f2769;
$L__BB26_107:
	ld.param.u32 	%r217, [_Z22gemm_smem_tiled_kernelILi128ELi32ELi128EEvPKfS1_Pfiii_param_4];
	add.s32 	%r142, %r24, 2;
	setp.ge.s32 	%p65, %r142, %r217;
	@%p65 bra 	$L__BB26_109;
	st.global.f32 	[%rd7+8], %f2768;
$L__BB26_109:
	ld.param.u32 	%r218, [_Z22gemm_smem_tiled_kernelILi128ELi32ELi128EEvPKfS1_Pfiii_param_4];
	add.s32 	%r143, %r24, 3;
	setp.ge.s32 	%p66, %r143, %r218;
	@%p66 bra 	$L__BB26_111;
	st.global.f32 	[%rd7+12], %f2767;
$L__BB26_111:
	ld.param.u32 	%r219, [_Z22gemm_smem_tiled_kernelILi128ELi32ELi128EEvPKfS1_Pfiii_param_4];
	add.s32 	%r144, %r24, 4;
	setp.ge.s32 	%p67, %r144, %r219;
	@%p67 bra 	$L__BB26_113;
	st.global.f32 	[%rd7+16], %f2766;
$L__BB26_113:
	ld.param.u32 	%r220, [_Z22gemm_smem_tiled_kernelILi128ELi32ELi128EEvPKfS1_Pfiii_param_4];
	add.s32 	%r145, %r24, 5;
	setp.ge.s32 	%p68, %r145, %r220;
	@%p68 bra 	$L__BB26_115;
	st.global.f32 	[%rd7+20], %f2765;
$L__BB26_115:
	ld.param.u32 	%r221, [_Z22gemm_smem_tiled_kernelILi128ELi32ELi128EEvPKfS1_Pfiii_param_4];
	add.s32 	%r146, %r24, 6;
	setp.ge.s32 	%p69, %r146, %r221;
	@%p69 bra 	$L__BB26_117;
	st.global.f32 	[%rd7+24], %f2764;
$L__BB26_117:
	ld.param.u32 	%r222, [_Z22gemm_smem_tiled_kernelILi128ELi32ELi128EEvPKfS1_Pfiii_param_4];
	add.s32 	%r147, %r24, 7;
	setp.ge.s32 	%p70, %r147, %r222;
	@%p70 bra 	$L__BB26_119;
	st.global.f32 	[%rd7+28], %f2763;
$L__BB26_119:
	ld.param.u32 	%r171, [_Z22gemm_smem_tiled_kernelILi128ELi32ELi128EEvPKfS1_Pfiii_param_3];
	add.s32 	%r38, %r25, 6;
	setp.ge.s32 	%p71, %r38, %r171;
	@%p71 bra 	$L__BB26_136;
	ld.param.u32 	%r223, [_Z22gemm_smem_tiled_kernelILi128ELi32ELi128EEvPKfS1_Pfiii_param_4];
	mul.lo.s32 	%r39, %r38, %r223;
	setp.ge.s32 	%p72, %r24, %r223;
	@%p72 bra 	$L__BB26_122;
	add.s32 	%r148, %r24, %r39;
	mul.wide.s32 	%rd57, %r148, 4;
	add.s64 	%rd58, %rd2, %rd57;
	st.global.f32 	[%rd58], %f2811;
$L__BB26_122:
	ld.param.u32 	%r224, [_Z22gemm_smem_tiled_kernelILi128ELi32ELi128EEvPKfS1_Pfiii_param_4];
	add.s32 	%r149, %r24, 1;
	setp.ge.s32 	%p73, %r149, %r224;
	cvt.s64.s32 	%rd59, %r39;
	cvt.s64.s32 	%rd60, %r24;
	add.s64 	%rd61, %rd60, %rd59;
	shl.b64 	%rd62, %rd61, 2;
	add.s64 	%rd8, %rd2, %rd62;
	@%p73 bra 	$L__BB26_124;
	st.global.f32 	[%rd8+4], %f2812;
$L__BB26_124:
	ld.param.u32 	%r225, [_Z22gemm_smem_tiled_kernelILi128ELi32ELi128EEvPKfS1_Pfiii_param_4];
	add.s32 	%r150, %r24, 2;
	setp.ge.s32 	%p74, %r150, %r225;
	@%p74 bra 	$L__BB26_126;
	st.global.f32 	[%rd8+8], %f2813;
$L__BB26_126:
	ld.param.u32 	%r226, [_Z22gemm_smem_tiled_kernelILi128ELi32ELi128EEvPKfS1_Pfiii_param_4];
	add.s32 	%r151, %r24, 3;
	setp.ge.s32 	%p75, %r151, %r226;
	@%p75 bra 	$L__BB26_128;
	st.global.f32 	[%rd8+12], %f2814;
$L__BB26_128:
	ld.param.u32 	%r227, [_Z22gemm_smem_tiled_kernelILi128ELi32ELi128EEvPKfS1_Pfiii_param_4];
	add.s32 	%r152, %r24, 4;
	setp.ge.s32 	%p76, %r152, %r227;
	@%p76 bra 	$L__BB26_130;
	st.global.f32 	[%rd8+16], %f2815;
$L__BB26_130:
	ld.param.u32 	%r228, [_Z22gemm_smem_tiled_kernelILi128ELi32ELi128EEvPKfS1_Pfiii_param_4];
	add.s32 	%r153, %r24, 5;
	setp.ge.s32 	%p77, %r153, %r228;
	@%p77 bra 	$L__BB26_132;
	st.global.f32 	[%rd8+20], %f2816;
$L__BB26_132:
	ld.param.u32 	%r229, [_Z22gemm_smem_tiled_kernelILi128ELi32ELi128EEvPKfS1_Pfiii_param_4];
	add.s32 	%r154, %r24, 6;
	setp.ge.s32 	%p78, %r154, %r229;
	@%p78 bra 	$L__BB26_134;
	st.global.f32 	[%rd8+24], %f2817;
$L__BB26_134:
	ld.param.u32 	%r230, [_Z22gemm_smem_tiled_kernelILi128ELi32ELi128EEvPKfS1_Pfiii_param_4];
	add.s32 	%r155, %r24, 7;
	setp.ge.s32 	%p79, %r155, %r230;
	@%p79 bra 	$L__BB26_136;
	st.global.f32 	[%rd8+28], %f2818;
$L__BB26_136:
	ld.param.u32 	%r172, [_Z22gemm_smem_tiled_kernelILi128ELi32ELi128EEvPKfS1_Pfiii_param_3];
	add.s32 	%r40, %r25, 7;
	setp.ge.s32 	%p80, %r40, %r172;
	@%p80 bra 	$L__BB26_153;
	ld.param.u32 	%r231, [_Z22gemm_smem_tiled_kernelILi128ELi32ELi128EEvPKfS1_Pfiii_param_4];
	mul.lo.s32 	%r41, %r40, %r231;
	setp.ge.s32 	%p81, %r24, %r231;
	@%p81 bra 	$L__BB26_139;
	add.s32 	%r156, %r24, %r41;
	mul.wide.s32 	%rd63, %r156, 4;
	add.s64 	%rd64, %rd2, %rd63;
	st.global.f32 	[%rd64], %f2819;
$L__BB26_139:
	ld.param.u32 	%r232, [_Z22gemm_smem_tiled_kernelILi128ELi32ELi128EEvPKfS1_Pfiii_param_4];
	add.s32 	%r157, %r24, 1;
	setp.ge.s32 	%p82, %r157, %r232;
	cvt.s64.s32 	%rd65, %r41;
	cvt.s64.s32 	%rd66, %r24;
	add.s64 	%rd67, %rd66, %rd65;
	shl.b64 	%rd68, %rd67, 2;
	add.s64 	%rd9, %rd2, %rd68;
	@%p82 bra 	$L__BB26_141;
	st.global.f32 	[%rd9+4], %f2820;
$L__BB26_141:
	ld.param.u32 	%r233, [_Z22gemm_smem_tiled_kernelILi128ELi32ELi128EEvPKfS1_Pfiii_param_4];
	add.s32 	%r158, %r24, 2;
	setp.ge.s32 	%p83, %r158, %r233;
	@%p83 bra 	$L__BB26_143;
	st.global.f32 	[%rd9+8], %f2821;
$L__BB26_143:
	ld.param.u32 	%r234, [_Z22gemm_smem_tiled_kernelILi128ELi32ELi128EEvPKfS1_Pfiii_param_4];
	add.s32 	%r159, %r24, 3;
	setp.ge.s32 	%p84, %r159, %r234;
	@%p84 bra 	$L__BB26_145;
	st.global.f32 	[%rd9+12], %f2822;
$L__BB26_145:
	ld.param.u32 	%r235, [_Z22gemm_smem_tiled_kernelILi128ELi32ELi128EEvPKfS1_Pfiii_param_4];
	add.s32 	%r160, %r24, 4;
	setp.ge.s32 	%p85, %r160, %r235;
	@%p85 bra 	$L__BB26_147;
	st.global.f32 	[%rd9+16], %f2823;
$L__BB26_147:
	ld.param.u32 	%r236, [_Z22gemm_smem_tiled_kernelILi128ELi32ELi128EEvPKfS1_Pfiii_param_4];
	add.s32 	%r161, %r24, 5;
	setp.ge.s32 	%p86, %r161, %r236;
	@%p86 bra 	$L__BB26_149;
	st.global.f32 	[%rd9+20], %f2824;
$L__BB26_149:
	ld.param.u32 	%r237, [_Z22gemm_smem_tiled_kernelILi128ELi32ELi128EEvPKfS1_Pfiii_param_4];
	add.s32 	%r162, %r24, 6;
	setp.ge.s32 	%p87, %r162, %r237;
	@%p87 bra 	$L__BB26_151;
	st.global.f32 	[%rd9+24], %f2825;
$L__BB26_151:
	ld.param.u32 	%r238, [_Z22gemm_smem_tiled_kernelILi128ELi32ELi128EEvPKfS1_Pfiii_param_4];
	add.s32 	%r163, %r24, 7;
	setp.ge.s32 	%p88, %r163, %r238;
	@%p88 bra 	$L__BB26_153;
	st.global.f32 	[%rd9+28], %f2826;
$L__BB26_153:
	ret;

}


// ===== COMPILED SASS (sm_100) =====

	.target	sm_100

	.elftype	@"ET_EXEC"


//--------------------- .note.nv.tkinfo           --------------------------
	.section	.note.nv.tkinfo,"",@"SHT_NOTE"
	.sectionflags	@"SHF_NOTE_NV_TKINFO"
	.tkinfo
        /*0018*/ 	.word	0x00000002
        /*0030*/ 	.string	""
        /*0030*/ 	.string	"ptxas"
        /*0030*/ 	.string	"Cuda compilation tools, release 13.0, V13.0.88"
        /*0030*/ 	.string	"Build cuda_13.0.r13.0/compiler.36424714_0"
        /*0030*/ 	.string	"-arch sm_100 -m 64 "



//--------------------- .note.nv.cuinfo           --------------------------
	.section	.note.nv.cuinfo,"",@"SHT_NOTE"
	.sectionflags	@"SHF_NOTE_NV_CUINFO"
        /*0018*/ 	.short	0x0002
        /*001a*/ 	.short	0x0064
        /*001c*/ 	.short	0x0082
	.zero		2


//--------------------- .nv.info                  --------------------------
	.section	.nv.info,"",@"SHT_CUDA_INFO"
	.align	4


	//----- nvinfo : EIATTR_REGCOUNT
	.align		4
        /*0000*/ 	.byte	0x04, 0x2f
        /*0002*/ 	.short	(.L_1 - .L_0)
	.align		4
.L_0:
        /*0004*/ 	.word	index@(_Z22gemm_smem_tiled_kernelILi32ELi8ELi32EEvPKfS1_Pfiii)
        /*0008*/ 	.word	0x00000020


	//----- nvinfo : EIATTR_FRAME_SIZE
	.align		4
.L_1:
        /*000c*/ 	.byte	0x04, 0x11
        /*000e*/ 	.short	(.L_3 - .L_2)
	.align		4
.L_2:
        /*0010*/ 	.word	index@(_Z22gemm_smem_tiled_kernelILi32ELi8ELi32EEvPKfS1_Pfiii)
        /*0014*/ 	.word	0x00000000


	//----- nvinfo : EIATTR_REGCOUNT
	.align		4
.L_3:
        /*0018*/ 	.byte	0x04, 0x2f
        /*001a*/ 	.short	(.L_5 - .L_4)
	.align		4
.L_4:
        /*001c*/ 	.word	index@(_Z22gemm_smem_tiled_kernelILi32ELi8ELi64EEvPKfS1_Pfiii)
        /*0020*/ 	.word	0x00000020


	//----- nvinfo : EIATTR_FRAME_SIZE
	.align		4
.L_5:
        /*0024*/ 	.byte	0x04, 0x11
        /*0026*/ 	.short	(.L_7 - .L_6)
	.align		4
.L_6:
        /*0028*/ 	.word	index@(_Z22gemm_smem_tiled_kernelILi32ELi8ELi64EEvPKfS1_Pfiii)
        /*002c*/ 	.word	0x00000000


	//----- nvinfo : EIATTR_REGCOUNT
	.align		4
.L_7:
        /*0030*/ 	.byte	0x04, 0x2f
        /*0032*/ 	.short	(.L_9 - .L_8)
	.align		4
.L_8:
        /*0034*/ 	.word	index@(_Z22gemm_smem_tiled_kernelILi32ELi8ELi128EEvPKfS1_Pfiii)
        /*0038*/ 	.word	0x00000034


	//----- nvinfo : EIATTR_FRAME_SIZE
	.align		4
.L_9:
        /*003c*/ 	.byte	0x04, 0x11
        /*003e*/ 	.short	(.L_11 - .L_10)
	.align		4
.L_10:
        /*0040*/ 	.word	index@(_Z22gemm_smem_tiled_kernelILi32ELi8ELi128EEvPKfS1_Pfiii)
        /*0044*/ 	.word	0x00000000


	//----- nvinfo : EIATTR_REGCOUNT
	.align		4
.L_11:
        /*0048*/ 	.byte	0x04, 0x2f
        /*004a*/ 	.short	(.L_13 - .L_12)
	.align		4
.L_12:
        /*004c*/ 	.word	index@(_Z22gemm_smem_tiled_kernelILi32ELi16ELi32EEvPKfS1_Pfiii)
        /*0050*/ 	.word	0x00000020


	//----- nvinfo : EIATTR_FRAME_SIZE
	.align		4
.L_13:
        /*0054*/ 	.byte	0x04, 0x11
        /*0056*/ 	.short	(.L_15 - .L_14)
	.align		4
.L_14:
        /*0058*/ 	.word	index@(_Z22gemm_smem_tiled_kernelILi32ELi16ELi32EEvPKfS1_Pfiii)
        /*005c*/ 	.word	0x00000000


	//----- nvinfo : EIATTR_REGCOUNT
	.align		4
.L_15:
        /*0060*/ 	.byte	0x04, 0x2f
        /*0062*/ 	.short	(.L_17 - .L_16)
	.align		4
.L_16:
        /*0064*/ 	.word	index@(_Z22gemm_smem_tiled_kernelILi32ELi16ELi64EEvPKfS1_Pfiii)
        /*0068*/ 	.word	0x00000020


	//----- nvinfo : EIATTR_FRAME_SIZE
	.align		4
.L_17:
        /*006c*/ 	.byte	0x04, 0x11
        /*006e*/ 	.short	(.L_19 - .L_18)
	.align		4
.L_18:
        /*0070*/ 	.word	index@(_Z22gemm_smem_tiled_kernelILi32ELi16ELi64EEvPKfS1_Pfiii)
        /*0074*/ 	.word	0x00000000


	//----- nvinfo : EIATTR_REGCOUNT
	.align		4
.L_19:
        /*0078*/ 	.byte	0x04, 0x2f
        /*007a*/ 	.short	(.L_21 - .L_20)
	.align		4
.L_20:
        /*007c*/ 	.word	index@(_Z22gemm_smem_tiled_kernelILi32ELi16ELi128EEvPKfS1_Pfiii)
        /*0080*/ 	.word	0x00000036


	//----- nvinfo : EIATTR_FRAME_SIZE
	.align		4
.L_21:
        /*0084*/ 	.byte	0x04, 0x11
        /*0086*/ 	.short	(.L_23 - .L_22)
	.align		4
.L_22:
        /*0088*/ 	.word	index@(_Z22gemm_smem_tiled_kernelILi32ELi16ELi128EEvPKfS1_Pfiii)
        /*008c*/ 	.word	0x00000000


	//----- nvinfo : EIATTR_REGCOUNT
	.align		4
.L_23:
        /*0090*/ 	.byte	0x04, 0x2f
        /*0092*/ 	.short	(.L_25 - .L_24)
	.align		4
.L_24:
        /*0094*/ 	.word	index@(_Z22gemm_smem_tiled_kernelILi32ELi32ELi32EEvPKfS1_Pfiii)
        /*0098*/ 	.word	0x00000020


	//----- nvinfo : EIATTR_FRAME_SIZE
	.align		4
.L_25:
        /*009c*/ 	.byte	0x04, 0x11
        /*009e*/ 	.short	(.L_27 - .L_26)
	.align		4
.L_26:
        /*00a0*/ 	.word	index@(_Z22gemm_smem_tiled_kernelILi32ELi32ELi32EEvPKfS1_Pfiii)
        /*00a4*/ 	.word	0x00000000


	//----- nvinfo : EIATTR_REGCOUNT
	.align		4
.L_27:
        /*00a8*/ 	.byte	0x04, 0x2f
        /*00aa*/ 	.short	(.L_29 - .L_28)
	.align		4
.L_28:
        /*00ac*/ 	.word	index@(_Z22gemm_smem_tiled_kernelILi32ELi32ELi64EEvPKfS1_Pfiii)
        /*00b0*/ 	.word	0x00000028


	//----- nvinfo : EIATTR_FRAME_SIZE
	.align		4
.L_29:
        /*00b4*/ 	.byte	0x04, 0x11
        /*00b6*/ 	.short	(.L_31 - .L_30)
	.align		4
.L_30:
        /*00b8*/ 	.word	index@(_Z22gemm_smem_tiled_kernelILi32ELi32ELi64EEvPKfS1_Pfiii)
        /*00bc*/ 	.word	0x00000000


	//----- nvinfo : EIATTR_REGCOUNT
	.align		4
.L_31:
        /*00c0*/ 	.byte	0x04, 0x2f
        /*00c2*/ 	.short	(.L_33 - .L_32)
	.align		4
.L_32:
        /*00c4*/ 	.word	index@(_Z22gemm_smem_tiled_kernelILi32ELi32ELi128EEvPKfS1_Pfiii)
        /*00c8*/ 	.word	0x00000036


	//----- nvinfo : EIATTR_FRAME_SIZE
	.align		4
.L_33:
        /*00cc*/ 	.byte	0x04, 0x11
        /*00ce*/ 	.short	(.L_35 - .L_34)
	.align		4
.L_34:
        /*00d0*/ 	.word	index@(_Z22gemm_smem_tiled_kernelILi32ELi32ELi128EEvPKfS1_Pfiii)
        /*00d4*/ 	.word	0x00000000


	//----- nvinfo : EIATTR_REGCOUNT
	.align		4
.L_35:
        /*00d8*/ 	.byte	0x04, 0x2f
        /*00da*/ 	.short	(.L_37 - .L_36)
	.align		4
.L_36:
        /*00dc*/ 	.word	index@(_Z22gemm_smem_tiled_kernelILi64ELi8ELi32EEvPKfS1_Pfiii)
        /*00e0*/ 	.word	0x00000028


	//----- nvinfo : EIATTR_FRAME_SIZE
	.align		4
.L_37:
        /*00e4*/ 	.byte	0x04, 0x11
        /*00e6*/ 	.short	(.L_39 - .L_38)
	.align		4
.L_38:
        /*00e8*/ 	.word	index@(_Z22gemm_smem_tiled_kernelILi64ELi8ELi32EEvPKfS1_Pfiii)
        /*00ec*/ 	.word	0x00000000


	//----- nvinfo : EIATTR_REGCOUNT
	.align		4
.L_39:
        /*00f0*/ 	.byte	0x04, 0x2f
        /*00f2*/ 	.short	(.L_41 - .L_40)
	.align		4
.L_40:
        /*00f4*/ 	.word	index@(_Z22gemm_smem_tiled_kernelILi64ELi8ELi64EEvPKfS1_Pfiii)
        /*00f8*/ 	.word	0x00000038


	//----- nvinfo : EIATTR_FRAME_SIZE
	.align		4
.L_41:
        /*00fc*/ 	.byte	0x04, 0x11
        /*00fe*/ 	.short	(.L_43 - .L_42)
	.align		4
.L_42:
        /*0100*/ 	.word	index@(_Z22gemm_smem_tiled_kernelILi64ELi8ELi64EEvPKfS1_Pfiii)
        /*0104*/ 	.word	0x00000000


	//----- nvinfo : EIATTR_REGCOUNT
	.align		4
.L_43:
        /*0108*/ 	.byte	0x04, 0x2f
        /*010a*/ 	.short	(.L_45 - .L_44)
	.align		4
.L_44:
        /*010c*/ 	.word	index@(_Z22gemm_smem_tiled_kernelILi64ELi8ELi128EEvPKfS1_Pfiii)
        /*0110*/ 	.word	0x00000048


	//----- nvinfo : EIATTR_FRAME_SIZE
	.align		4
.L_45:
        /*0114*/ 	.byte	0x04, 0x11
        /*0116*/ 	.short	(.L_47 - .L_46)
	.align		4
.L_46:
        /*0118*/ 	.word	index@(_Z22gemm_smem_tiled_kernelILi64ELi8ELi128EEvPKfS1_Pfiii)
        /*011c*/ 	.word	0x00000000


	//----- nvinfo : EIATTR_REGCOUNT
	.align		4
.L_47:
        /*0120*/ 	.byte	0x04, 0x2f
        /*0122*/ 	.short	(.L_49 - .L_48)
	.align		4
.L_48:
        /*0124*/ 	.word	index@(_Z22gemm_smem_tiled_kernelILi64ELi16ELi32EEvPKfS1_Pfiii)
        /*0128*/ 	.word	0x00000028


	//----- nvinfo : EIATTR_FRAME_SIZE
	.align		4
.L_49:
        /*012c*/ 	.byte	0x04, 0x11
        /*012e*/ 	.short	(.L_51 - .L_50)
	.align		4
.L_50:
        /*0130*/ 	.word	index@(_Z22gemm_smem_tiled_kernelILi64ELi16ELi32EEvPKfS1_Pfiii)
        /*0134*/ 	.word	0x00000000


	//----- nvinfo : EIATTR_REGCOUNT
	.align		4
.L_51:
        /*0138*/ 	.byte	0x04, 0x2f
        /*013a*/ 	.short	(.L_53 - .L_52)
	.align		4
.L_52:
        /*013c*/ 	.word	index@(_Z22gemm_smem_tiled_kernelILi64ELi16ELi64EEvPKfS1_Pfiii)
        /*0140*/ 	.word	0x00000038


	//----- nvinfo : EIATTR_FRAME_SIZE
	.align		4
.L_53:
        /*0144*/ 	.byte	0x04, 0x11
        /*0146*/ 	.short	(.L_55 - .L_54)
	.align		4
.L_54:
        /*0148*/ 	.word	index@(_Z22gemm_smem_tiled_kernelILi64ELi16ELi64EEvPKfS1_Pfiii)
        /*014c*/ 	.word	0x00000000


	//----- nvinfo : EIATTR_REGCOUNT
	.align		4
.L_55:
        /*0150*/ 	.byte	0x04, 0x2f
        /*0152*/ 	.short	(.L_57 - .L_56)
	.align		4
.L_56:
        /*0154*/ 	.word	index@(_Z22gemm_smem_tiled_kernelILi64ELi16ELi128EEvPKfS1_Pfiii)
        /*0158*/ 	.word	0x00000050


	//----- nvinfo : EIATTR_FRAME_SIZE
	.align		4
.L_57:
        /*015c*/ 	.byte	0x04, 0x11
        /*015e*/ 	.short	(.L_59 - .L_58)
	.align		4
.L_58:
        /*0160*/ 	.word	index@(_Z22gemm_smem_tiled_kernelILi64ELi16ELi128EEvPKfS1_Pfiii)
        /*0164*/ 	.word	0x00000000


	//----- nvinfo : EIATTR_REGCOUNT
	.align		4
.L_59:
        /*0168*/ 	.byte	0x04, 0x2f
        /*016a*/ 	.short	(.L_61 - .L_60)
	.align		4
.L_60:
        /*016c*/ 	.word	index@(_Z22gemm_smem_tiled_kernelILi64ELi32ELi32EEvPKfS1_Pfiii)
        /*0170*/ 	.word	0x00000028


	//----- nvinfo : EIATTR_FRAME_SIZE
	.align		4
.L_61:
        /*0174*/ 	.byte	0x04, 0x11
        /*0176*/ 	.short	(.L_63 - .L_62)
	.align		4
.L_62:
        /*0178*/ 	.word	index@(_Z22gemm_smem_tiled_kernelILi64ELi32ELi32EEvPKfS1_Pfiii)
        /*017c*/ 	.word	0x00000000


	//----- nvinfo : EIATTR_REGCOUNT
	.align		4
.L_63:
        /*0180*/ 	.byte	0x04, 0x2f
        /*0182*/ 	.short	(.L_65 - .L_64)
	.align		4
.L_64:
        /*0184*/ 	.word	index@(_Z22gemm_smem_tiled_kernelILi64ELi32ELi64EEvPKfS1_Pfiii)
        /*0188*/ 	.word	0x00000040


	//----- nvinfo : EIATTR_FRAME_SIZE
	.align		4
.L_65:
        /*018c*/ 	.byte	0x04, 0x11
        /*018e*/ 	.short	(.L_67 - .L_66)
	.align		4
.L_66:
        /*0190*/ 	.word	index@(_Z22gemm_smem_tiled_kernelILi64ELi32ELi64EEvPKfS1_Pfiii)
        /*0194*/ 	.word	0x00000000


	//----- nvinfo : EIATTR_REGCOUNT
	.align		4
.L_67:
        /*0198*/ 	.byte	0x04, 0x2f
        /*019a*/ 	.short	(.L_69 - .L_68)
	.align		4
.L_68:
        /*019c*/ 	.word	index@(_Z22gemm_smem_tiled_kernelILi64ELi32ELi128EEvPKfS1_Pfiii)
        /*01a0*/ 	.word	0x00000048


	//----- nvinfo : EIATTR_FRAME_SIZE
	.align		4
.L_69:
        /*01a4*/ 	.byte	0x04, 0x11
        /*01a6*/ 	.short	(.L_71 - .L_70)
	.align		4
.L_70:
        /*01a8*/ 	.word	index@(_Z22gemm_smem_tiled_kernelILi64ELi32ELi128EEvPKfS1_Pfiii)
        /*01ac*/ 	.word	0x00000000


	//----- nvinfo : EIATTR_REGCOUNT
	.align		4
.L_71:
        /*01b0*/ 	.byte	0x04, 0x2f
        /*01b2*/ 	.short	(.L_73 - .L_72)
	.align		4
.L_72:
        /*01b4*/ 	.word	index@(_Z22gemm_smem_tiled_kernelILi128ELi8ELi32EEvPKfS1_Pfiii)
        /*01b8*/ 	.word	0x00000038


	//----- nvinfo : EIATTR_FRAME_SIZE
	.align		4
.L_73:
        /*01bc*/ 	.byte	0x04, 0x11
        /*01be*/ 	.short	(.L_75 - .L_74)
	.align		4
.L_74:
        /*01c0*/ 	.word	index@(_Z22gemm_smem_tiled_kernelILi128ELi8ELi32EEvPKfS1_Pfiii)
        /*01c4*/ 	.word	0x00000000


	//----- nvinfo : EIATTR_REGCOUNT
	.align		4
.L_75:
        /*01c8*/ 	.byte	0x04, 0x2f
        /*01ca*/ 	.short	(.L_77 - .L_76)
	.align		4
.L_76:
        /*01cc*/ 	.word	index@(_Z22gemm_smem_tiled_kernelILi128ELi8ELi64EEvPKfS1_Pfiii)
        /*01d0*/ 	.word	0x00000050


	//----- nvinfo : EIATTR_FRAME_SIZE
	.align		4
.L_77:
        /*01d4*/ 	.byte	0x04, 0x11
        /*01d6*/ 	.short	(.L_79 - .L_78)
	.align		4
.L_78:
        /*01d8*/ 	.word	index@(_Z22gemm_smem_tiled_kernelILi128ELi8ELi64EEvPKfS1_Pfiii)
        /*01dc*/ 	.word	0x00000000


	//----- nvinfo : EIATTR_REGCOUNT
	.align		4
.L_79:
        /*01e0*/ 	.byte	0x04, 0x2f
        /*01e2*/ 	.short	(.L_81 - .L_80)
	.align		4
.L_80:
        /*01e4*/ 	.word	index@(_Z22gemm_smem_tiled_kernelILi128ELi8ELi128EEvPKfS1_Pfiii)
        /*01e8*/ 	.word	0x00000080


	//----- nvinfo : EIATTR_FRAME_SIZE
	.align		4
.L_81:
        /*01ec*/ 	.byte	0x04, 0x11
        /*01ee*/ 	.short	(.L_83 - .L_82)
	.align		4
.L_82:
        /*01f0*/ 	.word	index@(_Z22gemm_smem_tiled_kernelILi128ELi8ELi128EEvPKfS1_Pfiii)
        /*01f4*/ 	.word	0x00000000


	//----- nvinfo : EIATTR_REGCOUNT
	.align		4
.L_83:
        /*01f8*/ 	.byte	0x04, 0x2f
        /*01fa*/ 	.short	(.L_85 - .L_84)
	.align		4
.L_84:
        /*01fc*/ 	.word	index@(_Z22gemm_smem_tiled_kernelILi128ELi16ELi32EEvPKfS1_Pfiii)
        /*0200*/ 	.word	0x00000038


	//----- nvinfo : EIATTR_FRAME_SIZE
	.align		4
.L_85:
        /*0204*/ 	.byte	0x04, 0x11
        /*0206*/ 	.short	(.L_87 - .L_86)
	.align		4
.L_86:
        /*0208*/ 	.word	index@(_Z22gemm_smem_tiled_kernelILi128ELi16ELi32EEvPKfS1_Pfiii)
        /*020c*/ 	.word	0x00000000


	//----- nvinfo : EIATTR_REGCOUNT
	.align		4
.L_87:
        /*0210*/ 	.byte	0x04, 0x2f
        /*0212*/ 	.short	(.L_89 - .L_88)
	.align		4
.L_88:
        /*0214*/ 	.word	index@(_Z22gemm_smem_tiled_kernelILi128ELi16ELi64EEvPKfS1_Pfiii)
        /*0218*/ 	.word	0x00000050


	//----- nvinfo : EIATTR_FRAME_SIZE
	.align		4
.L_89:
        /*021c*/ 	.byte	0x04, 0x11
        /*021e*/ 	.short	(.L_91 - .L_90)
	.align		4
.L_90:
        /*0220*/ 	.word	index@(_Z22gemm_smem_tiled_kernelILi128ELi16ELi64EEvPKfS1_Pfiii)
        /*0224*/ 	.word	0x00000000


	//----- nvinfo : EIATTR_REGCOUNT
	.align		4
.L_91:
        /*0228*/ 	.byte	0x04, 0x2f
        /*022a*/ 	.short	(.L_93 - .L_92)
	.align		4
.L_92:
        /*022c*/ 	.word	index@(_Z22gemm_smem_tiled_kernelILi128ELi16ELi128EEvPKfS1_Pfiii)
        /*0230*/ 	.word	0x00000080


	//----- nvinfo : EIATTR_FRAME_SIZE
	.align		4
.L_93:
        /*0234*/ 	.byte	0x04, 0x11
        /*0236*/ 	.short	(.L_95 - .L_94)
	.align		4
.L_94:
        /*0238*/ 	.word	index@(_Z22gemm_smem_tiled_kernelILi128ELi16ELi128EEvPKfS1_Pfiii)
        /*023c*/ 	.word	0x00000000


	//----- nvinfo : EIATTR_REGCOUNT
	.align		4
.L_95:
        /*0240*/ 	.byte	0x04, 0x2f
        /*0242*/ 	.short	(.L_97 - .L_96)
	.align		4
.L_96:
        /*0244*/ 	.word	index@(_Z22gemm_smem_tiled_kernelILi128ELi32ELi32EEvPKfS1_Pfiii)
        /*0248*/ 	.word	0x00000037


	//----- nvinfo : EIATTR_FRAME_SIZE
	.align		4
.L_97:
        /*024c*/ 	.byte	0x04, 0x11
        /*024e*/ 	.short	(.L_99 - .L_98)
	.align		4
.L_98:
        /*0250*/ 	.word	index@(_Z22gemm_smem_tiled_kernelILi128ELi32ELi32EEvPKfS1_Pfiii)
        /*0254*/ 	.word	0x00000000


	//----- nvinfo : EIATTR_REGCOUNT
	.align		4
.L_99:
        /*0258*/ 	.byte	0x04, 0x2f
        /*025a*/ 	.short	(.L_101 - .L_100)
	.align		4
.L_100:
        /*025c*/ 	.word	index@(_Z22gemm_smem_tiled_kernelILi128ELi32ELi64EEvPKfS1_Pfiii)
        /*0260*/ 	.word	0x00000050


	//----- nvinfo : EIATTR_FRAME_SIZE
	.align		4
.L_101:
        /*0264*/ 	.byte	0x04, 0x11
        /*0266*/ 	.short	(.L_103 - .L_102)
	.align		4
.L_102:
        /*0268*/ 	.word	index@(_Z22gemm_smem_tiled_kernelILi128ELi32ELi64EEvPKfS1_Pfiii)
        /*026c*/ 	.word	0x00000000


	//----- nvinfo : EIATTR_REGCOUNT
	.align		4
.L_103:
        /*0270*/ 	.byte	0x04, 0x2f
        /*0272*/ 	.short	(.L_105 - .L_104)
	.align		4
.L_104:
        /*0274*/ 	.word	index@(_Z22gemm_smem_tiled_kernelILi128ELi32ELi128EEvPKfS1_Pfiii)
        /*0278*/ 	.word	0x00000080


	//----- nvinfo : EIATTR_FRAME_SIZE
	.align		4
.L_105:
        /*027c*/ 	.byte	0x04, 0x11
        /*027e*/ 	.short	(.L_107 - .L_106)
	.align		4
.L_106:
        /*0280*/ 	.word	index@(_Z22gemm_smem_tiled_kernelILi128ELi32ELi128EEvPKfS1_Pfiii)
        /*0284*/ 	.word	0x00000000


	//----- nvinfo : EIATTR_MIN_STACK_SIZE
	.align		4
.L_107:
        /*0288*/ 	.byte	0x04, 0x12
        /*028a*/ 	.short	(.L_109 - .L_108)
	.align		4
.L_108:
        /*028c*/ 	.word	index@(_Z22gemm_smem_tiled_kernelILi128ELi32ELi128EEvPKfS1_Pfiii)
        /*0290*/ 	.word	0x00000000


	//----- nvinfo : EIATTR_MIN_STACK_SIZE
	.align		4
.L_109:
        /*0294*/ 	.byte	0x04, 0x12
        /*0296*/ 	.short	(.L_111 - .L_110)
	.align		4
.L_110:
        /*0298*/ 	.word	index@(_Z22gemm_smem_tiled_kernelILi128ELi32ELi64EEvPKfS1_Pfiii)
        /*029c*/ 	.word	0x00000000


	//----- nvinfo : EIATTR_MIN_STACK_SIZE
	.align		4
.L_111:
        /*02a0*/ 	.byte	0x04, 0x12
        /*02a2*/ 	.short	(.L_113 - .L_112)
	.align		4
.L_112:
        /*02a4*/ 	.word	index@(_Z22gemm_smem_tiled_kernelILi128ELi32ELi32EEvPKfS1_Pfiii)
        /*02a8*/ 	.word	0x00000000


	//----- nvinfo : EIATTR_MIN_STACK_SIZE
	.align		4
.L_113:
        /*02ac*/ 	.byte	0x04, 0x12
        /*02ae*/ 	.short	(.L_115 - .L_114)
	.align		4
.L_114:
        /*02b0*/ 	.word	index@(_Z22gemm_smem_tiled_kernelILi128ELi16ELi128EEvPKfS1_Pfiii)
        /*02b4*/ 	.word	0x00000000


	//----- nvinfo : EIATTR_MIN_STACK_SIZE
	.align		4
.L_115:
        /*02b8*/ 	.byte	0x04, 0x12
        /*02ba*/ 	.short	(.L_117 - .L_116)
	.align		4
.L_116:
        /*02bc*/ 	.word	index@(_Z22gemm_smem_tiled_kernelILi128ELi16ELi64EEvPKfS1_Pfiii)
        /*02c0*/ 	.word	0x00000000


	//----- nvinfo : EIATTR_MIN_STACK_SIZE
	.align		4
.L_117:
        /*02c4*/ 	.byte	0x04, 0x12
        /*02c6*/ 	.short	(.L_119 - .L_118)
	.align		4
.L_118:
        /*02c8*/ 	.word	index@(_Z22gemm_smem_tiled_kernelILi128ELi16ELi32EEvPKfS1_Pfiii)
        /*02cc*/ 	.word	0x00000000


	//----- nvinfo : EIATTR_MIN_STACK_SIZE
	.align		4
.L_119:
        /*02d0*/ 	.byte	0x04, 0x12
        /*02d2*/ 	.short	(.L_121 - .L_120)
	.align		4
.L_120:
        /*02d4*/ 	.word	index@(_Z22gemm_smem_tiled_kernelILi128ELi8ELi128EEvPKfS1_Pfiii)
        /*02d8*/ 	.word	0x00000000


	//----- nvinfo : EIATTR_MIN_STACK_SIZE
	.align		4
.L_121:
        /*02dc*/ 	.byte	0x04, 0x12
        /*02de*/ 	.short	(.L_123 - .L_122)
	.align		4
.L_122:
        /*02e0*/ 	.word	index@(_Z22gemm_smem_tiled_kernelILi128ELi8ELi64EEvPKfS1_Pfiii)
        /*02e4*/ 	.word	0x00000000


	//----- nvinfo : EIATTR_MIN_STACK_SIZE
	.align		4
.L_123:
        /*02e8*/ 	.byte	0x04, 0x12
        /*02ea*/ 	.short	(.L_125 - .L_124)
	.align		4
.L_124:
        /*02ec*/ 	.word	index@(_Z22gemm_smem_tiled_kernelILi128ELi8ELi32EEvPKfS1_Pfiii)
        /*02f0*/ 	.word	0x00000000


	//----- nvinfo : EIATTR_MIN_STACK_SIZE
	.align		4
.L_125:
        /*02f4*/ 	.byte	0x04, 0x12
        /*02f6*/ 	.short	(.L_127 - .L_126)
	.align		4
.L_126:
        /*02f8*/ 	.word	index@(_Z22gemm_smem_tiled_kernelILi64ELi32ELi128EEvPKfS1_Pfiii)
        /*02fc*/ 	.word	0x00000000


	//----- nvinfo : EIATTR_MIN_STACK_SIZE
	.align		4
.L_127:
        /*0300*/ 	.byte	0x04, 0x12
        /*0302*/ 	.short	(.L_129 - .L_128)
	.align		4
.L_128:
        /*0304*/ 	.word	index@(_Z22gemm_smem_tiled_kernelILi64ELi32ELi64EEvPKfS1_Pfiii)
        /*0308*/ 	.word	0x00000000


	//----- nvinfo : EIATTR_MIN_STACK_SIZE
	.align		4
.L_129:
        /*030c*/ 	.byte	0x04, 0x12
        /*030e*/ 	.short	(.L_131 - .L_130)
	.align		4
.L_130:
        /*0310*/ 	.word	index@(_Z22gemm_smem_tiled_kernelILi64ELi32ELi32EEvPKfS1_Pfiii)
        /*0314*/ 	.word	0x00000000


	//----- nvinfo : EIATTR_MIN_STACK_SIZE
	.align		4
.L_131:
        /*0318*/ 	.byte	0x04, 0x12
        /*031a*/ 	.short	(.L_133 - .L_132)
	.align		4
.L_132:
        /*031c*/ 	.word	index@(_Z22gemm_smem_tiled_kernelILi64ELi16ELi128EEvPKfS1_Pfiii)
        /*0320*/ 	.word	0x00000000


	//----- nvinfo : EIATTR_MIN_STACK_SIZE
	.align		4
.L_133:
        /*0324*/ 	.byte	0x04, 0x12
        /*0326*/ 	.short	(.L_135 - .L_134)
	.align		4
.L_134:
        /*0328*/ 	.word	index@(_Z22gemm_smem_tiled_kernelILi64ELi16ELi64EEvPKfS1_Pfiii)
        /*032c*/ 	.word	0x00000000


	//----- nvinfo : EIATTR_MIN_STACK_SIZE
	.align		4
.L_135:
        /*0330*/ 	.byte	0x04, 0x12
        /*0332*/ 	.short	(.L_137 - .L_136)
	.align		4
.L_136:
        /*0334*/ 	.word	index@(_Z22gemm_smem_tiled_kernelILi64ELi16ELi32EEvPKfS1_Pfiii)
        /*0338*/ 	.word	0x00000000


	//----- nvinfo : EIATTR_MIN_STACK_SIZE
	.align		4
.L_137:
        /*033c*/ 	.byte	0x04, 0x12
        /*033e*/ 	.short	(.L_139 - .L_138)
	.align		4
.L_138:
        /*0340*/ 	.word	index@(_Z22gemm_smem_tiled_kernelILi64ELi8ELi128EEvPKfS1_Pfiii)
        /*0344*/ 	.word	0x00000000


	//----- nvinfo : EIATTR_MIN_STACK_SIZE
	.align		4
.L_139:
        /*0348*/ 	.byte	0x04, 0x12
        /*034a*/ 	.short	(.L_141 - .L_140)
	.align		4
.L_140:
        /*034c*/ 	.word	index@(_Z22gemm_smem_tiled_kernelILi64ELi8ELi64EEvPKfS1_Pfiii)
        /*0350*/ 	.word	0x00000000


	//----- nvinfo : EIATTR_MIN_STACK_SIZE
	.align		4
.L_141:
        /*0354*/ 	.byte	0x04, 0x12
        /*0356*/ 	.short	(.L_143 - .L_142)
	.align		4
.L_142:
        /*0358*/ 	.word	index@(_Z22gemm_smem_tiled_kernelILi64ELi8ELi32EEvPKfS1_Pfiii)
        /*035c*/ 	.word	0x00000000


	//----- nvinfo : EIATTR_MIN_STACK_SIZE
	.align		4
.L_143:
        /*0360*/ 	.byte	0x04, 0x12
        /*0362*/ 	.short	(.L_145 - .L_144)
	.align		4
.L_144:
        /*0364*/ 	.word	index@(_Z22gemm_smem_tiled_kernelILi32ELi32ELi128EEvPKfS1_Pfiii)
        /*0368*/ 	.word	0x00000000


	//----- nvinfo : EIATTR_MIN_STACK_SIZE
	.align		4
.L_145:
        /*036c*/ 	.byte	0x04, 0x12
        /*036e*/ 	.short	(.L_147 - .L_146)
	.align		4
.L_146:
        /*0370*/ 	.word	index@(_Z22gemm_smem_tiled_kernelILi32ELi32ELi64EEvPKfS1_Pfiii)
        /*0374*/ 	.word	0x00000000


	//----- nvinfo : EIATTR_MIN_STACK_SIZE
	.align		4
.L_147:
        /*0378*/ 	.byte	0x04, 0x12
        /*037a*/ 	.short	(.L_149 - .L_148)
	.align		4
.L_148:
        /*037c*/ 	.word	index@(_Z22gemm_smem_tiled_kernelILi32ELi32ELi32EEvPKfS1_Pfiii)
        /*0380*/ 	.word	0x00000000


	//----- nvinfo : EIATTR_MIN_STACK_SIZE
	.align		4
.L_149:
        /*0384*/ 	.byte	0x04, 0x12
        /*0386*/ 	.short	(.L_151 - .L_150)
	.align		4
.L_150:
        /*0388*/ 	.word	index@(_Z22gemm_smem_tiled_kernelILi32ELi16ELi128EEvPKfS1_Pfiii)
        /*038c*/ 	.word	0x00000000


	//----- nvinfo : EIATTR_MIN_STACK_SIZE
	.align		4
.L_151:
        /*0390*/ 	.byte	0x04, 0x12
        /*0392*/ 	.short	(.L_153 - .L_152)
	.align		4
.L_152:
        /*0394*/ 	.word	index@(_Z22gemm_smem_tiled_kernelILi32ELi16ELi64EEvPKfS1_Pfiii)
        /*0398*/ 	.word	0x00000000


	//----- nvinfo : EIATTR_MIN_STACK_SIZE
	.align		4
.L_153:
        /*039c*/ 	.byte	0x04, 0x12
        /*039e*/ 	.short	(.L_155 - .L_154)
	.align		4
.L_154:
        /*03a0*/ 	.word	index@(_Z22gemm_smem_tiled_kernelILi32ELi16ELi32EEvPKfS1_Pfiii)
        /*03a4*/ 	.word	0x00000000


	//----- nvinfo : EIATTR_MIN_STACK_SIZE
	.align		4
.L_155:
        /*03a8*/ 	.byte	0x04, 0x12
        /*03aa*/ 	.short	(.L_157 - .L_156)
	.align		4
.L_156:
        /*03ac*/ 	.word	index@(_Z22gemm_smem_tiled_kernelILi32ELi8ELi128EEvPKfS1_Pfiii)
        /*03b0*/ 	.word	0x00000000


	//----- nvinfo : EIATTR_MIN_STACK_SIZE
	.align		4
.L_157:
        /*03b4*/ 	.byte	0x04, 0x12
        /*03b6*/ 	.short	(.L_159 - .L_158)
	.align		4
.L_158:
        /*03b8*/ 	.word	index@(_Z22gemm_smem_tiled_kernelILi32ELi8ELi64EEvPKfS1_Pfiii)
        /*03bc*/ 	.word	0x00000000


	//----- nvinfo : EIATTR_MIN_STACK_SIZE
	.align		4
.L_159:
        /*03c0*/ 	.byte	0x04, 0x12
        /*03c2*/ 	.short	(.L_161 - .L_160)
	.align		4
.L_160:
        /*03c4*/ 	.word	index@(_Z22gemm_smem_tiled_kernelILi32ELi8ELi32EEvPKfS1_Pfiii)
        /*03c8*/ 	.word	0x00000000
.L_161:


//--------------------- .nv.compat                --------------------------
	.section	.nv.compat,"",@"SHT_CUDA_COMPAT_INFO"
	.align	4
        /*0000*/ 	.byte	0x02, 0x09, 0x00, 0x00, 0x02, 0x02, 0x01, 0x00, 0x02, 0x05, 0x05, 0x00, 0x03, 0x07, 0x01, 0x01
        /*0010*/ 	.byte	0x02, 0x03, 0x00, 0x00, 0x02, 0x06, 0x01, 0x00, 0x04, 0x0b, 0x08, 0x00, 0x09, 0x00, 0x00, 0x00
        /*0020*/ 	.byte	0x00, 0x00, 0x00, 0x00


//--------------------- .nv.info._Z22gemm_smem_tiled_kernelILi128ELi32ELi128EEvPKfS1_Pfiii --------------------------
	.section	.nv.info._Z22gemm_smem_tiled_kernelILi128ELi32ELi128EEvPKfS1_Pfiii,"",@"SHT_CUDA_INFO"
	.sectionflags	@""
	.align	4


	//----- nvinfo : EIATTR_CUDA_API_VERSION
	.align		4
        /*0000*/ 	.byte	0x04, 0x37
        /*0002*/ 	.short	(.L_163 - .L_162)
.L_162:
        /*0004*/ 	.word	0x00000082


	//----- nvinfo : EIATTR_KPARAM_INFO
	.align		4
.L_163:
        /*0008*/ 	.byte	0x04, 0x17
        /*000a*/ 	.short	(.L_165 - .L_164)
.L_164:
        /*000c*/ 	.word	0x00000000
        /*0010*/ 	.short	0x0005
        /*0012*/ 	.short	0x0020
        /*0014*/ 	.byte	0x00, 0xf0, 0x11, 0x00


	//----- nvinfo : EIATTR_KPARAM_INFO
	.align		4
.L_165:
        /*0018*/ 	.byte	0x04, 0x17
        /*001a*/ 	.short	(.L_167 - .L_166)
.L_166:
        /*001c*/ 	.word	0x00000000
        /*0020*/ 	.short	0x0004
        /*0022*/ 	.short	0x001c
        /*0024*/ 	.byte	0x00, 0xf0, 0x11, 0x00


	//----- nvinfo : EIATTR_KPARAM_INFO
	.align		4
.L_167:
        /*0028*/ 	.byte	0x04, 0x17
        /*002a*/ 	.short	(.L_169 - .L_168)
.L_168:
        /*002c*/ 	.word	0x00000000
        /*0030*/ 	.short	0x0003
        /*0032*/ 	.short	0x0018
        /*0034*/ 	.byte	0x00, 0xf0, 0x11, 0x00


	//----- nvinfo : EIATTR_KPARAM_INFO
	.align		4
.L_169:
        /*0038*/ 	.byte	0x04, 0x17
        /*003a*/ 	.short	(.L_171 - .L_170)
.L_170:
        /*003c*/ 	.word	0x00000000
        /*0040*/ 	.short	0x0002
        /*0042*/ 	.short	0x0010
        /*0044*/ 	.byte	0x00, 0xf5, 0x21, 0x00


	//----- nvinfo : EIATTR_KPARAM_INFO
	.align		4
.L_171:
        /*0048*/ 	.byte	0x04, 0x17
        /*004a*/ 	.short	(.L_173 - .L_172)
.L_172:
        /*004c*/ 	.word	0x00000000
        /*0050*/ 	.short	0x0001
        /*0052*/ 	.short	0x0008
        /*0054*/ 	.byte	0x00, 0xf5, 0x21, 0x00


	//----- nvinfo : EIATTR_KPARAM_INFO
	.align		4
.L_173:
        /*0058*/ 	.byte	0x04, 0x17
        /*005a*/ 	.short	(.L_175 - .L_174)
.L_174:
        /*005c*/ 	.word	0x00000000
        /*0060*/ 	.short	0x0000
        /*0062*/ 	.short	0x0000
        /*0064*/ 	.byte	0x00, 0xf5, 0x21, 0x00


	//----- nvinfo : EIATTR_SPARSE_MMA_MASK
	.align		4
.L_175:
        /*0068*/ 	.byte	0x03, 0x50
        /*006a*/ 	.short	0x0000


	//----- nvinfo : EIATTR_MAXREG_COUNT
	.align		4
        /*006c*/ 	.byte	0x03, 0x1b
        /*006e*/ 	.short	0x00ff


	//----- nvinfo : EIATTR_NUM_BARRIERS
	.align		4
        /*0070*/ 	.byte	0x02, 0x4c
        /*0072*/ 	.byte	0x01
	.zero		1


	//----- nvinfo : EIATTR_MERCURY_ISA_VERSION
	.align		4
        /*0074*/ 	.byte	0x03, 0x5f
        /*0076*/ 	.short	0x0101


	//----- nvinfo : EIATTR_VRC_CTA_INIT_COUNT
	.align		4
        /*0078*/ 	.byte	0x02, 0x4a
	.zero		1
	.zero		1


	//----- nvinfo : EIATTR_EXIT_INSTR_OFFSETS
	.align		4
        /*007c*/ 	.byte	0x04, 0x1c
        /*007e*/ 	.short	(.L_177 - .L_176)


	//   ....[0]....
.L_176:
        /*0080*/ 	.word	0x0000a280


	//   ....[1]....
        /*0084*/ 	.word	0x0000a4a0


	//   ....[2]....
        /*0088*/ 	.word	0x0000a4c0


	//----- nvinfo : EIATTR_CRS_STACK_SIZE
	.align		4
.L_177:
        /*008c*/ 	.byte	0x04, 0x1e
        /*008e*/ 	.short	(.L_179 - .L_178)
.L_178:
        /*0090*/ 	.word	0x00000000


	//----- nvinfo : EIATTR_CBANK_PARAM_SIZE
	.align		4
.L_179:
        /*0094*/ 	.byte	0x03, 0x19
        /*0096*/ 	.short	0x0024


	//----- nvinfo : EIATTR_PARAM_CBANK
	.align		4
        /*0098*/ 	.byte	0x04, 0x0a
        /*009a*/ 	.short	(.L_181 - .L_180)
	.align		4
.L_180:
        /*009c*/ 	.word	index@(.nv.constant0._Z22gemm_smem_tiled_kernelILi128ELi32ELi128EEvPKfS1_Pfiii)
        /*00a0*/ 	.short	0x0380
        /*00a2*/ 	.short	0x0024


	//----- nvinfo : EIATTR_SW_WAR
	.align		4
.L_181:
        /*00a4*/ 	.byte	0x04, 0x36
        /*00a6*/ 	.short	(.L_183 - .L_182)
.L_182:
        /*00a8*/ 	.word	0x00000008
.L_183:


//--------------------- .nv.info._Z22gemm_smem_tiled_kernelILi128ELi32ELi64EEvPKfS1_Pfiii --------------------------
	.section	.nv.info._Z22gemm_smem_tiled_kernelILi128ELi32ELi64EEvPKfS1_Pfiii,"",@"SHT_CUDA_INFO"
	.sectionflags	@""
	.align	4


	//----- nvinfo : EIATTR_CUDA_API_VERSION
	.align		4
        /*0000*/ 	.byte	0x04, 0x37
        /*0002*/ 	.short	(.L_185 - .L_184)
.L_184:
        /*0004*/ 	.word	0x00000082


	//----- nvinfo : EIATTR_KPARAM_INFO
	.align		4
.L_185:
        /*0008*/ 	.byte	0x04, 0x17
        /*000a*/ 	.short	(.L_187 - .L_186)
.L_186:
        /*000c*/ 	.word	0x00000000
        /*0010*/ 	.short	0x0005
        /*0012*/ 	.short	0x0020
        /*0014*/ 	.byte	0x00, 0xf0, 0x11, 0x00


	//----- nvinfo : EIATTR_KPARAM_INFO
	.align		4
.L_187:
        /*0018*/ 	.byte	0x04, 0x17
        /*001a*/ 	.short	(.L_189 - .L_188)
.L_188:
        /*001c*/ 	.word	0x00000000
        /*0020*/ 	.short	0x0004
        /*0022*/ 	.short	0x001c
        /*0024*/ 	.byte	0x00, 0xf0, 0x11, 0x00


	//----- nvinfo : EIATTR_KPARAM_INFO
	.align		4
.L_189:
        /*0028*/ 	.byte	0x04, 0x17
        /*002a*/ 	.short	(.L_191 - .L_190)
.L_190:
        /*002c*/ 	.word	0x00000000
        /*0030*/ 	.short	0x0003
        /*0032*/ 	.short	0x0018
        /*0034*/ 	.byte	0x00, 0xf0, 0x11, 0x00


	//----- nvinfo : EIATTR_KPARAM_INFO
	.align		4
.L_191:
        /*0038*/ 	.byte	0x04, 0x17
        /*003a*/ 	.short	(.L_193 - .L_192)
.L_192:
        /*003c*/ 	.word	0x00000000
        /*0040*/ 	.short	0x0002
        /*0042*/ 	.short	0x0010
        /*0044*/ 	.byte	0x00, 0xf5, 0x21, 0x00


	//----- nvinfo : EIATTR_KPARAM_INFO
	.align		4
.L_193:
        /*0048*/ 	.byte	0x04, 0x17
        /*004a*/ 	.short	(.L_195 - .L_194)
.L_194:
        /*004c*/ 	.word	0x00000000
        /*0050*/ 	.short	0x0001
        /*0052*/ 	.short	0x0008
        /*0054*/ 	.byte	0x00, 0xf5, 0x21, 0x00


	//----- nvinfo : EIATTR_KPARAM_INFO
	.align		4
.L_195:
        /*0058*/ 	.byte	0x04, 0x17
        /*005a*/ 	.short	(.L_197 - .L_196)
.L_196:
        /*005c*/ 	.word	0x00000000
        /*0060*/ 	.short	0x0000
        /*0062*/ 	.short	0x0000
        /*0064*/ 	.byte	0x00, 0xf5, 0x21, 0x00


	//----- nvinfo : EIATTR_SPARSE_MMA_MASK
	.align		4
.L_197:
        /*0068*/ 	.byte	0x03, 0x50
        /*006a*/ 	.short	0x0000


	//----- nvinfo : EIATTR_MAXREG_COUNT
	.align		4
        /*006c*/ 	.byte	0x03, 0x1b
        /*006e*/ 	.short	0x00ff


	//----- nvinfo : EIATTR_NUM_BARRIERS
	.align		4
        /*0070*/ 	.byte	0x02, 0x4c
        /*0072*/ 	.byte	0x01
	.zero		1


	//----- nvinfo : EIATTR_MERCURY_ISA_VERSION
	.align		4
        /*0074*/ 	.byte	0x03, 0x5f
        /*0076*/ 	.short	0x0101


	//----- nvinfo : EIATTR_VRC_CTA_INIT_COUNT
	.align		4
        /*0078*/ 	.byte	0x02, 0x4a
	.zero		1
	.zero		1


	//----- nvinfo : EIATTR_EXIT_INSTR_OFFSETS
	.align		4
        /*007c*/ 	.byte	0x04, 0x1c
        /*007e*/ 	.short	(.L_199 - .L_198)


	//   ....[0]....
.L_198:
        /*0080*/ 	.word	0x00005c20


	//   ....[1]....
        /*0084*/ 	.word	0x00005d80


	//   ....[2]....
        /*0088*/ 	.word	0x00005da0


	//----- nvinfo : EIATTR_CRS_STACK_SIZE
	.align		4
.L_199:
        /*008c*/ 	.byte	0x04, 0x1e
        /*008e*/ 	.short	(.L_201 - .L_200)
.L_200:
        /*0090*/ 	.word	0x00000000


	//----- nvinfo : EIATTR_CBANK_PARAM_SIZE
	.align		4
.L_201:
        /*0094*/ 	.byte	0x03, 0x19
        /*0096*/ 	.short	0x0024


	//----- nvinfo : EIATTR_PARAM_CBANK
	.align		4
        /*0098*/ 	.byte	0x04, 0x0a
        /*009a*/ 	.short	(.L_203 - .L_202)
	.align		4
.L_202:
        /*009c*/ 	.word	index@(.nv.constant0._Z22gemm_smem_tiled_kernelILi128ELi32ELi64EEvPKfS1_Pfiii)
        /*00a0*/ 	.short	0x0380
        /*00a2*/ 	.short	0x0024


	//----- nvinfo : EIATTR_SW_WAR
	.align		4
.L_203:
        /*00a4*/ 	.byte	0x04, 0x36
        /*00a6*/ 	.short	(.L_205 - .L_204)
.L_204:
        /*00a8*/ 	.word	0x00000008
.L_205:


//--------------------- .nv.info._Z22gemm_smem_tiled_kernelILi128ELi32ELi32EEvPKfS1_Pfiii --------------------------
	.section	.nv.info._Z22gemm_smem_tiled_kernelILi128ELi32ELi32EEvPKfS1_Pfiii,"",@"SHT_CUDA_INFO"
	.sectionflags	@""
	.align	4


	//----- nvinfo : EIATTR_CUDA_API_VERSION
	.align		4
        /*0000*/ 	.byte	0x04, 0x37
        /*0002*/ 	.short	(.L_207 - .L_206)
.L_206:
        /*0004*/ 	.word	0x00000082


	//----- nvinfo : EIATTR_KPARAM_INFO
	.align		4
.L_207:
        /*0008*/ 	.byte	0x04, 0x17
        /*000a*/ 	.short	(.L_209 - .L_208)
.L_208:
        /*000c*/ 	.word	0x00000000
        /*0010*/ 	.short	0x0005
        /*0012*/ 	.short	0x0020
        /*0014*/ 	.byte	0x00, 0xf0, 0x11, 0x00


	//----- nvinfo : EIATTR_KPARAM_INFO
	.align		4
.L_209:
        /*0018*/ 	.byte	0x04, 0x17
        /*001a*/ 	.short	(.L_211 - .L_210)
.L_210:
        /*001c*/ 	.word	0x00000000
        /*0020*/ 	.short	0x0004
        /*0022*/ 	.short	0x001c
        /*0024*/ 	.byte	0x00, 0xf0, 0x11, 0x00


	//----- nvinfo : EIATTR_KPARAM_INFO
	.align		4
.L_211:
        /*0028*/ 	.byte	0x04, 0x17
        /*002a*/ 	.short	(.L_213 - .L_212)
.L_212:
        /*002c*/ 	.word	0x00000000
        /*0030*/ 	.short	0x0003
        /*0032*/ 	.short	0x0018
        /*0034*/ 	.byte	0x00, 0xf0, 0x11, 0x00


	//----- nvinfo : EIATTR_KPARAM_INFO
	.align		4
.L_213:
        /*0038*/ 	.byte	0x04, 0x17
        /*003a*/ 	.short	(.L_215 - .L_214)
.L_214:
        /*003c*/ 	.word	0x00000000
        /*0040*/ 	.short	0x0002
        /*0042*/ 	.short	0x0010
        /*0044*/ 	.byte	0x00, 0xf5, 0x21, 0x00


	//----- nvinfo : EIATTR_KPARAM_INFO
	.align		4
.L_215:
        /*0048*/ 	.byte	0x04, 0x17
        /*004a*/ 	.short	(.L_217 - .L_216)
.L_216:
        /*004c*/ 	.word	0x00000000
        /*0050*/ 	.short	0x0001
        /*0052*/ 	.short	0x0008
        /*0054*/ 	.byte	0x00, 0xf5, 0x21, 0x00


	//----- nvinfo : EIATTR_KPARAM_INFO
	.align		4
.L_217:
        /*0058*/ 	.byte	0x04, 0x17
        /*005a*/ 	.short	(.L_219 - .L_218)
.L_218:
        /*005c*/ 	.word	0x00000000
        /*0060*/ 	.short	0x0000
        /*0062*/ 	.short	0x0000
        /*0064*/ 	.byte	0x00, 0xf5, 0x21, 0x00


	//----- nvinfo : EIATTR_SPARSE_MMA_MASK
	.align		4
.L_219:
        /*0068*/ 	.byte	0x03, 0x50
        /*006a*/ 	.short	0x0000


	//----- nvinfo : EIATTR_MAXREG_COUNT
	.align		4
        /*006c*/ 	.byte	0x03, 0x1b
        /*006e*/ 	.short	0x00ff


	//----- nvinfo : EIATTR_NUM_BARRIERS
	.align		4
        /*0070*/ 	.byte	0x02, 0x4c
        /*0072*/ 	.byte	0x01
	.zero		1


	//----- nvinfo : EIATTR_MERCURY_ISA_VERSION
	.align		4
        /*0074*/ 	.byte	0x03, 0x5f
        /*0076*/ 	.short	0x0101


	//----- nvinfo : EIATTR_VRC_CTA_INIT_COUNT
	.align		4
        /*0078*/ 	.byte	0x02, 0x4a
	.zero		1
	.zero		1


	//----- nvinfo : EIATTR_EXIT_INSTR_OFFSETS
	.align		4
        /*007c*/ 	.byte	0x04, 0x1c
        /*007e*/ 	.short	(.L_221 - .L_220)


	//   ....[0]....
.L_220:
        /*0080*/ 	.word	0x000038a0


	//   ....[1]....
        /*0084*/ 	.word	0x00003940


	//   ....[2]....
        /*0088*/ 	.word	0x000039c0


	//----- nvinfo : EIATTR_CRS_STACK_SIZE
	.align		4
.L_221:
        /*008c*/ 	.byte	0x04, 0x1e
        /*008e*/ 	.short	(.L_223 - .L_222)
.L_222:
        /*0090*/ 	.word	0x00000000


	//----- nvinfo : EIATTR_CBANK_PARAM_SIZE
	.align		4
.L_223:
        /*0094*/ 	.byte	0x03, 0x19
        /*0096*/ 	.short	0x0024


	//----- nvinfo : EIATTR_PARAM_CBANK
	.align		4
        /*0098*/ 	.byte	0x04, 0x0a
        /*009a*/ 	.short	(.L_225 - .L_224)
	.align		4
.L_224:
        /*009c*/ 	.word	index@(.nv.constant0._Z22gemm_smem_tiled_kernelILi128ELi32ELi32EEvPKfS1_Pfiii)
        /*00a0*/ 	.short	0x0380
        /*00a2*/ 	.short	0x0024


	//----- nvinfo : EIATTR_SW_WAR
	.align		4
.L_225:
        /*00a4*/ 	.byte	0x04, 0x36
        /*00a6*/ 	.short	(.L_227 - .L_226)
.L_226:
        /*00a8*/ 	.word	0x00000008
.L_227:


//--------------------- .nv.info._Z22gemm_smem_tiled_kernelILi128ELi16ELi128EEvPKfS1_Pfiii --------------------------
	.section	.nv.info._Z22gemm_smem_tiled_kernelILi128ELi16ELi128EEvPKfS1_Pfiii,"",@"SHT_CUDA_INFO"
	.sectionflags	@""
	.align	4


	//----- nvinfo : EIATTR_CUDA_API_VERSION
	.align		4
        /*0000*/ 	.byte	0x04, 0x37
        /*0002*/ 	.short	(.L_229 - .L_228)
.L_228:
        /*0004*/ 	.word	0x00000082


	//----- nvinfo : EIATTR_KPARAM_INFO
	.align		4
.L_229:
        /*0008*/ 	.byte	0x04, 0x17
        /*000a*/ 	.short	(.L_231 - .L_230)
.L_230:
        /*000c*/ 	.word	0x00000000
        /*0010*/ 	.short	0x0005
        /*0012*/ 	.short	0x0020
        /*0014*/ 	.byte	0x00, 0xf0, 0x11, 0x00


	//----- nvinfo : EIATTR_KPARAM_INFO
	.align		4
.L_231:
        /*0018*/ 	.byte	0x04, 0x17
        /*001a*/ 	.short	(.L_233 - .L_232)
.L_232:
        /*001c*/ 	.word	0x00000000
        /*0020*/ 	.short	0x0004
        /*0022*/ 	.short	0x001c
        /*0024*/ 	.byte	0x00, 0xf0, 0x11, 0x00


	//----- nvinfo : EIATTR_KPARAM_INFO
	.align		4
.L_233:
        /*0028*/ 	.byte	0x04, 0x17
        /*002a*/ 	.short	(.L_235 - .L_234)
.L_234:
        /*002c*/ 	.word	0x00000000
        /*0030*/ 	.short	0x0003
        /*0032*/ 	.short	0x0018
        /*0034*/ 	.byte	0x00, 0xf0, 0x11, 0x00


	//----- nvinfo : EIATTR_KPARAM_INFO
	.align		4
.L_235:
        /*0038*/ 	.byte	0x04, 0x17
        /*003a*/ 	.short	(.L_237 - .L_236)
.L_236:
        /*003c*/ 	.word	0x00000000
        /*0040*/ 	.short	0x0002
        /*0042*/ 	.short	0x0010
        /*0044*/ 	.byte	0x00, 0xf5, 0x21, 0x00


	//----- nvinfo : EIATTR_KPARAM_INFO
	.align		4
.L_237:
        /*0048*/ 	.byte	0x04, 0x17
        /*004a*/ 	.short	(.L_239 - .L_238)
.L_238:
        /*004c*/ 	.word	0x00000000
        /*0050*/ 	.short	0x0001
        /*0052*/ 	.short	0x0008
        /*0054*/ 	.byte	0x00, 0xf5, 0x21, 0x00


	//----- nvinfo : EIATTR_KPARAM_INFO
	.align		4
.L_239:
        /*0058*/ 	.byte	0x04, 0x17
        /*005a*/ 	.short	(.L_241 - .L_240)
.L_240:
        /*005c*/ 	.word	0x00000000
        /*0060*/ 	.short	0x0000
        /*0062*/ 	.short	0x0000
        /*0064*/ 	.byte	0x00, 0xf5, 0x21, 0x00


	//----- nvinfo : EIATTR_SPARSE_MMA_MASK
	.align		4
.L_241:
        /*0068*/ 	.byte	0x03, 0x50
        /*006a*/ 	.short	0x0000


	//----- nvinfo : EIATTR_MAXREG_COUNT
	.align		4
        /*006c*/ 	.byte	0x03, 0x1b
        /*006e*/ 	.short	0x00ff


	//----- nvinfo : EIATTR_NUM_BARRIERS
	.align		4
        /*0070*/ 	.byte	0x02, 0x4c
        /*0072*/ 	.byte	0x01
	.zero		1


	//----- nvinfo : EIATTR_MERCURY_ISA_VERSION
	.align		4
        /*0074*/ 	.byte	0x03, 0x5f
        /*0076*/ 	.short	0x0101


	//----- nvinfo : EIATTR_VRC_CTA_INIT_COUNT
	.align		4
        /*0078*/ 	.byte	0x02, 0x4a
	.zero		1
	.zero		1


	//----- nvinfo : EIATTR_EXIT_INSTR_OFFSETS
	.align		4
        /*007c*/ 	.byte	0x04, 0x1c
        /*007e*/ 	.short	(.L_243 - .L_242)


	//   ....[0]....
.L_242:
        /*0080*/ 	.word	0x00005ea0


	//   ....[1]....
        /*0084*/ 	.word	0x000060c0


	//   ....[2]....
        /*0088*/ 	.word	0x000060e0


	//----- nvinfo : EIATTR_CRS_STACK_SIZE
	.align		4
.L_243:
        /*008c*/ 	.byte	0x04, 0x1e
        /*008e*/ 	.short	(.L_245 - .L_244)
.L_244:
        /*0090*/ 	.word	0x00000000


	//----- nvinfo : EIATTR_CBANK_PARAM_SIZE
	.align		4
.L_245:
        /*0094*/ 	.byte	0x03, 0x19
        /*0096*/ 	.short	0x0024


	//----- nvinfo : EIATTR_PARAM_CBANK
	.align		4
        /*0098*/ 	.byte	0x04, 0x0a
        /*009a*/ 	.short	(.L_247 - .L_246)
	.align		4
.L_246:
        /*009c*/ 	.word	index@(.nv.constant0._Z22gemm_smem_tiled_kernelILi128ELi16ELi128EEvPKfS1_Pfiii)
        /*00a0*/ 	.short	0x0380
        /*00a2*/ 	.short	0x0024


	//----- nvinfo : EIATTR_SW_WAR
	.align		4
.L_247:
        /*00a4*/ 	.byte	0x04, 0x36
        /*00a6*/ 	.short	(.L_249 - .L_248)
.L_248:
        /*00a8*/ 	.word	0x00000008
.L_249:


//--------------------- .nv.info._Z22gemm_smem_tiled_kernelILi128ELi16ELi64EEvPKfS1_Pfiii --------------------------
	.section	.nv.info._Z22gemm_smem_tiled_kernelILi128ELi16ELi64EEvPKfS1_Pfiii,"",@"SHT_CUDA_INFO"
	.sectionflags	@""
	.align	4


	//----- nvinfo : EIATTR_CUDA_API_VERSION
	.align		4
        /*0000*/ 	.byte	0x04, 0x37
        /*0002*/ 	.short	(.L_251 - .L_250)
.L_250:
        /*0004*/ 	.word	0x00000082


	//----- nvinfo : EIATTR_KPARAM_INFO
	.align		4
.L_251:
        /*0008*/ 	.byte	0x04, 0x17
        /*000a*/ 	.short	(.L_253 - .L_252)
.L_252:
        /*000c*/ 	.word	0x00000000
        /*0010*/ 	.short	0x0005
        /*0012*/ 	.short	0x0020
        /*0014*/ 	.byte	0x00, 0xf0, 0x11, 0x00


	//----- nvinfo : EIATTR_KPARAM_INFO
	.align		4
.L_253:
        /*0018*/ 	.byte	0x04, 0x17
        /*001a*/ 	.short	(.L_255 - .L_254)
.L_254:
        /*001c*/ 	.word	0x00000000
        /*0020*/ 	.short	0x0004
        /*0022*/ 	.short	0x001c
        /*0024*/ 	.byte	0x00, 0xf0, 0x11, 0x00


	//----- nvinfo : EIATTR_KPARAM_INFO
	.align		4
.L_255:
        /*0028*/ 	.byte	0x04, 0x17
        /*002a*/ 	.short	(.L_257 - .L_256)
.L_256:
        /*002c*/ 	.word	0x00000000
        /*0030*/ 	.short	0x0003
        /*0032*/ 	.short	0x0018
        /*0034*/ 	.byte	0x00, 0xf0, 0x11, 0x00


	//----- nvinfo : EIATTR_KPARAM_INFO
	.align		4
.L_257:
        /*0038*/ 	.byte	0x04, 0x17
        /*003a*/ 	.short	(.L_259 - .L_258)
.L_258:
        /*003c*/ 	.word	0x00000000
        /*0040*/ 	.short	0x0002
        /*0042*/ 	.short	0x0010
        /*0044*/ 	.byte	0x00, 0xf5, 0x21, 0x00


	//----- nvinfo : EIATTR_KPARAM_INFO
	.align		4
.L_259:
        /*0048*/ 	.byte	0x04, 0x17
        /*004a*/ 	.short	(.L_261 - .L_260)
.L_260:
        /*004c*/ 	.word	0x00000000
        /*0050*/ 	.short	0x0001
        /*0052*/ 	.short	0x0008
        /*0054*/ 	.byte	0x00, 0xf5, 0x21, 0x00


	//----- nvinfo : EIATTR_KPARAM_INFO
	.align		4
.L_261:
        /*0058*/ 	.byte	0x04, 0x17
        /*005a*/ 	.short	(.L_263 - .L_262)
.L_262:
        /*005c*/ 	.word	0x00000000
        /*0060*/ 	.short	0x0000
        /*0062*/ 	.short	0x0000
        /*0064*/ 	.byte	0x00, 0xf5, 0x21, 0x00


	//----- nvinfo : EIATTR_SPARSE_MMA_MASK
	.align		4
.L_263:
        /*0068*/ 	.byte	0x03, 0x50
        /*006a*/ 	.short	0x0000


	//----- nvinfo : EIATTR_MAXREG_COUNT
	.align		4
        /*006c*/ 	.byte	0x03, 0x1b
        /*006e*/ 	.short	0x00ff


	//----- nvinfo : EIATTR_NUM_BARRIERS
	.align		4
        /*0070*/ 	.byte	0x02, 0x4c
        /*0072*/ 	.byte	0x01
	.zero		1


	//----- nvinfo : EIATTR_MERCURY_ISA_VERSION
	.align		4
        /*0074*/ 	.byte	0x03, 0x5f
        /*0076*/ 	.short	0x0101


	//----- nvinfo : EIATTR_VRC_CTA_INIT_COUNT
	.align		4
        /*0078*/ 	.byte	0x02, 0x4a
	.zero		1
	.zero		1


	//----- nvinfo : EIATTR_EXIT_INSTR_OFFSETS
	.align		4
        /*007c*/ 	.byte	0x04, 0x1c
        /*007e*/ 	.short	(.L_265 - .L_264)


	//   ....[0]....
.L_264:
        /*0080*/ 	.word	0x00003820


	//   ....[1]....
        /*0084*/ 	.word	0x00003980


	//   ....[2]....
        /*0088*/ 	.word	0x000039a0


	//----- nvinfo : EIATTR_CRS_STACK_SIZE
	.align		4
.L_265:
        /*008c*/ 	.byte	0x04, 0x1e
        /*008e*/ 	.short	(.L_267 - .L_266)
.L_266:
        /*0090*/ 	.word	0x00000000


	//----- nvinfo : EIATTR_CBANK_PARAM_SIZE
	.align		4
.L_267:
        /*0094*/ 	.byte	0x03, 0x19
        /*0096*/ 	.short	0x0024


	//----- nvinfo : EIATTR_PARAM_CBANK
	.align		4
        /*0098*/ 	.byte	0x04, 0x0a
        /*009a*/ 	.short	(.L_269 - .L_268)
	.align		4
.L_268:
        /*009c*/ 	.word	index@(.nv.constant0._Z22gemm_smem_tiled_kernelILi128ELi16ELi64EEvPKfS1_Pfiii)
        /*00a0*/ 	.short	0x0380
        /*00a2*/ 	.short	0x0024


	//----- nvinfo : EIATTR_SW_WAR
	.align		4
.L_269:
        /*00a4*/ 	.byte	0x04, 0x36
        /*00a6*/ 	.short	(.L_271 - .L_270)
.L_270:
        /*00a8*/ 	.word	0x00000008
.L_271:


//--------------------- .nv.info._Z22gemm_smem_tiled_kernelILi128ELi16ELi32EEvPKfS1_Pfiii --------------------------
	.section	.nv.info._Z22gemm_smem_tiled_kernelILi128ELi16ELi32EEvPKfS1_Pfiii,"",@"SHT_CUDA_INFO"
	.sectionflags	@""
	.align	4


	//----- nvinfo : EIATTR_CUDA_API_VERSION
	.align		4
        /*0000*/ 	.byte	0x04, 0x37
        /*0002*/ 	.short	(.L_273 - .L_272)
.L_272:
        /*0004*/ 	.word	0x00000082


	//----- nvinfo : EIATTR_KPARAM_INFO
	.align		4
.L_273:
        /*0008*/ 	.byte	0x04, 0x17
        /*000a*/ 	.short	(.L_275 - .L_274)
.L_274:
        /*000c*/ 	.word	0x00000000
        /*0010*/ 	.short	0x0005
        /*0012*/ 	.short	0x0020
        /*0014*/ 	.byte	0x00, 0xf0, 0x11, 0x00


	//----- nvinfo : EIATTR_KPARAM_INFO
	.align		4
.L_275:
        /*0018*/ 	.byte	0x04, 0x17
        /*001a*/ 	.short	(.L_277 - .L_276)
.L_276:
        /*001c*/ 	.word	0x00000000
        /*0020*/ 	.short	0x0004
        /*0022*/ 	.short	0x001c
        /*0024*/ 	.byte	0x00, 0xf0, 0x11, 0x00


	//----- nvinfo : EIATTR_KPARAM_INFO
	.align		4
.L_277:
        /*0028*/ 	.byte	0x04, 0x17
        /*002a*/ 	.short	(.L_279 - .L_278)
.L_278:
        /*002c*/ 	.word	0x00000000
        /*0030*/ 	.short	0x0003
        /*0032*/ 	.short	0x0018
        /*0034*/ 	.byte	0x00, 0xf0, 0x11, 0x00


	//----- nvinfo : EIATTR_KPARAM_INFO
	.align		4
.L_279:
        /*0038*/ 	.byte	0x04, 0x17
        /*003a*/ 	.short	(.L_281 - .L_280)
.L_280:
        /*003c*/ 	.word	0x00000000
        /*0040*/ 	.short	0x0002
        /*0042*/ 	.short	0x0010
        /*0044*/ 	.byte	0x00, 0xf5, 0x21, 0x00


	//----- nvinfo : EIATTR_KPARAM_INFO
	.align		4
.L_281:
        /*0048*/ 	.byte	0x04, 0x17
        /*004a*/ 	.short	(.L_283 - .L_282)
.L_282:
        /*004c*/ 	.word	0x00000000
        /*0050*/ 	.short	0x0001
        /*0052*/ 	.short	0x0008
        /*0054*/ 	.byte	0x00, 0xf5, 0x21, 0x00


	//----- nvinfo : EIATTR_KPARAM_INFO
	.align		4
.L_283:
        /*0058*/ 	.byte	0x04, 0x17
        /*005a*/ 	.short	(.L_285 - .L_284)
.L_284:
        /*005c*/ 	.word	0x00000000
        /*0060*/ 	.short	0x0000
        /*0062*/ 	.short	0x0000
        /*0064*/ 	.byte	0x00, 0xf5, 0x21, 0x00


	//----- nvinfo : EIATTR_SPARSE_MMA_MASK
	.align		4
.L_285:
        /*0068*/ 	.byte	0x03, 0x50
        /*006a*/ 	.short	0x0000


	//----- nvinfo : EIATTR_MAXREG_COUNT
	.align		4
        /*006c*/ 	.byte	0x03, 0x1b
        /*006e*/ 	.short	0x00ff


	//----- nvinfo : EIATTR_NUM_BARRIERS
	.align		4
        /*0070*/ 	.byte	0x02, 0x4c
        /*0072*/ 	.byte	0x01
	.zero		1


	//----- nvinfo : EIATTR_MERCURY_ISA_VERSION
	.align		4
        /*0074*/ 	.byte	0x03, 0x5f
        /*0076*/ 	.short	0x0101


	//----- nvinfo : EIATTR_VRC_CTA_INIT_COUNT
	.align		4
        /*0078*/ 	.byte	0x02, 0x4a
	.zero		1
	.zero		1


	//----- nvinfo : EIATTR_EXIT_INSTR_OFFSETS
	.align		4
        /*007c*/ 	.byte	0x04, 0x1c
        /*007e*/ 	.short	(.L_287 - .L_286)


	//   ....[0]....
.L_286:
        /*0080*/ 	.word	0x000024a0


	//   ....[1]....
        /*0084*/ 	.word	0x00002540


	//   ....[2]....
        /*0088*/ 	.word	0x000025c0


	//----- nvinfo : EIATTR_CRS_STACK_SIZE
	.align		4
.L_287:
        /*008c*/ 	.byte	0x04, 0x1e
        /*008e*/ 	.short	(.L_289 - .L_288)
.L_288:
        /*0090*/ 	.word	0x00000000


	//----- nvinfo : EIATTR_CBANK_PARAM_SIZE
	.align		4
.L_289:
        /*0094*/ 	.byte	0x03, 0x19
        /*0096*/ 	.short	0x0024


	//----- nvinfo : EIATTR_PARAM_CBANK
	.align		4
        /*0098*/ 	.byte	0x04, 0x0a
        /*009a*/ 	.short	(.L_291 - .L_290)
	.align		4
.L_290:
        /*009c*/ 	.word	index@(.nv.constant0._Z22gemm_smem_tiled_kernelILi128ELi16ELi32EEvPKfS1_Pfiii)
        /*00a0*/ 	.short	0x0380
        /*00a2*/ 	.short	0x0024


	//----- nvinfo : EIATTR_SW_WAR
	.align		4
.L_291:
        /*00a4*/ 	.byte	0x04, 0x36
        /*00a6*/ 	.short	(.L_293 - .L_292)
.L_292:
        /*00a8*/ 	.word	0x00000008
.L_293:


//--------------------- .nv.info._Z22gemm_smem_tiled_kernelILi128ELi8ELi128EEvPKfS1_Pfiii --------------------------
	.section	.nv.info._Z22gemm_smem_tiled_kernelILi128ELi8ELi128EEvPKfS1_Pfiii,"",@"SHT_CUDA_INFO"
	.sectionflags	@""
	.align	4


	//----- nvinfo : EIATTR_CUDA_API_VERSION
	.align		4
        /*0000*/ 	.byte	0x04, 0x37
        /*0002*/ 	.short	(.L_295 - .L_294)
.L_294:
        /*0004*/ 	.word	0x00000082


	//----- nvinfo : EIATTR_KPARAM_INFO
	.align		4
.L_295:
        /*0008*/ 	.byte	0x04, 0x17
        /*000a*/ 	.short	(.L_297 - .L_296)
.L_296:
        /*000c*/ 	.word	0x00000000
        /*0010*/ 	.short	0x0005
        /*0012*/ 	.short	0x0020
        /*0014*/ 	.byte	0x00, 0xf0, 0x11, 0x00


	//----- nvinfo : EIATTR_KPARAM_INFO
	.align		4
.L_297:
        /*0018*/ 	.byte	0x04, 0x17
        /*001a*/ 	.short	(.L_299 - .L_298)
.L_298:
        /*001c*/ 	.word	0x00000000
        /*0020*/ 	.short	0x0004
        /*0022*/ 	.short	0x001c
        /*0024*/ 	.byte	0x00, 0xf0, 0x11, 0x00


	//----- nvinfo : EIATTR_KPARAM_INFO
	.align		4
.L_299:
        /*0028*/ 	.byte	0x04, 0x17
        /*002a*/ 	.short	(.L_301 - .L_300)
.L_300:
        /*002c*/ 	.word	0x00000000
        /*0030*/ 	.short	0x0003
        /*0032*/ 	.short	0x0018
        /*0034*/ 	.byte	0x00, 0xf0, 0x11, 0x00


	//----- nvinfo : EIATTR_KPARAM_INFO
	.align		4
.L_301:
        /*0038*/ 	.byte	0x04, 0x17
        /*003a*/ 	.short	(.L_303 - .L_302)
.L_302:
        /*003c*/ 	.word	0x00000000
        /*0040*/ 	.short	0x0002
        /*0042*/ 	.short	0x0010
        /*0044*/ 	.byte	0x00, 0xf5, 0x21, 0x00


	//----- nvinfo : EIATTR_KPARAM_INFO
	.align		4
.L_303:
        /*0048*/ 	.byte	0x04, 0x17
        /*004a*/ 	.short	(.L_305 - .L_304)
.L_304:
        /*004c*/ 	.word	0x00000000
        /*0050*/ 	.short	0x0001
        /*0052*/ 	.short	0x0008
        /*0054*/ 	.byte	0x00, 0xf5, 0x21, 0x00


	//----- nvinfo : EIATTR_KPARAM_INFO
	.align		4
.L_305:
        /*0058*/ 	.byte	0x04, 0x17
        /*005a*/ 	.short	(.L_307 - .L_306)
.L_306:
        /*005c*/ 	.word	0x00000000
        /*0060*/ 	.short	0x0000
        /*0062*/ 	.short	0x0000
        /*0064*/ 	.byte	0x00, 0xf5, 0x21, 0x00


	//----- nvinfo : EIATTR_SPARSE_MMA_MASK
	.align		4
.L_307:
        /*0068*/ 	.byte	0x03, 0x50
        /*006a*/ 	.short	0x0000


	//----- nvinfo : EIATTR_MAXREG_COUNT
	.align		4
        /*006c*/ 	.byte	0x03, 0x1b
        /*006e*/ 	.short	0x00ff


	//----- nvinfo : EIATTR_NUM_BARRIERS
	.align		4
        /*0070*/ 	.byte	0x02, 0x4c
        /*0072*/ 	.byte	0x01
	.zero		1


	//----- nvinfo : EIATTR_MERCURY_ISA_VERSION
	.align		4
        /*0074*/ 	.byte	0x03, 0x5f
        /*0076*/ 	.short	0x0101


	//----- nvinfo : EIATTR_VRC_CTA_INIT_COUNT
	.align		4
        /*0078*/ 	.byte	0x02, 0x4a
	.zero		1
	.zero		1


	//----- nvinfo : EIATTR_EXIT_INSTR_OFFSETS
	.align		4
        /*007c*/ 	.byte	0x04, 0x1c
        /*007e*/ 	.short	(.L_309 - .L_308)


	//   ....[0]....
.L_308:
        /*0080*/ 	.word	0x00003ca0


	//   ....[1]....
        /*0084*/ 	.word	0x00003ec0


	//   ....[2]....
        /*0088*/ 	.word	0x00003ee0


	//----- nvinfo : EIATTR_CRS_STACK_SIZE
	.align		4
.L_309:
        /*008c*/ 	.byte	0x04, 0x1e
        /*008e*/ 	.short	(.L_311 - .L_310)
.L_310:
        /*0090*/ 	.word	0x00000000


	//----- nvinfo : EIATTR_CBANK_PARAM_SIZE
	.align		4
.L_311:
        /*0094*/ 	.byte	0x03, 0x19
        /*0096*/ 	.short	0x0024


	//----- nvinfo : EIATTR_PARAM_CBANK
	.align		4
        /*0098*/ 	.byte	0x04, 0x0a
        /*009a*/ 	.short	(.L_313 - .L_312)
	.align		4
.L_312:
        /*009c*/ 	.word	index@(.nv.constant0._Z22gemm_smem_tiled_kernelILi128ELi8ELi128EEvPKfS1_Pfiii)
        /*00a0*/ 	.short	0x0380
        /*00a2*/ 	.short	0x0024


	//----- nvinfo : EIATTR_SW_WAR
	.align		4
.L_313:
        /*00a4*/ 	.byte	0x04, 0x36
        /*00a6*/ 	.short	(.L_315 - .L_314)
.L_314:
        /*00a8*/ 	.word	0x00000008
.L_315:


//--------------------- .nv.info._Z22gemm_smem_tiled_kernelILi128ELi8ELi64EEvPKfS1_Pfiii --------------------------
	.section	.nv.info._Z22gemm_smem_tiled_kernelILi128ELi8ELi64EEvPKfS1_Pfiii,"",@"SHT_CUDA_INFO"
	.sectionflags	@""
	.align	4


	//----- nvinfo : EIATTR_CUDA_API_VERSION
	.align		4
        /*0000*/ 	.byte	0x04, 0x37
        /*0002*/ 	.short	(.L_317 - .L_316)
.L_316:
        /*0004*/ 	.word	0x00000082


	//----- nvinfo : EIATTR_KPARAM_INFO
	.align		4
.L_317:
        /*0008*/ 	.byte	0x04, 0x17
        /*000a*/ 	.short	(.L_319 - .L_318)
.L_318:
        /*000c*/ 	.word	0x00000000
        /*0010*/ 	.short	0x0005
        /*0012*/ 	.short	0x0020
        /*0014*/ 	.byte	0x00, 0xf0, 0x11, 0x00


	//----- nvinfo : EIATTR_KPARAM_INFO
	.align		4
.L_319:
        /*0018*/ 	.byte	0x04, 0x17
        /*001a*/ 	.short	(.L_321 - .L_320)
.L_320:
        /*001c*/ 	.word	0x00000000
        /*0020*/ 	.short	0x0004
        /*0022*/ 	.short	0x001c
        /*0024*/ 	.byte	0x00, 0xf0, 0x11, 0x00


	//----- nvinfo : EIATTR_KPARAM_INFO
	.align		4
.L_321:
        /*0028*/ 	.byte	0x04, 0x17
        /*002a*/ 	.short	(.L_323 - .L_322)
.L_322:
        /*002c*/ 	.word	0x00000000
        /*0030*/ 	.short	0x0003
        /*0032*/ 	.short	0x0018
        /*0034*/ 	.byte	0x00, 0xf0, 0x11, 0x00


	//----- nvinfo : EIATTR_KPARAM_INFO
	.align		4
.L_323:
        /*0038*/ 	.byte	0x04, 0x17
        /*003a*/ 	.short	(.L_325 - .L_324)
.L_324:
        /*003c*/ 	.word	0x00000000
        /*0040*/ 	.short	0x0002
        /*0042*/ 	.short	0x0010
        /*0044*/ 	.byte	0x00, 0xf5, 0x21, 0x00


	//----- nvinfo : EIATTR_KPARAM_INFO
	.align		4
.L_325:
        /*0048*/ 	.byte	0x04, 0x17
        /*004a*/ 	.short	(.L_327 - .L_326)
.L_326:
        /*004c*/ 	.word	0x00000000
        /*0050*/ 	.short	0x0001
        /*0052*/ 	.short	0x0008
        /*0054*/ 	.byte	0x00, 0xf5, 0x21, 0x00


	//----- nvinfo : EIATTR_KPARAM_INFO
	.align		4
.L_327:
        /*0058*/ 	.byte	0x04, 0x17
        /*005a*/ 	.short	(.L_329 - .L_328)
.L_328:
        /*005c*/ 	.word	0x00000000
        /*0060*/ 	.short	0x0000
        /*0062*/ 	.short	0x0000
        /*0064*/ 	.byte	0x00, 0xf5, 0x21, 0x00


	//----- nvinfo : EIATTR_SPARSE_MMA_MASK
	.align		4
.L_329:
        /*0068*/ 	.byte	0x03, 0x50
        /*006a*/ 	.short	0x0000


	//----- nvinfo : EIATTR_MAXREG_COUNT
	.align		4
        /*006c*/ 	.byte	0x03, 0x1b
        /*006e*/ 	.short	0x00ff


	//----- nvinfo : EIATTR_NUM_BARRIERS
	.align		4
        /*0070*/ 	.byte	0x02, 0x4c
        /*0072*/ 	.byte	0x01
	.zero		1


	//----- nvinfo : EIATTR_MERCURY_ISA_VERSION
	.align		4
        /*0074*/ 	.byte	0x03, 0x5f
        /*0076*/ 	.short	0x0101


	//----- nvinfo : EIATTR_VRC_CTA_INIT_COUNT
	.align		4
        /*0078*/ 	.byte	0x02, 0x4a
	.zero		1
	.zero		1


	//----- nvinfo : EIATTR_EXIT_INSTR_OFFSETS
	.align		4
        /*007c*/ 	.byte	0x04, 0x1c
        /*007e*/ 	.short	(.L_331 - .L_330)


	//   ....[0]....
.L_330:
        /*0080*/ 	.word	0x000025c0


	//   ....[1]....
        /*0084*/ 	.word	0x00002720


	//   ....[2]....
        /*0088*/ 	.word	0x00002740


	//----- nvinfo : EIATTR_CRS_STACK_SIZE
	.align		4
.L_331:
        /*008c*/ 	.byte	0x04, 0x1e
        /*008e*/ 	.short	(.L_333 - .L_332)
.L_332:
        /*0090*/ 	.word	0x00000000


	//----- nvinfo : EIATTR_CBANK_PARAM_SIZE
	.align		4
.L_333:
        /*0094*/ 	.byte	0x03, 0x19
        /*0096*/ 	.short	0x0024


	//----- nvinfo : EIATTR_PARAM_CBANK
	.align		4
        /*0098*/ 	.byte	0x04, 0x0a
        /*009a*/ 	.short	(.L_335 - .L_334)
	.align		4
.L_334:
        /*009c*/ 	.word	index@(.nv.constant0._Z22gemm_smem_tiled_kernelILi128ELi8ELi64EEvPKfS1_Pfiii)
        /*00a0*/ 	.short	0x0380
        /*00a2*/ 	.short	0x0024


	//----- nvinfo : EIATTR_SW_WAR
	.align		4
.L_335:
        /*00a4*/ 	.byte	0x04, 0x36
        /*00a6*/ 	.short	(.L_337 - .L_336)
.L_336:
        /*00a8*/ 	.word	0x00000008
.L_337:


//--------------------- .nv.info._Z22gemm_smem_tiled_kernelILi128ELi8ELi32EEvPKfS1_Pfiii --------------------------
	.section	.nv.info._Z22gemm_smem_tiled_kernelILi128ELi8ELi32EEvPKfS1_Pfiii,"",@"SHT_CUDA_INFO"
	.sectionflags	@""
	.align	4


	//----- nvinfo : EIATTR_CUDA_API_VERSION
	.align		4
        /*0000*/ 	.byte	0x04, 0x37
        /*0002*/ 	.short	(.L_339 - .L_338)
.L_338:
        /*0004*/ 	.word	0x00000082


	//----- nvinfo : EIATTR_KPARAM_INFO
	.align		4
.L_339:
        /*0008*/ 	.byte	0x04, 0x17
        /*000a*/ 	.short	(.L_341 - .L_340)
.L_340:
        /*000c*/ 	.word	0x00000000
        /*0010*/ 	.short	0x0005
        /*0012*/ 	.short	0x0020
        /*0014*/ 	.byte	0x00, 0xf0, 0x11, 0x00


	//----- nvinfo : EIATTR_KPARAM_INFO
	.align		4
.L_341:
        /*0018*/ 	.byte	0x04, 0x17
        /*001a*/ 	.short	(.L_343 - .L_342)
.L_342:
        /*001c*/ 	.word	0x00000000
        /*0020*/ 	.short	0x0004
        /*0022*/ 	.short	0x001c
        /*0024*/ 	.byte	0x00, 0xf0, 0x11, 0x00


	//----- nvinfo : EIATTR_KPARAM_INFO
	.align		4
.L_343:
        /*0028*/ 	.byte	0x04, 0x17
        /*002a*/ 	.short	(.L_345 - .L_344)
.L_344:
        /*002c*/ 	.word	0x00000000
        /*0030*/ 	.short	0x0003
        /*0032*/ 	.short	0x0018
        /*0034*/ 	.byte	0x00, 0xf0, 0x11, 0x00


	//----- nvinfo : EIATTR_KPARAM_INFO
	.align		4
.L_345:
        /*0038*/ 	.byte	0x04, 0x17
        /*003a*/ 	.short	(.L_347 - .L_346)
.L_346:
        /*003c*/ 	.word	0x00000000
        /*0040*/ 	.short	0x0002
        /*0042*/ 	.short	0x0010
        /*0044*/ 	.byte	0x00, 0xf5, 0x21, 0x00


	//----- nvinfo : EIATTR_KPARAM_INFO
	.align		4
.L_347:
        /*0048*/ 	.byte	0x04, 0x17
        /*004a*/ 	.short	(.L_349 - .L_348)
.L_348:
        /*004c*/ 	.word	0x00000000
        /*0050*/ 	.short	0x0001
        /*0052*/ 	.short	0x0008
        /*0054*/ 	.byte	0x00, 0xf5, 0x21, 0x00


	//----- nvinfo : EIATTR_KPARAM_INFO
	.align		4
.L_349:
        /*0058*/ 	.byte	0x04, 0x17
        /*005a*/ 	.short	(.L_351 - .L_350)
.L_350:
        /*005c*/ 	.word	0x00000000
        /*0060*/ 	.short	0x0000
        /*0062*/ 	.short	0x0000
        /*0064*/ 	.byte	0x00, 0xf5, 0x21, 0x00


	//----- nvinfo : EIATTR_SPARSE_MMA_MASK
	.align		4
.L_351:
        /*0068*/ 	.byte	0x03, 0x50
        /*006a*/ 	.short	0x0000


	//----- nvinfo : EIATTR_MAXREG_COUNT
	.align		4
        /*006c*/ 	.byte	0x03, 0x1b
        /*006e*/ 	.short	0x00ff


	//----- nvinfo : EIATTR_NUM_BARRIERS
	.align		4
        /*0070*/ 	.byte	0x02, 0x4c
        /*0072*/ 	.byte	0x01
	.zero		1


	//----- nvinfo : EIATTR_MERCURY_ISA_VERSION
	.align		4
        /*0074*/ 	.byte	0x03, 0x5f
        /*0076*/ 	.short	0x0101


	//----- nvinfo : EIATTR_VRC_CTA_INIT_COUNT
	.align		4
        /*0078*/ 	.byte	0x02, 0x4a
	.zero		1
	.zero		1


	//----- nvinfo : EIATTR_EXIT_INSTR_OFFSETS
	.align		4
        /*007c*/ 	.byte	0x04, 0x1c
        /*007e*/ 	.short	(.L_353 - .L_352)


	//   ....[0]....
.L_352:
        /*0080*/ 	.word	0x00001a40


	//   ....[1]....
        /*0084*/ 	.word	0x00001ae0


	//   ....[2]....
        /*0088*/ 	.word	0x00001b60


	//----- nvinfo : EIATTR_CRS_STACK_SIZE
	.align		4
.L_353:
        /*008c*/ 	.byte	0x04, 0x1e
        /*008e*/ 	.short	(.L_355 - .L_354)
.L_354:
        /*0090*/ 	.word	0x00000000


	//----- nvinfo : EIATTR_CBANK_PARAM_SIZE
	.align		4
.L_355:
        /*0094*/ 	.byte	0x03, 0x19
        /*0096*/ 	.short	0x0024


	//----- nvinfo : EIATTR_PARAM_CBANK
	.align		4
        /*0098*/ 	.byte	0x04, 0x0a
        /*009a*/ 	.short	(.L_357 - .L_356)
	.align		4
.L_356:
        /*009c*/ 	.word	index@(.nv.constant0._Z22gemm_smem_tiled_kernelILi128ELi8ELi32EEvPKfS1_Pfiii)
        /*00a0*/ 	.short	0x0380
        /*00a2*/ 	.short	0x0024


	//----- nvinfo : EIATTR_SW_WAR
	.align		4
.L_357:
        /*00a4*/ 	.byte	0x04, 0x36
        /*00a6*/ 	.short	(.L_359 - .L_358)
.L_358:
        /*00a8*/ 	.word	0x00000008
.L_359:


//--------------------- .nv.info._Z22gemm_smem_tiled_kernelILi64ELi32ELi128EEvPKfS1_Pfiii --------------------------
	.section	.nv.info._Z22gemm_smem_tiled_kernelILi64ELi32ELi128EEvPKfS1_Pfiii,"",@"SHT_CUDA_INFO"
	.sectionflags	@""
	.align	4


	//----- nvinfo : EIATTR_CUDA_API_VERSION
	.align		4
        /*0000*/ 	.byte	0x04, 0x37
        /*0002*/ 	.short	(.L_361 - .L_360)
.L_360:
        /*0004*/ 	.word	0x00000082


	//----- nvinfo : EIATTR_KPARAM_INFO
	.align		4
.L_361:
        /*0008*/ 	.byte	0x04, 0x17
        /*000a*/ 	.short	(.L_363 - .L_362)
.L_362:
        /*000c*/ 	.word	0x00000000
        /*0010*/ 	.short	0x0005
        /*0012*/ 	.short	0x0020
        /*0014*/ 	.byte	0x00, 0xf0, 0x11, 0x00


	//----- nvinfo : EIATTR_KPARAM_INFO
	.align		4
.L_363:
        /*0018*/ 	.byte	0x04, 0x17
        /*001a*/ 	.short	(.L_365 - .L_364)
.L_364:
        /*001c*/ 	.word	0x00000000
        /*0020*/ 	.short	0x0004
        /*0022*/ 	.short	0x001c
        /*0024*/ 	.byte	0x00, 0xf0, 0x11, 0x00


	//----- nvinfo : EIATTR_KPARAM_INFO
	.align		4
.L_365:
        /*0028*/ 	.byte	0x04, 0x17
        /*002a*/ 	.short	(.L_367 - .L_366)
.L_366:
        /*002c*/ 	.word	0x00000000
        /*0030*/ 	.short	0x0003
        /*0032*/ 	.short	0x0018
        /*0034*/ 	.byte	0x00, 0xf0, 0x11, 0x00


	//----- nvinfo : EIATTR_KPARAM_INFO
	.align		4
.L_367:
        /*0038*/ 	.byte	0x04, 0x17
        /*003a*/ 	.short	(.L_369 - .L_368)
.L_368:
        /*003c*/ 	.word	0x00000000
        /*0040*/ 	.short	0x0002
        /*0042*/ 	.short	0x0010
        /*0044*/ 	.byte	0x00, 0xf5, 0x21, 0x00


	//----- nvinfo : EIATTR_KPARAM_INFO
	.align		4
.L_369:
        /*0048*/ 	.byte	0x04, 0x17
        /*004a*/ 	.short	(.L_371 - .L_370)
.L_370:
        /*004c*/ 	.word	0x00000000
        /*0050*/ 	.short	0x0001
        /*0052*/ 	.short	0x0008
        /*0054*/ 	.byte	0x00, 0xf5, 0x21, 0x00


	//----- nvinfo : EIATTR_KPARAM_INFO
	.align		4
.L_371:
        /*0058*/ 	.byte	0x04, 0x17
        /*005a*/ 	.short	(.L_373 - .L_372)
.L_372:
        /*005c*/ 	.word	0x00000000
        /*0060*/ 	.short	0x0000
        /*0062*/ 	.short	0x0000
        /*0064*/ 	.byte	0x00, 0xf5, 0x21, 0x00


	//----- nvinfo : EIATTR_SPARSE_MMA_MASK
	.align		4
.L_373:
        /*0068*/ 	.byte	0x03, 0x50
        /*006a*/ 	.short	0x0000


	//----- nvinfo : EIATTR_MAXREG_COUNT
	.align		4
        /*006c*/ 	.byte	0x03, 0x1b
        /*006e*/ 	.short	0x00ff


	//----- nvinfo : EIATTR_NUM_BARRIERS
	.align		4
        /*0070*/ 	.byte	0x02, 0x4c
        /*0072*/ 	.byte	0x01
	.zero		1


	//----- nvinfo : EIATTR_MERCURY_ISA_VERSION
	.align		4
        /*0074*/ 	.byte	0x03, 0x5f
        /*0076*/ 	.short	0x0101


	//----- nvinfo : EIATTR_VRC_CTA_INIT_COUNT
	.align		4
        /*0078*/ 	.byte	0x02, 0x4a
	.zero		1
	.zero		1


	//----- nvinfo : EIATTR_EXIT_INSTR_OFFSETS
	.align		4
        /*007c*/ 	.byte	0x04, 0x1c
        /*007e*/ 	.short	(.L_375 - .L_374)


	//   ....[0]....
.L_374:
        /*0080*/ 	.word	0x000059d0


	//   ....[1]....
        /*0084*/ 	.word	0x00005bf0


	//   ....[2]....
        /*0088*/ 	.word	0x00005c10


	//----- nvinfo : EIATTR_CRS_STACK_SIZE
	.align		4
.L_375:
        /*008c*/ 	.byte	0x04, 0x1e
        /*008e*/ 	.short	(.L_377 - .L_376)
.L_376:
        /*0090*/ 	.word	0x00000000


	//----- nvinfo : EIATTR_CBANK_PARAM_SIZE
	.align		4
.L_377:
        /*0094*/ 	.byte	0x03, 0x19
        /*0096*/ 	.short	0x0024


	//----- nvinfo : EIATTR_PARAM_CBANK
	.align		4
        /*0098*/ 	.byte	0x04, 0x0a
        /*009a*/ 	.short	(.L_379 - .L_378)
	.align		4
.L_378:
        /*009c*/ 	.word	index@(.nv.constant0._Z22gemm_smem_tiled_kernelILi64ELi32ELi128EEvPKfS1_Pfiii)
        /*00a0*/ 	.short	0x0380
        /*00a2*/ 	.short	0x0024


	//----- nvinfo : EIATTR_SW_WAR
	.align		4
.L_379:
        /*00a4*/ 	.byte	0x04, 0x36
        /*00a6*/ 	.short	(.L_381 - .L_380)
.L_380:
        /*00a8*/ 	.word	0x00000008
.L_381:


//--------------------- .nv.info._Z22gemm_smem_tiled_kernelILi64ELi32ELi64EEvPKfS1_Pfiii --------------------------
	.section	.nv.info._Z22gemm_smem_tiled_kernelILi64ELi32ELi64EEvPKfS1_Pfiii,"",@"SHT_CUDA_INFO"
	.sectionflags	@""
	.align	4


	//----- nvinfo : EIATTR_CUDA_API_VERSION
	.align		4
        /*0000*/ 	.byte	0x04, 0x37
        /*0002*/ 	.short	(.L_383 - .L_382)
.L_382:
        /*0004*/ 	.word	0x00000082


	//----- nvinfo : EIATTR_KPARAM_INFO
	.align		4
.L_383:
        /*0008*/ 	.byte	0x04, 0x17
        /*000a*/ 	.short	(.L_385 - .L_384)
.L_384:
        /*000c*/ 	.word	0x00000000
        /*0010*/ 	.short	0x0005
        /*0012*/ 	.short	0x0020
        /*0014*/ 	.byte	0x00, 0xf0, 0x11, 0x00


	//----- nvinfo : EIATTR_KPARAM_INFO
	.align		4
.L_385:
        /*0018*/ 	.byte	0x04, 0x17
        /*001a*/ 	.short	(.L_387 - .L_386)
.L_386:
        /*001c*/ 	.word	0x00000000
        /*0020*/ 	.short	0x0004
        /*0022*/ 	.short	0x001c
        /*0024*/ 	.byte	0x00, 0xf0, 0x11, 0x00


	//----- nvinfo : EIATTR_KPARAM_INFO
	.align		4
.L_387:
        /*0028*/ 	.byte	0x04, 0x17
        /*002a*/ 	.short	(.L_389 - .L_388)
.L_388:
        /*002c*/ 	.word	0x00000000
        /*0030*/ 	.short	0x0003
        /*0032*/ 	.short	0x0018
        /*0034*/ 	.byte	0x00, 0xf0, 0x11, 0x00


	//----- nvinfo : EIATTR_KPARAM_INFO
	.align		4
.L_389:
        /*0038*/ 	.byte	0x04, 0x17
        /*003a*/ 	.short	(.L_391 - .L_390)
.L_390:
        /*003c*/ 	.word	0x00000000
        /*0040*/ 	.short	0x0002
        /*0042*/ 	.short	0x0010
        /*0044*/ 	.byte	0x00, 0xf5, 0x21, 0x00


	//----- nvinfo : EIATTR_KPARAM_INFO
	.align		4
.L_391:
        /*0048*/ 	.byte	0x04, 0x17
        /*004a*/ 	.short	(.L_393 - .L_392)
.L_392:
        /*004c*/ 	.word	0x00000000
        /*0050*/ 	.short	0x0001
        /*0052*/ 	.short	0x0008
        /*0054*/ 	.byte	0x00, 0xf5, 0x21, 0x00


	//----- nvinfo : EIATTR_KPARAM_INFO
	.align		4
.L_393:
        /*0058*/ 	.byte	0x04, 0x17
        /*005a*/ 	.short	(.L_395 - .L_394)
.L_394:
        /*005c*/ 	.word	0x00000000
        /*0060*/ 	.short	0x0000
        /*0062*/ 	.short	0x0000
        /*0064*/ 	.byte	0x00, 0xf5, 0x21, 0x00


	//----- nvinfo : EIATTR_SPARSE_MMA_MASK
	.align		4
.L_395:
        /*0068*/ 	.byte	0x03, 0x50
        /*006a*/ 	.short	0x0000


	//----- nvinfo : EIATTR_MAXREG_COUNT
	.align		4
        /*006c*/ 	.byte	0x03, 0x1b
        /*006e*/ 	.short	0x00ff


	//----- nvinfo : EIATTR_NUM_BARRIERS
	.align		4
        /*0070*/ 	.byte	0x02, 0x4c
        /*0072*/ 	.byte	0x01
	.zero		1


	//----- nvinfo : EIATTR_MERCURY_ISA_VERSION
	.align		4
        /*0074*/ 	.byte	0x03, 0x5f
        /*0076*/ 	.short	0x0101


	//----- nvinfo : EIATTR_VRC_CTA_INIT_COUNT
	.align		4
        /*0078*/ 	.byte	0x02, 0x4a
	.zero		1
	.zero		1


	//----- nvinfo : EIATTR_EXIT_INSTR_OFFSETS
	.align		4
        /*007c*/ 	.byte	0x04, 0x1c
        /*007e*/ 	.short	(.L_397 - .L_396)


	//   ....[0]....
.L_396:
        /*0080*/ 	.word	0x00003090


	//   ....[1]....
        /*0084*/ 	.word	0x000031f0


	//   ....[2]....
        /*0088*/ 	.word	0x00003210


	//----- nvinfo : EIATTR_CRS_STACK_SIZE
	.align		4
.L_397:
        /*008c*/ 	.byte	0x04, 0x1e
        /*008e*/ 	.short	(.L_399 - .L_398)
.L_398:
        /*0090*/ 	.word	0x00000000


	//----- nvinfo : EIATTR_CBANK_PARAM_SIZE
	.align		4
.L_399:
        /*0094*/ 	.byte	0x03, 0x19
        /*0096*/ 	.short	0x0024


	//----- nvinfo : EIATTR_PARAM_CBANK
	.align		4
        /*0098*/ 	.byte	0x04, 0x0a
        /*009a*/ 	.short	(.L_401 - .L_400)
	.align		4
.L_400:
        /*009c*/ 	.word	index@(.nv.constant0._Z22gemm_smem_tiled_kernelILi64ELi32ELi64EEvPKfS1_Pfiii)
        /*00a0*/ 	.short	0x0380
        /*00a2*/ 	.short	0x0024


	//----- nvinfo : EIATTR_SW_WAR
	.align		4
.L_401:
        /*00a4*/ 	.byte	0x04, 0x36
        /*00a6*/ 	.short	(.L_403 - .L_402)
.L_402:
        /*00a8*/ 	.word	0x00000008
.L_403:


//--------------------- .nv.info._Z22gemm_smem_tiled_kernelILi64ELi32ELi32EEvPKfS1_Pfiii --------------------------
	.section	.nv.info._Z22gemm_smem_tiled_kernelILi64ELi32ELi32EEvPKfS1_Pfiii,"",@"SHT_CUDA_INFO"
	.sectionflags	@""
	.align	4


	//----- nvinfo : EIATTR_CUDA_API_VERSION
	.align		4
        /*0000*/ 	.byte	0x04, 0x37
        /*0002*/ 	.short	(.L_405 - .L_404)
.L_404:
        /*0004*/ 	.word	0x00000082


	//----- nvinfo : EIATTR_KPARAM_INFO
	.align		4
.L_405:
        /*0008*/ 	.byte	0x04, 0x17
        /*000a*/ 	.short	(.L_407 - .L_406)
.L_406:
        /*000c*/ 	.word	0x00000000
        /*0010*/ 	.short	0x0005
        /*0012*/ 	.short	0x0020
        /*0014*/ 	.byte	0x00, 0xf0, 0x11, 0x00


	//----- nvinfo : EIATTR_KPARAM_INFO
	.align		4
.L_407:
        /*0018*/ 	.byte	0x04, 0x17
        /*001a*/ 	.short	(.L_409 - .L_408)
.L_408:
        /*001c*/ 	.word	0x00000000
        /*0020*/ 	.short	0x0004
        /*0022*/ 	.short	0x001c
        /*0024*/ 	.byte	0x00, 0xf0, 0x11, 0x00


	//----- nvinfo : EIATTR_KPARAM_INFO
	.align		4
.L_409:
        /*0028*/ 	.byte	0x04, 0x17
        /*002a*/ 	.short	(.L_411 - .L_410)
.L_410:
        /*002c*/ 	.word	0x00000000
        /*0030*/ 	.short	0x0003
        /*0032*/ 	.short	0x0018
        /*0034*/ 	.byte	0x00, 0xf0, 0x11, 0x00


	//----- nvinfo : EIATTR_KPARAM_INFO
	.align		4
.L_411:
        /*0038*/ 	.byte	0x04, 0x17
        /*003a*/ 	.short	(.L_413 - .L_412)
.L_412:
        /*003c*/ 	.word	0x00000000
        /*0040*/ 	.short	0x0002
        /*0042*/ 	.short	0x0010
        /*0044*/ 	.byte	0x00, 0xf5, 0x21, 0x00


	//----- nvinfo : EIATTR_KPARAM_INFO
	.align		4
.L_413:
        /*0048*/ 	.byte	0x04, 0x17
        /*004a*/ 	.short	(.L_415 - .L_414)
.L_414:
        /*004c*/ 	.word	0x00000000
        /*0050*/ 	.short	0x0001
        /*0052*/ 	.short	0x0008
        /*0054*/ 	.byte	0x00, 0xf5, 0x21, 0x00


	//----- nvinfo : EIATTR_KPARAM_INFO
	.align		4
.L_415:
        /*0058*/ 	.byte	0x04, 0x17
        /*005a*/ 	.short	(.L_417 - .L_416)
.L_416:
        /*005c*/ 	.word	0x00000000
        /*0060*/ 	.short	0x0000
        /*0062*/ 	.short	0x0000
        /*0064*/ 	.byte	0x00, 0xf5, 0x21, 0x00


	//----- nvinfo : EIATTR_SPARSE_MMA_MASK
	.align		4
.L_417:
        /*0068*/ 	.byte	0x03, 0x50
        /*006a*/ 	.short	0x0000


	//----- nvinfo : EIATTR_MAXREG_COUNT
	.align		4
        /*006c*/ 	.byte	0x03, 0x1b
        /*006e*/ 	.short	0x00ff


	//----- nvinfo : EIATTR_NUM_BARRIERS
	.align		4
        /*0070*/ 	.byte	0x02, 0x4c
        /*0072*/ 	.byte	0x01
	.zero		1


	//----- nvinfo : EIATTR_MERCURY_ISA_VERSION
	.align		4
        /*0074*/ 	.byte	0x03, 0x5f
        /*0076*/ 	.short	0x0101


	//----- nvinfo : EIATTR_VRC_CTA_INIT_COUNT
	.align		4
        /*0078*/ 	.byte	0x02, 0x4a
	.zero		1
	.zero		1


	//----- nvinfo : EIATTR_EXIT_INSTR_OFFSETS
	.align		4
        /*007c*/ 	.byte	0x04, 0x1c
        /*007e*/ 	.short	(.L_419 - .L_418)


	//   ....[0]....
.L_418:
        /*0080*/ 	.word	0x00001f00


	//   ....[1]....
        /*0084*/ 	.word	0x00001fa0


	//   ....[2]....
        /*0088*/ 	.word	0x00002020


	//----- nvinfo : EIATTR_CRS_STACK_SIZE
	.align		4
.L_419:
        /*008c*/ 	.byte	0x04, 0x1e
        /*008e*/ 	.short	(.L_421 - .L_420)
.L_420:
        /*0090*/ 	.word	0x00000000


	//----- nvinfo : EIATTR_CBANK_PARAM_SIZE
	.align		4
.L_421:
        /*0094*/ 	.byte	0x03, 0x19
        /*0096*/ 	.short	0x0024


	//----- nvinfo : EIATTR_PARAM_CBANK
	.align		4
        /*0098*/ 	.byte	0x04, 0x0a
        /*009a*/ 	.short	(.L_423 - .L_422)
	.align		4
.L_422:
        /*009c*/ 	.word	index@(.nv.constant0._Z22gemm_smem_tiled_kernelILi64ELi32ELi32EEvPKfS1_Pfiii)
        /*00a0*/ 	.short	0x0380
        /*00a2*/ 	.short	0x0024


	//----- nvinfo : EIATTR_SW_WAR
	.align		4
.L_423:
        /*00a4*/ 	.byte	0x04, 0x36
        /*00a6*/ 	.short	(.L_425 - .L_424)
.L_424:
        /*00a8*/ 	.word	0x00000008
.L_425:


//--------------------- .nv.info._Z22gemm_smem_tiled_kernelILi64ELi16ELi128EEvPKfS1_Pfiii --------------------------
	.section	.nv.info._Z22gemm_smem_tiled_kernelILi64ELi16ELi128EEvPKfS1_Pfiii,"",@"SHT_CUDA_INFO"
	.sectionflags	@""
	.align	4


	//----- nvinfo : EIATTR_CUDA_API_VERSION
	.align		4
        /*0000*/ 	.byte	0x04, 0x37
        /*0002*/ 	.short	(.L_427 - .L_426)
.L_426:
        /*0004*/ 	.word	0x00000082


	//----- nvinfo : EIATTR_KPARAM_INFO
	.align		4
.L_427:
        /*0008*/ 	.byte	0x04, 0x17
        /*000a*/ 	.short	(.L_429 - .L_428)
.L_428:
        /*000c*/ 	.word	0x00000000
        /*0010*/ 	.short	0x0005
        /*0012*/ 	.short	0x0020
        /*0014*/ 	.byte	0x00, 0xf0, 0x11, 0x00


	//----- nvinfo : EIATTR_KPARAM_INFO
	.align		4
.L_429:
        /*0018*/ 	.byte	0x04, 0x17
        /*001a*/ 	.short	(.L_431 - .L_430)
.L_430:
        /*001c*/ 	.word	0x00000000
        /*0020*/ 	.short	0x0004
        /*0022*/ 	.short	0x001c
        /*0024*/ 	.byte	0x00, 0xf0, 0x11, 0x00


	//----- nvinfo : EIATTR_KPARAM_INFO
	.align		4
.L_431:
        /*0028*/ 	.byte	0x04, 0x17
        /*002a*/ 	.short	(.L_433 - .L_432)
.L_432:
        /*002c*/ 	.word	0x00000000
        /*0030*/ 	.short	0x0003
        /*0032*/ 	.short	0x0018
        /*0034*/ 	.byte	0x00, 0xf0, 0x11, 0x00


	//----- nvinfo : EIATTR_KPARAM_INFO
	.align		4
.L_433:
        /*0038*/ 	.byte	0x04, 0x17
        /*003a*/ 	.short	(.L_435 - .L_434)
.L_434:
        /*003c*/ 	.word	0x00000000
        /*0040*/ 	.short	0x0002
        /*0042*/ 	.short	0x0010
        /*0044*/ 	.byte	0x00, 0xf5, 0x21, 0x00


	//----- nvinfo : EIATTR_KPARAM_INFO
	.align		4
.L_435:
        /*0048*/ 	.byte	0x04, 0x17
        /*004a*/ 	.short	(.L_437 - .L_436)
.L_436:
        /*004c*/ 	.word	0x00000000
        /*0050*/ 	.short	0x0001
        /*0052*/ 	.short	0x0008
        /*0054*/ 	.byte	0x00, 0xf5, 0x21, 0x00


	//----- nvinfo : EIATTR_KPARAM_INFO
	.align		4
.L_437:
        /*0058*/ 	.byte	0x04, 0x17
        /*005a*/ 	.short	(.L_439 - .L_438)
.L_438:
        /*005c*/ 	.word	0x00000000
        /*0060*/ 	.short	0x0000
        /*0062*/ 	.short	0x0000
        /*0064*/ 	.byte	0x00, 0xf5, 0x21, 0x00


	//----- nvinfo : EIATTR_SPARSE_MMA_MASK
	.align		4
.L_439:
        /*0068*/ 	.byte	0x03, 0x50
        /*006a*/ 	.short	0x0000


	//----- nvinfo : EIATTR_MAXREG_COUNT
	.align		4
        /*006c*/ 	.byte	0x03, 0x1b
        /*006e*/ 	.short	0x00ff


	//----- nvinfo : EIATTR_NUM_BARRIERS
	.align		4
        /*0070*/ 	.byte	0x02, 0x4c
        /*0072*/ 	.byte	0x01
	.zero		1


	//----- nvinfo : EIATTR_MERCURY_ISA_VERSION
	.align		4
        /*0074*/ 	.byte	0x03, 0x5f
        /*0076*/ 	.short	0x0101


	//----- nvinfo : EIATTR_VRC_CTA_INIT_COUNT
	.align		4
        /*0078*/ 	.byte	0x02, 0x4a
	.zero		1
	.zero		1


	//----- nvinfo : EIATTR_EXIT_INSTR_OFFSETS
	.align		4
        /*007c*/ 	.byte	0x04, 0x1c
        /*007e*/ 	.short	(.L_441 - .L_440)


	//   ....[0]....
.L_440:
        /*0080*/ 	.word	0x000034d0


	//   ....[1]....
        /*0084*/ 	.word	0x000036f0


	//   ....[2]....
        /*0088*/ 	.word	0x00003710


	//----- nvinfo : EIATTR_CRS_STACK_SIZE
	.align		4
.L_441:
        /*008c*/ 	.byte	0x04, 0x1e
        /*008e*/ 	.short	(.L_443 - .L_442)
.L_442:
        /*0090*/ 	.word	0x00000000


	//----- nvinfo : EIATTR_CBANK_PARAM_SIZE
	.align		4
.L_443:
        /*0094*/ 	.byte	0x03, 0x19
        /*0096*/ 	.short	0x0024


	//----- nvinfo : EIATTR_PARAM_CBANK
	.align		4
        /*0098*/ 	.byte	0x04, 0x0a
        /*009a*/ 	.short	(.L_445 - .L_444)
	.align		4
.L_444:
        /*009c*/ 	.word	index@(.nv.constant0._Z22gemm_smem_tiled_kernelILi64ELi16ELi128EEvPKfS1_Pfiii)
        /*00a0*/ 	.short	0x0380
        /*00a2*/ 	.short	0x0024


	//----- nvinfo : EIATTR_SW_WAR
	.align		4
.L_445:
        /*00a4*/ 	.byte	0x04, 0x36
        /*00a6*/ 	.short	(.L_447 - .L_446)
.L_446:
        /*00a8*/ 	.word	0x00000008
.L_447:


//--------------------- .nv.info._Z22gemm_smem_tiled_kernelILi64ELi16ELi64EEvPKfS1_Pfiii --------------------------
	.section	.nv.info._Z22gemm_smem_tiled_kernelILi64ELi16ELi64EEvPKfS1_Pfiii,"",@"SHT_CUDA_INFO"
	.sectionflags	@""
	.align	4


	//----- nvinfo : EIATTR_CUDA_API_VERSION
	.align		4
        /*0000*/ 	.byte	0x04, 0x37
        /*0002*/ 	.short	(.L_449 - .L_448)
.L_448:
        /*0004*/ 	.word	0x00000082


	//----- nvinfo : EIATTR_KPARAM_INFO
	.align		4
.L_449:
        /*0008*/ 	.byte	0x04, 0x17
        /*000a*/ 	.short	(.L_451 - .L_450)
.L_450:
        /*000c*/ 	.word	0x00000000
        /*0010*/ 	.short	0x0005
        /*0012*/ 	.short	0x0020
        /*0014*/ 	.byte	0x00, 0xf0, 0x11, 0x00


	//----- nvinfo : EIATTR_KPARAM_INFO
	.align		4
.L_451:
        /*0018*/ 	.byte	0x04, 0x17
        /*001a*/ 	.short	(.L_453 - .L_452)
.L_452:
        /*001c*/ 	.word	0x00000000
        /*0020*/ 	.short	0x0004
        /*0022*/ 	.short	0x001c
        /*0024*/ 	.byte	0x00, 0xf0, 0x11, 0x00


	//----- nvinfo : EIATTR_KPARAM_INFO
	.align		4
.L_453:
        /*0028*/ 	.byte	0x04, 0x17
        /*002a*/ 	.short	(.L_455 - .L_454)
.L_454:
        /*002c*/ 	.word	0x00000000
        /*0030*/ 	.short	0x0003
        /*0032*/ 	.short	0x0018
        /*0034*/ 	.byte	0x00, 0xf0, 0x11, 0x00


	//----- nvinfo : EIATTR_KPARAM_INFO
	.align		4
.L_455:
        /*0038*/ 	.byte	0x04, 0x17
        /*003a*/ 	.short	(.L_457 - .L_456)
.L_456:
        /*003c*/ 	.word	0x00000000
        /*0040*/ 	.short	0x0002
        /*0042*/ 	.short	0x0010
        /*0044*/ 	.byte	0x00, 0xf5, 0x21, 0x00


	//----- nvinfo : EIATTR_KPARAM_INFO
	.align		4
.L_457:
        /*0048*/ 	.byte	0x04, 0x17
        /*004a*/ 	.short	(.L_459 - .L_458)
.L_458:
        /*004c*/ 	.word	0x00000000
        /*0050*/ 	.short	0x0001
        /*0052*/ 	.short	0x0008
        /*0054*/ 	.byte	0x00, 0xf5, 0x21, 0x00


	//----- nvinfo : EIATTR_KPARAM_INFO
	.align		4
.L_459:
        /*0058*/ 	.byte	0x04, 0x17
        /*005a*/ 	.short	(.L_461 - .L_460)
.L_460:
        /*005c*/ 	.word	0x00000000
        /*0060*/ 	.short	0x0000
        /*0062*/ 	.short	0x0000
        /*0064*/ 	.byte	0x00, 0xf5, 0x21, 0x00


	//----- nvinfo : EIATTR_SPARSE_MMA_MASK
	.align		4
.L_461:
        /*0068*/ 	.byte	0x03, 0x50
        /*006a*/ 	.short	0x0000


	//----- nvinfo : EIATTR_MAXREG_COUNT
	.align		4
        /*006c*/ 	.byte	0x03, 0x1b
        /*006e*/ 	.short	0x00ff


	//----- nvinfo : EIATTR_NUM_BARRIERS
	.align		4
        /*0070*/ 	.byte	0x02, 0x4c
        /*0072*/ 	.byte	0x01
	.zero		1


	//----- nvinfo : EIATTR_MERCURY_ISA_VERSION
	.align		4
        /*0074*/ 	.byte	0x03, 0x5f
        /*0076*/ 	.short	0x0101


	//----- nvinfo : EIATTR_VRC_CTA_INIT_COUNT
	.align		4
        /*0078*/ 	.byte	0x02, 0x4a
	.zero		1
	.zero		1


	//----- nvinfo : EIATTR_EXIT_INSTR_OFFSETS
	.align		4
        /*007c*/ 	.byte	0x04, 0x1c
        /*007e*/ 	.short	(.L_463 - .L_462)


	//   ....[0]....
.L_462:
        /*0080*/ 	.word	0x00001e80


	//   ....[1]....
        /*0084*/ 	.word	0x00001fe0


	//   ....[2]....
        /*0088*/ 	.word	0x00002000


	//----- nvinfo : EIATTR_CRS_STACK_SIZE
	.align		4
.L_463:
        /*008c*/ 	.byte	0x04, 0x1e
        /*008e*/ 	.short	(.L_465 - .L_464)
.L_464:
        /*0090*/ 	.word	0x00000000


	//----- nvinfo : EIATTR_CBANK_PARAM_SIZE
	.align		4
.L_465:
        /*0094*/ 	.byte	0x03, 0x19
        /*0096*/ 	.short	0x0024


	//----- nvinfo : EIATTR_PARAM_CBANK
	.align		4
        /*0098*/ 	.byte	0x04, 0x0a
        /*009a*/ 	.short	(.L_467 - .L_466)
	.align		4
.L_466:
        /*009c*/ 	.word	index@(.nv.constant0._Z22gemm_smem_tiled_kernelILi64ELi16ELi64EEvPKfS1_Pfiii)
        /*00a0*/ 	.short	0x0380
        /*00a2*/ 	.short	0x0024


	//----- nvinfo : EIATTR_SW_WAR
	.align		4
.L_467:
        /*00a4*/ 	.byte	0x04, 0x36
        /*00a6*/ 	.short	(.L_469 - .L_468)
.L_468:
        /*00a8*/ 	.word	0x00000008
.L_469:


//--------------------- .nv.info._Z22gemm_smem_tiled_kernelILi64ELi16ELi32EEvPKfS1_Pfiii --------------------------
	.section	.nv.info._Z22gemm_smem_tiled_kernelILi64ELi16ELi32EEvPKfS1_Pfiii,"",@"SHT_CUDA_INFO"
	.sectionflags	@""
	.align	4


	//----- nvinfo : EIATTR_CUDA_API_VERSION
	.align		4
        /*0000*/ 	.byte	0x04, 0x37
        /*0002*/ 	.short	(.L_471 - .L_470)
.L_470:
        /*0004*/ 	.word	0x00000082


	//----- nvinfo : EIATTR_KPARAM_INFO
	.align		4
.L_471:
        /*0008*/ 	.byte	0x04, 0x17
        /*000a*/ 	.short	(.L_473 - .L_472)
.L_472:
        /*000c*/ 	.word	0x00000000
        /*0010*/ 	.short	0x0005
        /*0012*/ 	.short	0x0020
        /*0014*/ 	.byte	0x00, 0xf0, 0x11, 0x00


	//----- nvinfo : EIATTR_KPARAM_INFO
	.align		4
.L_473:
        /*0018*/ 	.byte	0x04, 0x17
        /*001a*/ 	.short	(.L_475 - .L_474)
.L_474:
        /*001c*/ 	.word	0x00000000
        /*0020*/ 	.short	0x0004
        /*0022*/ 	.short	0x001c
        /*0024*/ 	.byte	0x00, 0xf0, 0x11, 0x00


	//----- nvinfo : EIATTR_KPARAM_INFO
	.align		4
.L_475:
        /*0028*/ 	.byte	0x04, 0x17
        /*002a*/ 	.short	(.L_477 - .L_476)
.L_476:
        /*002c*/ 	.word	0x00000000
        /*0030*/ 	.short	0x0003
        /*0032*/ 	.short	0x0018
        /*0034*/ 	.byte	0x00, 0xf0, 0x11, 0x00


	//----- nvinfo : EIATTR_KPARAM_INFO
	.align		4
.L_477:
        /*0038*/ 	.byte	0x04, 0x17
        /*003a*/ 	.short	(.L_479 - .L_478)
.L_478:
        /*003c*/ 	.word	0x00000000
        /*0040*/ 	.short	0x0002
        /*0042*/ 	.short	0x0010
        /*0044*/ 	.byte	0x00, 0xf5, 0x21, 0x00


	//----- nvinfo : EIATTR_KPARAM_INFO
	.align		4
.L_479:
        /*0048*/ 	.byte	0x04, 0x17
        /*004a*/ 	.short	(.L_481 - .L_480)
.L_480:
        /*004c*/ 	.word	0x00000000
        /*0050*/ 	.short	0x0001
        /*0052*/ 	.short	0x0008
        /*0054*/ 	.byte	0x00, 0xf5, 0x21, 0x00


	//----- nvinfo : EIATTR_KPARAM_INFO
	.align		4
.L_481:
        /*0058*/ 	.byte	0x04, 0x17
        /*005a*/ 	.short	(.L_483 - .L_482)
.L_482:
        /*005c*/ 	.word	0x00000000
        /*0060*/ 	.short	0x0000
        /*0062*/ 	.short	0x0000
        /*0064*/ 	.byte	0x00, 0xf5, 0x21, 0x00


	//----- nvinfo : EIATTR_SPARSE_MMA_MASK
	.align		4
.L_483:
        /*0068*/ 	.byte	0x03, 0x50
        /*006a*/ 	.short	0x0000


	//----- nvinfo : EIATTR_MAXREG_COUNT
	.align		4
        /*006c*/ 	.byte	0x03, 0x1b
        /*006e*/ 	.short	0x00ff


	//----- nvinfo : EIATTR_NUM_BARRIERS
	.align		4
        /*0070*/ 	.byte	0x02, 0x4c
        /*0072*/ 	.byte	0x01
	.zero		1


	//----- nvinfo : EIATTR_MERCURY_ISA_VERSION
	.align		4
        /*0074*/ 	.byte	0x03, 0x5f
        /*0076*/ 	.short	0x0101


	//----- nvinfo : EIATTR_VRC_CTA_INIT_COUNT
	.align		4
        /*0078*/ 	.byte	0x02, 0x4a
	.zero		1
	.zero		1


	//----- nvinfo : EIATTR_EXIT_INSTR_OFFSETS
	.align		4
        /*007c*/ 	.byte	0x04, 0x1c
        /*007e*/ 	.short	(.L_485 - .L_484)


	//   ....[0]....
.L_484:
        /*0080*/ 	.word	0x00001500


	//   ....[1]....
        /*0084*/ 	.word	0x000015a0


	//   ....[2]....
        /*0088*/ 	.word	0x00001620


	//----- nvinfo : EIATTR_CRS_STACK_SIZE
	.align		4
.L_485:
        /*008c*/ 	.byte	0x04, 0x1e
        /*008e*/ 	.short	(.L_487 - .L_486)
.L_486:
        /*0090*/ 	.word	0x00000000


	//----- nvinfo : EIATTR_CBANK_PARAM_SIZE
	.align		4
.L_487:
        /*0094*/ 	.byte	0x03, 0x19
        /*0096*/ 	.short	0x0024


	//----- nvinfo : EIATTR_PARAM_CBANK
	.align		4
        /*0098*/ 	.byte	0x04, 0x0a
        /*009a*/ 	.short	(.L_489 - .L_488)
	.align		4
.L_488:
        /*009c*/ 	.word	index@(.nv.constant0._Z22gemm_smem_tiled_kernelILi64ELi16ELi32EEvPKfS1_Pfiii)
        /*00a0*/ 	.short	0x0380
        /*00a2*/ 	.short	0x0024


	//----- nvinfo : EIATTR_SW_WAR
	.align		4
.L_489:
        /*00a4*/ 	.byte	0x04, 0x36
        /*00a6*/ 	.short	(.L_491 - .L_490)
.L_490:
        /*00a8*/ 	.word	0x00000008
.L_491:


//--------------------- .nv.info._Z22gemm_smem_tiled_kernelILi64ELi8ELi128EEvPKfS1_Pfiii --------------------------
	.section	.nv.info._Z22gemm_smem_tiled_kernelILi64ELi8ELi128EEvPKfS1_Pfiii,"",@"SHT_CUDA_INFO"
	.sectionflags	@""
	.align	4


	//----- nvinfo : EIATTR_CUDA_API_VERSION
	.align		4
        /*0000*/ 	.byte	0x04, 0x37
        /*0002*/ 	.short	(.L_493 - .L_492)
.L_492:
        /*0004*/ 	.word	0x00000082


	//----- nvinfo : EIATTR_KPARAM_INFO
	.align		4
.L_493:
        /*0008*/ 	.byte	0x04, 0x17
        /*000a*/ 	.short	(.L_495 - .L_494)
.L_494:
        /*000c*/ 	.word	0x00000000
        /*0010*/ 	.short	0x0005
        /*0012*/ 	.short	0x0020
        /*0014*/ 	.byte	0x00, 0xf0, 0x11, 0x00


	//----- nvinfo : EIATTR_KPARAM_INFO
	.align		4
.L_495:
        /*0018*/ 	.byte	0x04, 0x17
        /*001a*/ 	.short	(.L_497 - .L_496)
.L_496:
        /*001c*/ 	.word	0x00000000
        /*0020*/ 	.short	0x0004
        /*0022*/ 	.short	0x001c
        /*0024*/ 	.byte	0x00, 0xf0, 0x11, 0x00


	//----- nvinfo : EIATTR_KPARAM_INFO
	.align		4
.L_497:
        /*0028*/ 	.byte	0x04, 0x17
        /*002a*/ 	.short	(.L_499 - .L_498)
.L_498:
        /*002c*/ 	.word	0x00000000
        /*0030*/ 	.short	0x0003
        /*0032*/ 	.short	0x0018
        /*0034*/ 	.byte	0x00, 0xf0, 0x11, 0x00


	//----- nvinfo : EIATTR_KPARAM_INFO
	.align		4
.L_499:
        /*0038*/ 	.byte	0x04, 0x17
        /*003a*/ 	.short	(.L_501 - .L_500)
.L_500:
        /*003c*/ 	.word	0x00000000
        /*0040*/ 	.short	0x0002
        /*0042*/ 	.short	0x0010
        /*0044*/ 	.byte	0x00, 0xf5, 0x21, 0x00


	//----- nvinfo : EIATTR_KPARAM_INFO
	.align		4
.L_501:
        /*0048*/ 	.byte	0x04, 0x17
        /*004a*/ 	.short	(.L_503 - .L_502)
.L_502:
        /*004c*/ 	.word	0x00000000
        /*0050*/ 	.short	0x0001
        /*0052*/ 	.short	0x0008
        /*0054*/ 	.byte	0x00, 0xf5, 0x21, 0x00


	//----- nvinfo : EIATTR_KPARAM_INFO
	.align		4
.L_503:
        /*0058*/ 	.byte	0x04, 0x17
        /*005a*/ 	.short	(.L_505 - .L_504)
.L_504:
        /*005c*/ 	.word	0x00000000
        /*0060*/ 	.short	0x0000
        /*0062*/ 	.short	0x0000
        /*0064*/ 	.byte	0x00, 0xf5, 0x21, 0x00


	//----- nvinfo : EIATTR_SPARSE_MMA_MASK
	.align		4
.L_505:
        /*0068*/ 	.byte	0x03, 0x50
        /*006a*/ 	.short	0x0000


	//----- nvinfo : EIATTR_MAXREG_COUNT
	.align		4
        /*006c*/ 	.byte	0x03, 0x1b
        /*006e*/ 	.short	0x00ff


	//----- nvinfo : EIATTR_NUM_BARRIERS
	.align		4
        /*0070*/ 	.byte	0x02, 0x4c
        /*0072*/ 	.byte	0x01
	.zero		1


	//----- nvinfo : EIATTR_MERCURY_ISA_VERSION
	.align		4
        /*0074*/ 	.byte	0x03, 0x5f
        /*0076*/ 	.short	0x0101


	//----- nvinfo : EIATTR_VRC_CTA_INIT_COUNT
	.align		4
        /*0078*/ 	.byte	0x02, 0x4a
	.zero		1
	.zero		1


	//----- nvinfo : EIATTR_EXIT_INSTR_OFFSETS
	.align		4
        /*007c*/ 	.byte	0x04, 0x1c
        /*007e*/ 	.short	(.L_507 - .L_506)


	//   ....[0]....
.L_506:
        /*0080*/ 	.word	0x00002200


	//   ....[1]....
        /*0084*/ 	.word	0x00002420


	//   ....[2]....
        /*0088*/ 	.word	0x00002440


	//----- nvinfo : EIATTR_CRS_STACK_SIZE
	.align		4
.L_507:
        /*008c*/ 	.byte	0x04, 0x1e
        /*008e*/ 	.short	(.L_509 - .L_508)
.L_508:
        /*0090*/ 	.word	0x00000000


	//----- nvinfo : EIATTR_CBANK_PARAM_SIZE
	.align		4
.L_509:
        /*0094*/ 	.byte	0x03, 0x19
        /*0096*/ 	.short	0x0024


	//----- nvinfo : EIATTR_PARAM_CBANK
	.align		4
        /*0098*/ 	.byte	0x04, 0x0a
        /*009a*/ 	.short	(.L_511 - .L_510)
	.align		4
.L_510:
        /*009c*/ 	.word	index@(.nv.constant0._Z22gemm_smem_tiled_kernelILi64ELi8ELi128EEvPKfS1_Pfiii)
        /*00a0*/ 	.short	0x0380
        /*00a2*/ 	.short	0x0024


	//----- nvinfo : EIATTR_SW_WAR
	.align		4
.L_511:
        /*00a4*/ 	.byte	0x04, 0x36
        /*00a6*/ 	.short	(.L_513 - .L_512)
.L_512:
        /*00a8*/ 	.word	0x00000008
.L_513:


//--------------------- .nv.info._Z22gemm_smem_tiled_kernelILi64ELi8ELi64EEvPKfS1_Pfiii --------------------------
	.section	.nv.info._Z22gemm_smem_tiled_kernelILi64ELi8ELi64EEvPKfS1_Pfiii,"",@"SHT_CUDA_INFO"
	.sectionflags	@""
	.align	4


	//----- nvinfo : EIATTR_CUDA_API_VERSION
	.align		4
        /*0000*/ 	.byte	0x04, 0x37
        /*0002*/ 	.short	(.L_515 - .L_514)
.L_514:
        /*0004*/ 	.word	0x00000082


	//----- nvinfo : EIATTR_KPARAM_INFO
	.align		4
.L_515:
        /*0008*/ 	.byte	0x04, 0x17
        /*000a*/ 	.short	(.L_517 - .L_516)
.L_516:
        /*000c*/ 	.word	0x00000000
        /*0010*/ 	.short	0x0005
        /*0012*/ 	.short	0x0020
        /*0014*/ 	.byte	0x00, 0xf0, 0x11, 0x00


	//----- nvinfo : EIATTR_KPARAM_INFO
	.align		4
.L_517:
        /*0018*/ 	.byte	0x04, 0x17
        /*001a*/ 	.short	(.L_519 - .L_518)
.L_518:
        /*001c*/ 	.word	0x00000000
        /*0020*/ 	.short	0x0004
        /*0022*/ 	.short	0x001c
        /*0024*/ 	.byte	0x00, 0xf0, 0x11, 0x00


	//----- nvinfo : EIATTR_KPARAM_INFO
	.align		4
.L_519:
        /*0028*/ 	.byte	0x04, 0x17
        /*002a*/ 	.short	(.L_521 - .L_520)
.L_520:
        /*002c*/ 	.word	0x00000000
        /*0030*/ 	.short	0x0003
        /*0032*/ 	.short	0x0018
        /*0034*/ 	.byte	0x00, 0xf0, 0x11, 0x00


	//----- nvinfo : EIATTR_KPARAM_INFO
	.align		4
.L_521:
        /*0038*/ 	.byte	0x04, 0x17
        /*003a*/ 	.short	(.L_523 - .L_522)
.L_522:
        /*003c*/ 	.word	0x00000000
        /*0040*/ 	.short	0x0002
        /*0042*/ 	.short	0x0010
        /*0044*/ 	.byte	0x00, 0xf5, 0x21, 0x00


	//----- nvinfo : EIATTR_KPARAM_INFO
	.align		4
.L_523:
        /*0048*/ 	.byte	0x04, 0x17
        /*004a*/ 	.short	(.L_525 - .L_524)
.L_524:
        /*004c*/ 	.word	0x00000000
        /*0050*/ 	.short	0x0001
        /*0052*/ 	.short	0x0008
        /*0054*/ 	.byte	0x00, 0xf5, 0x21, 0x00


	//----- nvinfo : EIATTR_KPARAM_INFO
	.align		4
.L_525:
        /*0058*/ 	.byte	0x04, 0x17
        /*005a*/ 	.short	(.L_527 - .L_526)
.L_526:
        /*005c*/ 	.word	0x00000000
        /*0060*/ 	.short	0x0000
        /*0062*/ 	.short	0x0000
        /*0064*/ 	.byte	0x00, 0xf5, 0x21, 0x00


	//----- nvinfo : EIATTR_SPARSE_MMA_MASK
	.align		4
.L_527:
        /*0068*/ 	.byte	0x03, 0x50
        /*006a*/ 	.short	0x0000


	//----- nvinfo : EIATTR_MAXREG_COUNT
	.align		4
        /*006c*/ 	.byte	0x03, 0x1b
        /*006e*/ 	.short	0x00ff


	//----- nvinfo : EIATTR_NUM_BARRIERS
	.align		4
        /*0070*/ 	.byte	0x02, 0x4c
        /*0072*/ 	.byte	0x01
	.zero		1


	//----- nvinfo : EIATTR_MERCURY_ISA_VERSION
	.align		4
        /*0074*/ 	.byte	0x03, 0x5f
        /*0076*/ 	.short	0x0101


	//----- nvinfo : EIATTR_VRC_CTA_INIT_COUNT
	.align		4
        /*0078*/ 	.byte	0x02, 0x4a
	.zero		1
	.zero		1


	//----- nvinfo : EIATTR_EXIT_INSTR_OFFSETS
	.align		4
        /*007c*/ 	.byte	0x04, 0x1c
        /*007e*/ 	.short	(.L_529 - .L_528)


	//   ....[0]....
.L_528:
        /*0080*/ 	.word	0x00001590


	//   ....[1]....
        /*0084*/ 	.word	0x000016f0


	//   ....[2]....
        /*0088*/ 	.word	0x00001710


	//----- nvinfo : EIATTR_CRS_STACK_SIZE
	.align		4
.L_529:
        /*008c*/ 	.byte	0x04, 0x1e
        /*008e*/ 	.short	(.L_531 - .L_530)
.L_530:
        /*0090*/ 	.word	0x00000000


	//----- nvinfo : EIATTR_CBANK_PARAM_SIZE
	.align		4
.L_531:
        /*0094*/ 	.byte	0x03, 0x19
        /*0096*/ 	.short	0x0024


	//----- nvinfo : EIATTR_PARAM_CBANK
	.align		4
        /*0098*/ 	.byte	0x04, 0x0a
        /*009a*/ 	.short	(.L_533 - .L_532)
	.align		4
.L_532:
        /*009c*/ 	.word	index@(.nv.constant0._Z22gemm_smem_tiled_kernelILi64ELi8ELi64EEvPKfS1_Pfiii)
        /*00a0*/ 	.short	0x0380
        /*00a2*/ 	.short	0x0024


	//----- nvinfo : EIATTR_SW_WAR
	.align		4
.L_533:
        /*00a4*/ 	.byte	0x04, 0x36
        /*00a6*/ 	.short	(.L_535 - .L_534)
.L_534:
        /*00a8*/ 	.word	0x00000008
.L_535:


//--------------------- .nv.info._Z22gemm_smem_tiled_kernelILi64ELi8ELi32EEvPKfS1_Pfiii --------------------------
	.section	.nv.info._Z22gemm_smem_tiled_kernelILi64ELi8ELi32EEvPKfS1_Pfiii,"",@"SHT_CUDA_INFO"
	.sectionflags	@""
	.align	4


	//----- nvinfo : EIATTR_CUDA_API_VERSION
	.align		4
        /*0000*/ 	.byte	0x04, 0x37
        /*0002*/ 	.short	(.L_537 - .L_536)
.L_536:
        /*0004*/ 	.word	0x00000082


	//----- nvinfo : EIATTR_KPARAM_INFO
	.align		4
.L_537:
        /*0008*/ 	.byte	0x04, 0x17
        /*000a*/ 	.short	(.L_539 - .L_538)
.L_538:
        /*000c*/ 	.word	0x00000000
        /*0010*/ 	.short	0x0005
        /*0012*/ 	.short	0x0020
        /*0014*/ 	.byte	0x00, 0xf0, 0x11, 0x00


	//----- nvinfo : EIATTR_KPARAM_INFO
	.align		4
.L_539:
        /*0018*/ 	.byte	0x04, 0x17
        /*001a*/ 	.short	(.L_541 - .L_540)
.L_540:
        /*001c*/ 	.word	0x00000000
        /*0020*/ 	.short	0x0004
        /*0022*/ 	.short	0x001c
        /*0024*/ 	.byte	0x00, 0xf0, 0x11, 0x00


	//----- nvinfo : EIATTR_KPARAM_INFO
	.align		4
.L_541:
        /*0028*/ 	.byte	0x04, 0x17
        /*002a*/ 	.short	(.L_543 - .L_542)
.L_542:
        /*002c*/ 	.word	0x00000000
        /*0030*/ 	.short	0x0003
        /*0032*/ 	.short	0x0018
        /*0034*/ 	.byte	0x00, 0xf0, 0x11, 0x00


	//----- nvinfo : EIATTR_KPARAM_INFO
	.align		4
.L_543:
        /*0038*/ 	.byte	0x04, 0x17
        /*003a*/ 	.short	(.L_545 - .L_544)
.L_544:
        /*003c*/ 	.word	0x00000000
        /*0040*/ 	.short	0x0002
        /*0042*/ 	.short	0x0010
        /*0044*/ 	.byte	0x00, 0xf5, 0x21, 0x00


	//----- nvinfo : EIATTR_KPARAM_INFO
	.align		4
.L_545:
        /*0048*/ 	.byte	0x04, 0x17
        /*004a*/ 	.short	(.L_547 - .L_546)
.L_546:
        /*004c*/ 	.word	0x00000000
        /*0050*/ 	.short	0x0001
        /*0052*/ 	.short	0x0008
        /*0054*/ 	.byte	0x00, 0xf5, 0x21, 0x00


	//----- nvinfo : EIATTR_KPARAM_INFO
	.align		4
.L_547:
        /*0058*/ 	.byte	0x04, 0x17
        /*005a*/ 	.short	(.L_549 - .L_548)
.L_548:
        /*005c*/ 	.word	0x00000000
        /*0060*/ 	.short	0x0000
        /*0062*/ 	.short	0x0000
        /*0064*/ 	.byte	0x00, 0xf5, 0x21, 0x00


	//----- nvinfo : EIATTR_SPARSE_MMA_MASK
	.align		4
.L_549:
        /*0068*/ 	.byte	0x03, 0x50
        /*006a*/ 	.short	0x0000


	//----- nvinfo : EIATTR_MAXREG_COUNT
	.align		4
        /*006c*/ 	.byte	0x03, 0x1b
        /*006e*/ 	.short	0x00ff


	//----- nvinfo : EIATTR_NUM_BARRIERS
	.align		4
        /*0070*/ 	.byte	0x02, 0x4c
        /*0072*/ 	.byte	0x01
	.zero		1


	//----- nvinfo : EIATTR_MERCURY_ISA_VERSION
	.align		4
        /*0074*/ 	.byte	0x03, 0x5f
        /*0076*/ 	.short	0x0101


	//----- nvinfo : EIATTR_VRC_CTA_INIT_COUNT
	.align		4
        /*0078*/ 	.byte	0x02, 0x4a
	.zero		1
	.zero		1


	//----- nvinfo : EIATTR_EXIT_INSTR_OFFSETS
	.align		4
        /*007c*/ 	.byte	0x04, 0x1c
        /*007e*/ 	.short	(.L_551 - .L_550)


	//   ....[0]....
.L_550:
        /*0080*/ 	.word	0x00000fe0


	//   ....[1]....
        /*0084*/ 	.word	0x00001080


	//   ....[2]....
        /*0088*/ 	.word	0x00001100


	//----- nvinfo : EIATTR_CRS_STACK_SIZE
	.align		4
.L_551:
        /*008c*/ 	.byte	0x04, 0x1e
        /*008e*/ 	.short	(.L_553 - .L_552)
.L_552:
        /*0090*/ 	.word	0x00000000


	//----- nvinfo : EIATTR_CBANK_PARAM_SIZE
	.align		4
.L_553:
        /*0094*/ 	.byte	0x03, 0x19
        /*0096*/ 	.short	0x0024


	//----- nvinfo : EIATTR_PARAM_CBANK
	.align		4
        /*0098*/ 	.byte	0x04, 0x0a
        /*009a*/ 	.short	(.L_555 - .L_554)
	.align		4
.L_554:
        /*009c*/ 	.word	index@(.nv.constant0._Z22gemm_smem_tiled_kernelILi64ELi8ELi32EEvPKfS1_Pfiii)
        /*00a0*/ 	.short	0x0380
        /*00a2*/ 	.short	0x0024


	//----- nvinfo : EIATTR_SW_WAR
	.align		4
.L_555:
        /*00a4*/ 	.byte	0x04, 0x36
        /*00a6*/ 	.short	(.L_557 - .L_556)
.L_556:
        /*00a8*/ 	.word	0x00000008
.L_557:


//--------------------- .nv.info._Z22gemm_smem_tiled_kernelILi32ELi32ELi128EEvPKfS1_Pfiii --------------------------
	.section	.nv.info._Z22gemm_smem_tiled_kernelILi32ELi32ELi128EEvPKfS1_Pfiii,"",@"SHT_CUDA_INFO"
	.sectionflags	@""
	.align	4


	//----- nvinfo : EIATTR_CUDA_API_VERSION
	.align		4
        /*0000*/ 	.byte	0x04, 0x37
        /*0002*/ 	.short	(.L_559 - .L_558)
.L_558:
        /*0004*/ 	.word	0x00000082


	//----- nvinfo : EIATTR_KPARAM_INFO
	.align		4
.L_559:
        /*0008*/ 	.byte	0x04, 0x17
        /*000a*/ 	.short	(.L_561 - .L_560)
.L_560:
        /*000c*/ 	.word	0x00000000
        /*0010*/ 	.short	0x0005
        /*0012*/ 	.short	0x0020
        /*0014*/ 	.byte	0x00, 0xf0, 0x11, 0x00


	//----- nvinfo : EIATTR_KPARAM_INFO
	.align		4
.L_561:
        /*0018*/ 	.byte	0x04, 0x17
        /*001a*/ 	.short	(.L_563 - .L_562)
.L_562:
        /*001c*/ 	.word	0x00000000
        /*0020*/ 	.short	0x0004
        /*0022*/ 	.short	0x001c
        /*0024*/ 	.byte	0x00, 0xf0, 0x11, 0x00


	//----- nvinfo : EIATTR_KPARAM_INFO
	.align		4
.L_563:
        /*0028*/ 	.byte	0x04, 0x17
        /*002a*/ 	.short	(.L_565 - .L_564)
.L_564:
        /*002c*/ 	.word	0x00000000
        /*0030*/ 	.short	0x0003
        /*0032*/ 	.short	0x0018
        /*0034*/ 	.byte	0x00, 0xf0, 0x11, 0x00


	//----- nvinfo : EIATTR_KPARAM_INFO
	.align		4
.L_565:
        /*0038*/ 	.byte	0x04, 0x17
        /*003a*/ 	.short	(.L_567 - .L_566)
.L_566:
        /*003c*/ 	.word	0x00000000
        /*0040*/ 	.short	0x0002
        /*0042*/ 	.short	0x0010
        /*0044*/ 	.byte	0x00, 0xf5, 0x21, 0x00


	//----- nvinfo : EIATTR_KPARAM_INFO
	.align		4
.L_567:
        /*0048*/ 	.byte	0x04, 0x17
        /*004a*/ 	.short	(.L_569 - .L_568)
.L_568:
        /*004c*/ 	.word	0x00000000
        /*0050*/ 	.short	0x0001
        /*0052*/ 	.short	0x0008
        /*0054*/ 	.byte	0x00, 0xf5, 0x21, 0x00


	//----- nvinfo : EIATTR_KPARAM_INFO
	.align		4
.L_569:
        /*0058*/ 	.byte	0x04, 0x17
        /*005a*/ 	.short	(.L_571 - .L_570)
.L_570:
        /*005c*/ 	.word	0x00000000
        /*0060*/ 	.short	0x0000
        /*0062*/ 	.short	0x0000
        /*0064*/ 	.byte	0x00, 0xf5, 0x21, 0x00


	//----- nvinfo : EIATTR_SPARSE_MMA_MASK
	.align		4
.L_571:
        /*0068*/ 	.byte	0x03, 0x50
        /*006a*/ 	.short	0x0000


	//----- nvinfo : EIATTR_MAXREG_COUNT
	.align		4
        /*006c*/ 	.byte	0x03, 0x1b
        /*006e*/ 	.short	0x00ff


	//----- nvinfo : EIATTR_NUM_BARRIERS
	.align		4
        /*0070*/ 	.byte	0x02, 0x4c
        /*0072*/ 	.byte	0x01
	.zero		1


	//----- nvinfo : EIATTR_MERCURY_ISA_VERSION
	.align		4
        /*0074*/ 	.byte	0x03, 0x5f
        /*0076*/ 	.short	0x0101


	//----- nvinfo : EIATTR_VRC_CTA_INIT_COUNT
	.align		4
        /*0078*/ 	.byte	0x02, 0x4a
	.zero		1
	.zero		1


	//----- nvinfo : EIATTR_EXIT_INSTR_OFFSETS
	.align		4
        /*007c*/ 	.byte	0x04, 0x1c
        /*007e*/ 	.short	(.L_573 - .L_572)


	//   ....[0]....
.L_572:
        /*0080*/ 	.word	0x00002ea0


	//   ....[1]....
        /*0084*/ 	.word	0x000030c0


	//   ....[2]....
        /*0088*/ 	.word	0x000030e0


	//----- nvinfo : EIATTR_CRS_STACK_SIZE
	.align		4
.L_573:
        /*008c*/ 	.byte	0x04, 0x1e
        /*008e*/ 	.short	(.L_575 - .L_574)
.L_574:
        /*0090*/ 	.word	0x00000000


	//----- nvinfo : EIATTR_CBANK_PARAM_SIZE
	.align		4
.L_575:
        /*0094*/ 	.byte	0x03, 0x19
        /*0096*/ 	.short	0x0024


	//----- nvinfo : EIATTR_PARAM_CBANK
	.align		4
        /*0098*/ 	.byte	0x04, 0x0a
        /*009a*/ 	.short	(.L_577 - .L_576)
	.align		4
.L_576:
        /*009c*/ 	.word	index@(.nv.constant0._Z22gemm_smem_tiled_kernelILi32ELi32ELi128EEvPKfS1_Pfiii)
        /*00a0*/ 	.short	0x0380
        /*00a2*/ 	.short	0x0024


	//----- nvinfo : EIATTR_SW_WAR
	.align		4
.L_577:
        /*00a4*/ 	.byte	0x04, 0x36
        /*00a6*/ 	.short	(.L_579 - .L_578)
.L_578:
        /*00a8*/ 	.word	0x00000008
.L_579:


//--------------------- .nv.info._Z22gemm_smem_tiled_kernelILi32ELi32ELi64EEvPKfS1_Pfiii --------------------------
	.section	.nv.info._Z22gemm_smem_tiled_kernelILi32ELi32ELi64EEvPKfS1_Pfiii,"",@"SHT_CUDA_INFO"
	.sectionflags	@""
	.align	4


	//----- nvinfo : EIATTR_CUDA_API_VERSION
	.align		4
        /*0000*/ 	.byte	0x04, 0x37
        /*0002*/ 	.short	(.L_581 - .L_580)
.L_580:
        /*0004*/ 	.word	0x00000082


	//----- nvinfo : EIATTR_KPARAM_INFO
	.align		4
.L_581:
        /*0008*/ 	.byte	0x04, 0x17
        /*000a*/ 	.short	(.L_583 - .L_582)
.L_582:
        /*000c*/ 	.word	0x00000000
        /*0010*/ 	.short	0x0005
        /*0012*/ 	.short	0x0020
        /*0014*/ 	.byte	0x00, 0xf0, 0x11, 0x00


	//----- nvinfo : EIATTR_KPARAM_INFO
	.align		4
.L_583:
        /*0018*/ 	.byte	0x04, 0x17
        /*001a*/ 	.short	(.L_585 - .L_584)
.L_584:
        /*001c*/ 	.word	0x00000000
        /*0020*/ 	.short	0x0004
        /*0022*/ 	.short	0x001c
        /*0024*/ 	.byte	0x00, 0xf0, 0x11, 0x00


	//----- nvinfo : EIATTR_KPARAM_INFO
	.align		4
.L_585:
        /*0028*/ 	.byte	0x04, 0x17
        /*002a*/ 	.short	(.L_587 - .L_586)
.L_586:
        /*002c*/ 	.word	0x00000000
        /*0030*/ 	.short	0x0003
        /*0032*/ 	.short	0x0018
        /*0034*/ 	.byte	0x00, 0xf0, 0x11, 0x00


	//----- nvinfo : EIATTR_KPARAM_INFO
	.align		4
.L_587:
        /*0038*/ 	.byte	0x04, 0x17
        /*003a*/ 	.short	(.L_589 - .L_588)
.L_588:
        /*003c*/ 	.word	0x00000000
        /*0040*/ 	.short	0x0002
        /*0042*/ 	.short	0x0010
        /*0044*/ 	.byte	0x00, 0xf5, 0x21, 0x00


	//----- nvinfo : EIATTR_KPARAM_INFO
	.align		4
.L_589:
        /*0048*/ 	.byte	0x04, 0x17
        /*004a*/ 	.short	(.L_591 - .L_590)
.L_590:
        /*004c*/ 	.word	0x00000000
        /*0050*/ 	.short	0x0001
        /*0052*/ 	.short	0x0008
        /*0054*/ 	.byte	0x00, 0xf5, 0x21, 0x00


	//----- nvinfo : EIATTR_KPARAM_INFO
	.align		4
.L_591:
        /*0058*/ 	.byte	0x04, 0x17
        /*005a*/ 	.short	(.L_593 - .L_592)
.L_592:
        /*005c*/ 	.word	0x00000000
        /*0060*/ 	.short	0x0000
        /*0062*/ 	.short	0x0000
        /*0064*/ 	.byte	0x00, 0xf5, 0x21, 0x00


	//----- nvinfo : EIATTR_SPARSE_MMA_MASK
	.align		4
.L_593:
        /*0068*/ 	.byte	0x03, 0x50
        /*006a*/ 	.short	0x0000


	//----- nvinfo : EIATTR_MAXREG_COUNT
	.align		4
        /*006c*/ 	.byte	0x03, 0x1b
        /*006e*/ 	.short	0x00ff


	//----- nvinfo : EIATTR_NUM_BARRIERS
	.align		4
        /*0070*/ 	.byte	0x02, 0x4c
        /*0072*/ 	.byte	0x01
	.zero		1


	//----- nvinfo : EIATTR_MERCURY_ISA_VERSION
	.align		4
        /*0074*/ 	.byte	0x03, 0x5f
        /*0076*/ 	.short	0x0101


	//----- nvinfo : EIATTR_VRC_CTA_INIT_COUNT
	.align		4
        /*0078*/ 	.byte	0x02, 0x4a
	.zero		1
	.zero		1


	//----- nvinfo : EIATTR_EXIT_INSTR_OFFSETS
	.align		4
        /*007c*/ 	.byte	0x04, 0x1c
        /*007e*/ 	.short	(.L_595 - .L_594)


	//   ....[0]....
.L_594:
        /*0080*/ 	.word	0x00001bc0


	//   ....[1]....
        /*0084*/ 	.word	0x00001d20


	//   ....[2]....
        /*0088*/ 	.word	0x00001d40


	//----- nvinfo : EIATTR_CRS_STACK_SIZE
	.align		4
.L_595:
        /*008c*/ 	.byte	0x04, 0x1e
        /*008e*/ 	.short	(.L_597 - .L_596)
.L_596:
        /*0090*/ 	.word	0x00000000


	//----- nvinfo : EIATTR_CBANK_PARAM_SIZE
	.align		4
.L_597:
        /*0094*/ 	.byte	0x03, 0x19
        /*0096*/ 	.short	0x0024


	//----- nvinfo : EIATTR_PARAM_CBANK
	.align		4
        /*0098*/ 	.byte	0x04, 0x0a
        /*009a*/ 	.short	(.L_599 - .L_598)
	.align		4
.L_598:
        /*009c*/ 	.word	index@(.nv.constant0._Z22gemm_smem_tiled_kernelILi32ELi32ELi64EEvPKfS1_Pfiii)
        /*00a0*/ 	.short	0x0380
        /*00a2*/ 	.short	0x0024


	//----- nvinfo : EIATTR_SW_WAR
	.align		4
.L_599:
        /*00a4*/ 	.byte	0x04, 0x36
        /*00a6*/ 	.short	(.L_601 - .L_600)
.L_600:
        /*00a8*/ 	.word	0x00000008
.L_601:


//--------------------- .nv.info._Z22gemm_smem_tiled_kernelILi32ELi32ELi32EEvPKfS1_Pfiii --------------------------
	.section	.nv.info._Z22gemm_smem_tiled_kernelILi32ELi32ELi32EEvPKfS1_Pfiii,"",@"SHT_CUDA_INFO"
	.sectionflags	@""
	.align	4


	//----- nvinfo : EIATTR_CUDA_API_VERSION
	.align		4
        /*0000*/ 	.byte	0x04, 0x37
        /*0002*/ 	.short	(.L_603 - .L_602)
.L_602:
        /*0004*/ 	.word	0x00000082


	//----- nvinfo : EIATTR_KPARAM_INFO
	.align		4
.L_603:
        /*0008*/ 	.byte	0x04, 0x17
        /*000a*/ 	.short	(.L_605 - .L_604)
.L_604:
        /*000c*/ 	.word	0x00000000
        /*0010*/ 	.short	0x0005
        /*0012*/ 	.short	0x0020
        /*0014*/ 	.byte	0x00, 0xf0, 0x11, 0x00


	//----- nvinfo : EIATTR_KPARAM_INFO
	.align		4
.L_605:
        /*0018*/ 	.byte	0x04, 0x17
        /*001a*/ 	.short	(.L_607 - .L_606)
.L_606:
        /*001c*/ 	.word	0x00000000
        /*0020*/ 	.short	0x0004
        /*0022*/ 	.short	0x001c
        /*0024*/ 	.byte	0x00, 0xf0, 0x11, 0x00


	//----- nvinfo : EIATTR_KPARAM_INFO
	.align		4
.L_607:
        /*0028*/ 	.byte	0x04, 0x17
        /*002a*/ 	.short	(.L_609 - .L_608)
.L_608:
        /*002c*/ 	.word	0x00000000
        /*0030*/ 	.short	0x0003
        /*0032*/ 	.short	0x0018
        /*0034*/ 	.byte	0x00, 0xf0, 0x11, 0x00


	//----- nvinfo : EIATTR_KPARAM_INFO
	.align		4
.L_609:
        /*0038*/ 	.byte	0x04, 0x17
        /*003a*/ 	.short	(.L_611 - .L_610)
.L_610:
        /*003c*/ 	.word	0x00000000
        /*0040*/ 	.short	0x0002
        /*0042*/ 	.short	0x0010
        /*0044*/ 	.byte	0x00, 0xf5, 0x21, 0x00


	//----- nvinfo : EIATTR_KPARAM_INFO
	.align		4
.L_611:
        /*0048*/ 	.byte	0x04, 0x17
        /*004a*/ 	.short	(.L_613 - .L_612)
.L_612:
        /*004c*/ 	.word	0x00000000
        /*0050*/ 	.short	0x0001
        /*0052*/ 	.short	0x0008
        /*0054*/ 	.byte	0x00, 0xf5, 0x21, 0x00


	//----- nvinfo : EIATTR_KPARAM_INFO
	.align		4
.L_613:
        /*0058*/ 	.byte	0x04, 0x17
        /*005a*/ 	.short	(.L_615 - .L_614)
.L_614:
        /*005c*/ 	.word	0x00000000
        /*0060*/ 	.short	0x0000
        /*0062*/ 	.short	0x0000
        /*0064*/ 	.byte	0x00, 0xf5, 0x21, 0x00


	//----- nvinfo : EIATTR_SPARSE_MMA_MASK
	.align		4
.L_615:
        /*0068*/ 	.byte	0x03, 0x50
        /*006a*/ 	.short	0x0000


	//----- nvinfo : EIATTR_MAXREG_COUNT
	.align		4
        /*006c*/ 	.byte	0x03, 0x1b
        /*006e*/ 	.short	0x00ff


	//----- nvinfo : EIATTR_NUM_BARRIERS
	.align		4
        /*0070*/ 	.byte	0x02, 0x4c
        /*0072*/ 	.byte	0x01
	.zero		1


	//----- nvinfo : EIATTR_MERCURY_ISA_VERSION
	.align		4
        /*0074*/ 	.byte	0x03, 0x5f
        /*0076*/ 	.short	0x0101


	//----- nvinfo : EIATTR_VRC_CTA_INIT_COUNT
	.align		4
        /*0078*/ 	.byte	0x02, 0x4a
	.zero		1
	.zero		1


	//----- nvinfo : EIATTR_EXIT_INSTR_OFFSETS
	.align		4
        /*007c*/ 	.byte	0x04, 0x1c
        /*007e*/ 	.short	(.L_617 - .L_616)


	//   ....[0]....
.L_616:
        /*0080*/ 	.word	0x000012f0


	//   ....[1]....
        /*0084*/ 	.word	0x00001390


	//   ....[2]....
        /*0088*/ 	.word	0x00001410


	//----- nvinfo : EIATTR_CRS_STACK_SIZE
	.align		4
.L_617:
        /*008c*/ 	.byte	0x04, 0x1e
        /*008e*/ 	.short	(.L_619 - .L_618)
.L_618:
        /*0090*/ 	.word	0x00000000


	//----- nvinfo : EIATTR_CBANK_PARAM_SIZE
	.align		4
.L_619:
        /*0094*/ 	.byte	0x03, 0x19
        /*0096*/ 	.short	0x0024


	//----- nvinfo : EIATTR_PARAM_CBANK
	.align		4
        /*0098*/ 	.byte	0x04, 0x0a
        /*009a*/ 	.short	(.L_621 - .L_620)
	.align		4
.L_620:
        /*009c*/ 	.word	index@(.nv.constant0._Z22gemm_smem_tiled_kernelILi32ELi32ELi32EEvPKfS1_Pfiii)
        /*00a0*/ 	.short	0x0380
        /*00a2*/ 	.short	0x0024


	//----- nvinfo : EIATTR_SW_WAR
	.align		4
.L_621:
        /*00a4*/ 	.byte	0x04, 0x36
        /*00a6*/ 	.short	(.L_623 - .L_622)
.L_622:
        /*00a8*/ 	.word	0x00000008
.L_623:


//--------------------- .nv.info._Z22gemm_smem_tiled_kernelILi32ELi16ELi128EEvPKfS1_Pfiii --------------------------
	.section	.nv.info._Z22gemm_smem_tiled_kernelILi32ELi16ELi128EEvPKfS1_Pfiii,"",@"SHT_CUDA_INFO"
	.sectionflags	@""
	.align	4


	//----- nvinfo : EIATTR_CUDA_API_VERSION
	.align		4
        /*0000*/ 	.byte	0x04, 0x37
        /*0002*/ 	.short	(.L_625 - .L_624)
.L_624:
        /*0004*/ 	.word	0x00000082


	//----- nvinfo : EIATTR_KPARAM_INFO
	.align		4
.L_625:
        /*0008*/ 	.byte	0x04, 0x17
        /*000a*/ 	.short	(.L_627 - .L_626)
.L_626:
        /*000c*/ 	.word	0x00000000
        /*0010*/ 	.short	0x0005
        /*0012*/ 	.short	0x0020
        /*0014*/ 	.byte	0x00, 0xf0, 0x11, 0x00


	//----- nvinfo : EIATTR_KPARAM_INFO
	.align		4
.L_627:
        /*0018*/ 	.byte	0x04, 0x17
        /*001a*/ 	.short	(.L_629 - .L_628)
.L_628:
        /*001c*/ 	.word	0x00000000
        /*0020*/ 	.short	0x0004
        /*0022*/ 	.short	0x001c
        /*0024*/ 	.byte	0x00, 0xf0, 0x11, 0x00


	//----- nvinfo : EIATTR_KPARAM_INFO
	.align		4
.L_629:
        /*0028*/ 	.byte	0x04, 0x17
        /*002a*/ 	.short	(.L_631 - .L_630)
.L_630:
        /*002c*/ 	.word	0x00000000
        /*0030*/ 	.short	0x0003
        /*0032*/ 	.short	0x0018
        /*0034*/ 	.byte	0x00, 0xf0, 0x11, 0x00


	//----- nvinfo : EIATTR_KPARAM_INFO
	.align		4
.L_631:
        /*0038*/ 	.byte	0x04, 0x17
        /*003a*/ 	.short	(.L_633 - .L_632)
.L_632:
        /*003c*/ 	.word	0x00000000
        /*0040*/ 	.short	0x0002
        /*0042*/ 	.short	0x0010
        /*0044*/ 	.byte	0x00, 0xf5, 0x21, 0x00


	//----- nvinfo : EIATTR_KPARAM_INFO
	.align		4
.L_633:
        /*0048*/ 	.byte	0x04, 0x17
        /*004a*/ 	.short	(.L_635 - .L_634)
.L_634:
        /*004c*/ 	.word	0x00000000
        /*0050*/ 	.short	0x0001
        /*0052*/ 	.short	0x0008
        /*0054*/ 	.byte	0x00, 0xf5, 0x21, 0x00


	//----- nvinfo : EIATTR_KPARAM_INFO
	.align		4
.L_635:
        /*0058*/ 	.byte	0x04, 0x17
        /*005a*/ 	.short	(.L_637 - .L_636)
.L_636:
        /*005c*/ 	.word	0x00000000
        /*0060*/ 	.short	0x0000
        /*0062*/ 	.short	0x0000
        /*0064*/ 	.byte	0x00, 0xf5, 0x21, 0x00


	//----- nvinfo : EIATTR_SPARSE_MMA_MASK
	.align		4
.L_637:
        /*0068*/ 	.byte	0x03, 0x50
        /*006a*/ 	.short	0x0000


	//----- nvinfo : EIATTR_MAXREG_COUNT
	.align		4
        /*006c*/ 	.byte	0x03, 0x1b
        /*006e*/ 	.short	0x00ff


	//----- nvinfo : EIATTR_NUM_BARRIERS
	.align		4
        /*0070*/ 	.byte	0x02, 0x4c
        /*0072*/ 	.byte	0x01
	.zero		1


	//----- nvinfo : EIATTR_MERCURY_ISA_VERSION
	.align		4
        /*0074*/ 	.byte	0x03, 0x5f
        /*0076*/ 	.short	0x0101


	//----- nvinfo : EIATTR_VRC_CTA_INIT_COUNT
	.align		4
        /*0078*/ 	.byte	0x02, 0x4a
	.zero		1
	.zero		1


	//----- nvinfo : EIATTR_EXIT_INSTR_OFFSETS
	.align		4
        /*007c*/ 	.byte	0x04, 0x1c
        /*007e*/ 	.short	(.L_639 - .L_638)


	//   ....[0]....
.L_638:
        /*0080*/ 	.word	0x00001c40


	//   ....[1]....
        /*0084*/ 	.word	0x00001e60


	//   ....[2]....
        /*0088*/ 	.word	0x00001e80


	//----- nvinfo : EIATTR_CRS_STACK_SIZE
	.align		4
.L_639:
        /*008c*/ 	.byte	0x04, 0x1e
        /*008e*/ 	.short	(.L_641 - .L_640)
.L_640:
        /*0090*/ 	.word	0x00000000


	//----- nvinfo : EIATTR_CBANK_PARAM_SIZE
	.align		4
.L_641:
        /*0094*/ 	.byte	0x03, 0x19
        /*0096*/ 	.short	0x0024


	//----- nvinfo : EIATTR_PARAM_CBANK
	.align		4
        /*0098*/ 	.byte	0x04, 0x0a
        /*009a*/ 	.short	(.L_643 - .L_642)
	.align		4
.L_642:
        /*009c*/ 	.word	index@(.nv.constant0._Z22gemm_smem_tiled_kernelILi32ELi16ELi128EEvPKfS1_Pfiii)
        /*00a0*/ 	.short	0x0380
        /*00a2*/ 	.short	0x0024


	//----- nvinfo : EIATTR_SW_WAR
	.align		4
.L_643:
        /*00a4*/ 	.byte	0x04, 0x36
        /*00a6*/ 	.short	(.L_645 - .L_644)
.L_644:
        /*00a8*/ 	.word	0x00000008
.L_645:


//--------------------- .nv.info._Z22gemm_smem_tiled_kernelILi32ELi16ELi64EEvPKfS1_Pfiii --------------------------
	.section	.nv.info._Z22gemm_smem_tiled_kernelILi32ELi16ELi64EEvPKfS1_Pfiii,"",@"SHT_CUDA_INFO"
	.sectionflags	@""
	.align	4


	//----- nvinfo : EIATTR_CUDA_API_VERSION
	.align		4
        /*0000*/ 	.byte	0x04, 0x37
        /*0002*/ 	.short	(.L_647 - .L_646)
.L_646:
        /*0004*/ 	.word	0x00000082


	//----- nvinfo : EIATTR_KPARAM_INFO
	.align		4
.L_647:
        /*0008*/ 	.byte	0x04, 0x17
        /*000a*/ 	.short	(.L_649 - .L_648)
.L_648:
        /*000c*/ 	.word	0x00000000
        /*0010*/ 	.short	0x0005
        /*0012*/ 	.short	0x0020
        /*0014*/ 	.byte	0x00, 0xf0, 0x11, 0x00


	//----- nvinfo : EIATTR_KPARAM_INFO
	.align		4
.L_649:
        /*0018*/ 	.byte	0x04, 0x17
        /*001a*/ 	.short	(.L_651 - .L_650)
.L_650:
        /*001c*/ 	.word	0x00000000
        /*0020*/ 	.short	0x0004
        /*0022*/ 	.short	0x001c
        /*0024*/ 	.byte	0x00, 0xf0, 0x11, 0x00


	//----- nvinfo : EIATTR_KPARAM_INFO
	.align		4
.L_651:
        /*0028*/ 	.byte	0x04, 0x17
        /*002a*/ 	.short	(.L_653 - .L_652)
.L_652:
        /*002c*/ 	.word	0x00000000
        /*0030*/ 	.short	0x0003
        /*0032*/ 	.short	0x0018
        /*0034*/ 	.byte	0x00, 0xf0, 0x11, 0x00


	//----- nvinfo : EIATTR_KPARAM_INFO
	.align		4
.L_653:
        /*0038*/ 	.byte	0x04, 0x17
        /*003a*/ 	.short	(.L_655 - .L_654)
.L_654:
        /*003c*/ 	.word	0x00000000
        /*0040*/ 	.short	0x0002
        /*0042*/ 	.short	0x0010
        /*0044*/ 	.byte	0x00, 0xf5, 0x21, 0x00


	//----- nvinfo : EIATTR_KPARAM_INFO
	.align		4
.L_655:
        /*0048*/ 	.byte	0x04, 0x17
        /*004a*/ 	.short	(.L_657 - .L_656)
.L_656:
        /*004c*/ 	.word	0x00000000
        /*0050*/ 	.short	0x0001
        /*0052*/ 	.short	0x0008
        /*0054*/ 	.byte	0x00, 0xf5, 0x21, 0x00


	//----- nvinfo : EIATTR_KPARAM_INFO
	.align		4
.L_657:
        /*0058*/ 	.byte	0x04, 0x17
        /*005a*/ 	.short	(.L_659 - .L_658)
.L_658:
        /*005c*/ 	.word	0x00000000
        /*0060*/ 	.short	0x0000
        /*0062*/ 	.short	0x0000
        /*0064*/ 	.byte	0x00, 0xf5, 0x21, 0x00


	//----- nvinfo : EIATTR_SPARSE_MMA_MASK
	.align		4
.L_659:
        /*0068*/ 	.byte	0x03, 0x50
        /*006a*/ 	.short	0x0000


	//----- nvinfo : EIATTR_MAXREG_COUNT
	.align		4
        /*006c*/ 	.byte	0x03, 0x1b
        /*006e*/ 	.short	0x00ff


	//----- nvinfo : EIATTR_NUM_BARRIERS
	.align		4
        /*0070*/ 	.byte	0x02, 0x4c
        /*0072*/ 	.byte	0x01
	.zero		1


	//----- nvinfo : EIATTR_MERCURY_ISA_VERSION
	.align		4
        /*0074*/ 	.byte	0x03, 0x5f
        /*0076*/ 	.short	0x0101


	//----- nvinfo : EIATTR_VRC_CTA_INIT_COUNT
	.align		4
        /*0078*/ 	.byte	0x02, 0x4a
	.zero		1
	.zero		1


	//----- nvinfo : EIATTR_EXIT_INSTR_OFFSETS
	.align		4
        /*007c*/ 	.byte	0x04, 0x1c
        /*007e*/ 	.short	(.L_661 - .L_660)


	//   ....[0]....
.L_660:
        /*0080*/ 	.word	0x00001250


	//   ....[1]....
        /*0084*/ 	.word	0x000013b0


	//   ....[2]....
        /*0088*/ 	.word	0x000013d0


	//----- nvinfo : EIATTR_CRS_STACK_SIZE
	.align		4
.L_661:
        /*008c*/ 	.byte	0x04, 0x1e
        /*008e*/ 	.short	(.L_663 - .L_662)
.L_662:
        /*0090*/ 	.word	0x00000000


	//----- nvinfo : EIATTR_CBANK_PARAM_SIZE
	.align		4
.L_663:
        /*0094*/ 	.byte	0x03, 0x19
        /*0096*/ 	.short	0x0024


	//----- nvinfo : EIATTR_PARAM_CBANK
	.align		4
        /*0098*/ 	.byte	0x04, 0x0a
        /*009a*/ 	.short	(.L_665 - .L_664)
	.align		4
.L_664:
        /*009c*/ 	.word	index@(.nv.constant0._Z22gemm_smem_tiled_kernelILi32ELi16ELi64EEvPKfS1_Pfiii)
        /*00a0*/ 	.short	0x0380
        /*00a2*/ 	.short	0x0024


	//----- nvinfo : EIATTR_SW_WAR
	.align		4
.L_665:
        /*00a4*/ 	.byte	0x04, 0x36
        /*00a6*/ 	.short	(.L_667 - .L_666)
.L_666:
        /*00a8*/ 	.word	0x00000008
.L_667:


//--------------------- .nv.info._Z22gemm_smem_tiled_kernelILi32ELi16ELi32EEvPKfS1_Pfiii --------------------------
	.section	.nv.info._Z22gemm_smem_tiled_kernelILi32ELi16ELi32EEvPKfS1_Pfiii,"",@"SHT_CUDA_INFO"
	.sectionflags	@""
	.align	4


	//----- nvinfo : EIATTR_CUDA_API_VERSION
	.align		4
        /*0000*/ 	.byte	0x04, 0x37
        /*0002*/ 	.short	(.L_669 - .L_668)
.L_668:
        /*0004*/ 	.word	0x00000082


	//----- nvinfo : EIATTR_KPARAM_INFO
	.align		4
.L_669:
        /*0008*/ 	.byte	0x04, 0x17
        /*000a*/ 	.short	(.L_671 - .L_670)
.L_670:
        /*000c*/ 	.word	0x00000000
        /*0010*/ 	.short	0x0005
        /*0012*/ 	.short	0x0020
        /*0014*/ 	.byte	0x00, 0xf0, 0x11, 0x00


	//----- nvinfo : EIATTR_KPARAM_INFO
	.align		4
.L_671:
        /*0018*/ 	.byte	0x04, 0x17
        /*001a*/ 	.short	(.L_673 - .L_672)
.L_672:
        /*001c*/ 	.word	0x00000000
        /*0020*/ 	.short	0x0004
        /*0022*/ 	.short	0x001c
        /*0024*/ 	.byte	0x00, 0xf0, 0x11, 0x00


	//----- nvinfo : EIATTR_KPARAM_INFO
	.align		4
.L_673:
        /*0028*/ 	.byte	0x04, 0x17
        /*002a*/ 	.short	(.L_675 - .L_674)
.L_674:
        /*002c*/ 	.word	0x00000000
        /*0030*/ 	.short	0x0003
        /*0032*/ 	.short	0x0018
        /*0034*/ 	.byte	0x00, 0xf0, 0x11, 0x00


	//----- nvinfo : EIATTR_KPARAM_INFO
	.align		4
.L_675:
        /*0038*/ 	.byte	0x04, 0x17
        /*003a*/ 	.short	(.L_677 - .L_676)
.L_676:
        /*003c*/ 	.word	0x00000000
        /*0040*/ 	.short	0x0002
        /*0042*/ 	.short	0x0010
        /*0044*/ 	.byte	0x00, 0xf5, 0x21, 0x00


	//----- nvinfo : EIATTR_KPARAM_INFO
	.align		4
.L_677:
        /*0048*/ 	.byte	0x04, 0x17
        /*004a*/ 	.short	(.L_679 - .L_678)
.L_678:
        /*004c*/ 	.word	0x00000000
        /*0050*/ 	.short	0x0001
        /*0052*/ 	.short	0x0008
        /*0054*/ 	.byte	0x00, 0xf5, 0x21, 0x00


	//----- nvinfo : EIATTR_KPARAM_INFO
	.align		4
.L_679:
        /*0058*/ 	.byte	0x04, 0x17
        /*005a*/ 	.short	(.L_681 - .L_680)
.L_680:
        /*005c*/ 	.word	0x00000000
        /*0060*/ 	.short	0x0000
        /*0062*/ 	.short	0x0000
        /*0064*/ 	.byte	0x00, 0xf5, 0x21, 0x00


	//----- nvinfo : EIATTR_SPARSE_MMA_MASK
	.align		4
.L_681:
        /*0068*/ 	.byte	0x03, 0x50
        /*006a*/ 	.short	0x0000


	//----- nvinfo : EIATTR_MAXREG_COUNT
	.align		4
        /*006c*/ 	.byte	0x03, 0x1b
        /*006e*/ 	.short	0x00ff


	//----- nvinfo : EIATTR_NUM_BARRIERS
	.align		4
        /*0070*/ 	.byte	0x02, 0x4c
        /*0072*/ 	.byte	0x01
	.zero		1


	//----- nvinfo : EIATTR_MERCURY_ISA_VERSION
	.align		4
        /*0074*/ 	.byte	0x03, 0x5f
        /*0076*/ 	.short	0x0101


	//----- nvinfo : EIATTR_VRC_CTA_INIT_COUNT
	.align		4
        /*0078*/ 	.byte	0x02, 0x4a
	.zero		1
	.zero		1


	//----- nvinfo : EIATTR_EXIT_INSTR_OFFSETS
	.align		4
        /*007c*/ 	.byte	0x04, 0x1c
        /*007e*/ 	.short	(.L_683 - .L_682)


	//   ....[0]....
.L_682:
        /*0080*/ 	.word	0x00000d90


	//   ....[1]....
        /*0084*/ 	.word	0x00000e30


	//   ....[2]....
        /*0088*/ 	.word	0x00000eb0


	//----- nvinfo : EIATTR_CRS_STACK_SIZE
	.align		4
.L_683:
        /*008c*/ 	.byte	0x04, 0x1e
        /*008e*/ 	.short	(.L_685 - .L_684)
.L_684:
        /*0090*/ 	.word	0x00000000


	//----- nvinfo : EIATTR_CBANK_PARAM_SIZE
	.align		4
.L_685:
        /*0094*/ 	.byte	0x03, 0x19
        /*0096*/ 	.short	0x0024


	//----- nvinfo : EIATTR_PARAM_CBANK
	.align		4
        /*0098*/ 	.byte	0x04, 0x0a
        /*009a*/ 	.short	(.L_687 - .L_686)
	.align		4
.L_686:
        /*009c*/ 	.word	index@(.nv.constant0._Z22gemm_smem_tiled_kernelILi32ELi16ELi32EEvPKfS1_Pfiii)
        /*00a0*/ 	.short	0x0380
        /*00a2*/ 	.short	0x0024


	//----- nvinfo : EIATTR_SW_WAR
	.align		4
.L_687:
        /*00a4*/ 	.byte	0x04, 0x36
        /*00a6*/ 	.short	(.L_689 - .L_688)
.L_688:
        /*00a8*/ 	.word	0x00000008
.L_689:


//--------------------- .nv.info._Z22gemm_smem_tiled_kernelILi32ELi8ELi128EEvPKfS1_Pfiii --------------------------
	.section	.nv.info._Z22gemm_smem_tiled_kernelILi32ELi8ELi128EEvPKfS1_Pfiii,"",@"SHT_CUDA_INFO"
	.sectionflags	@""
	.align	4


	//----- nvinfo : EIATTR_CUDA_API_VERSION
	.align		4
        /*0000*/ 	.byte	0x04, 0x37
        /*0002*/ 	.short	(.L_691 - .L_690)
.L_690:
        /*0004*/ 	.word	0x00000082


	//----- nvinfo : EIATTR_KPARAM_INFO
	.align		4
.L_691:
        /*0008*/ 	.byte	0x04, 0x17
        /*000a*/ 	.short	(.L_693 - .L_692)
.L_692:
        /*000c*/ 	.word	0x00000000
        /*0010*/ 	.short	0x0005
        /*0012*/ 	.short	0x0020
        /*0014*/ 	.byte	0x00, 0xf0, 0x11, 0x00


	//----- nvinfo : EIATTR_KPARAM_INFO
	.align		4
.L_693:
        /*0018*/ 	.byte	0x04, 0x17
        /*001a*/ 	.short	(.L_695 - .L_694)
.L_694:
        /*001c*/ 	.word	0x00000000
        /*0020*/ 	.short	0x0004
        /*0022*/ 	.short	0x001c
        /*0024*/ 	.byte	0x00, 0xf0, 0x11, 0x00


	//----- nvinfo : EIATTR_KPARAM_INFO
	.align		4
.L_695:
        /*0028*/ 	.byte	0x04, 0x17
        /*002a*/ 	.short	(.L_697 - .L_696)
.L_696:
        /*002c*/ 	.word	0x00000000
        /*0030*/ 	.short	0x0003
        /*0032*/ 	.short	0x0018
        /*0034*/ 	.byte	0x00, 0xf0, 0x11, 0x00


	//----- nvinfo : EIATTR_KPARAM_INFO
	.align		4
.L_697:
        /*0038*/ 	.byte	0x04, 0x17
        /*003a*/ 	.short	(.L_699 - .L_698)
.L_698:
        /*003c*/ 	.word	0x00000000
        /*0040*/ 	.short	0x0002
        /*0042*/ 	.short	0x0010
        /*0044*/ 	.byte	0x00, 0xf5, 0x21, 0x00


	//----- nvinfo : EIATTR_KPARAM_INFO
	.align		4
.L_699:
        /*0048*/ 	.byte	0x04, 0x17
        /*004a*/ 	.short	(.L_701 - .L_700)
.L_700:
        /*004c*/ 	.word	0x00000000
        /*0050*/ 	.short	0x0001
        /*0052*/ 	.short	0x0008
        /*0054*/ 	.byte	0x00, 0xf5, 0x21, 0x00


	//----- nvinfo : EIATTR_KPARAM_INFO
	.align		4
.L_701:
        /*0058*/ 	.byte	0x04, 0x17
        /*005a*/ 	.short	(.L_703 - .L_702)
.L_702:
        /*005c*/ 	.word	0x00000000
        /*0060*/ 	.short	0x0000
        /*0062*/ 	.short	0x0000
        /*0064*/ 	.byte	0x00, 0xf5, 0x21, 0x00


	//----- nvinfo : EIATTR_SPARSE_MMA_MASK
	.align		4
.L_703:
        /*0068*/ 	.byte	0x03, 0x50
        /*006a*/ 	.short	0x0000


	//----- nvinfo : EIATTR_MAXREG_COUNT
	.align		4
        /*006c*/ 	.byte	0x03, 0x1b
        /*006e*/ 	.short	0x00ff


	//----- nvinfo : EIATTR_NUM_BARRIERS
	.align		4
        /*0070*/ 	.byte	0x02, 0x4c
        /*0072*/ 	.byte	0x01
	.zero		1


	//----- nvinfo : EIATTR_MERCURY_ISA_VERSION
	.align		4
        /*0074*/ 	.byte	0x03, 0x5f
        /*0076*/ 	.short	0x0101


	//----- nvinfo : EIATTR_VRC_CTA_INIT_COUNT
	.align		4
        /*0078*/ 	.byte	0x02, 0x4a
	.zero		1
	.zero		1


	//----- nvinfo : EIATTR_EXIT_INSTR_OFFSETS
	.align		4
        /*007c*/ 	.byte	0x04, 0x1c
        /*007e*/ 	.short	(.L_705 - .L_704)


	//   ....[0]....
.L_704:
        /*0080*/ 	.word	0x00001300


	//   ....[1]....
        /*0084*/ 	.word	0x00001520


	//   ....[2]....
        /*0088*/ 	.word	0x00001540


	//----- nvinfo : EIATTR_CRS_STACK_SIZE
	.align		4
.L_705:
        /*008c*/ 	.byte	0x04, 0x1e
        /*008e*/ 	.short	(.L_707 - .L_706)
.L_706:
        /*0090*/ 	.word	0x00000000


	//----- nvinfo : EIATTR_CBANK_PARAM_SIZE
	.align		4
.L_707:
        /*0094*/ 	.byte	0x03, 0x19
        /*0096*/ 	.short	0x0024


	//----- nvinfo : EIATTR_PARAM_CBANK
	.align		4
        /*0098*/ 	.byte	0x04, 0x0a
        /*009a*/ 	.short	(.L_709 - .L_708)
	.align		4
.L_708:
        /*009c*/ 	.word	index@(.nv.constant0._Z22gemm_smem_tiled_kernelILi32ELi8ELi128EEvPKfS1_Pfiii)
        /*00a0*/ 	.short	0x0380
        /*00a2*/ 	.short	0x0024


	//----- nvinfo : EIATTR_SW_WAR
	.align		4
.L_709:
        /*00a4*/ 	.byte	0x04, 0x36
        /*00a6*/ 	.short	(.L_711 - .L_710)
.L_710:
        /*00a8*/ 	.word	0x00000008
.L_711:


//--------------------- .nv.info._Z22gemm_smem_tiled_kernelILi32ELi8ELi64EEvPKfS1_Pfiii --------------------------
	.section	.nv.info._Z22gemm_smem_tiled_kernelILi32ELi8ELi64EEvPKfS1_Pfiii,"",@"SHT_CUDA_INFO"
	.sectionflags	@""
	.align	4


	//----- nvinfo : EIATTR_CUDA_API_VERSION
	.align		4
        /*0000*/ 	.byte	0x04, 0x37
        /*0002*/ 	.short	(.L_713 - .L_712)
.L_712:
        /*0004*/ 	.word	0x00000082


	//----- nvinfo : EIATTR_KPARAM_INFO
	.align		4
.L_713:
        /*0008*/ 	.byte	0x04, 0x17
        /*000a*/ 	.short	(.L_715 - .L_714)
.L_714:
        /*000c*/ 	.word	0x00000000
        /*0010*/ 	.short	0x0005
        /*0012*/ 	.short	0x0020
        /*0014*/ 	.byte	0x00, 0xf0, 0x11, 0x00


	//----- nvinfo : EIATTR_KPARAM_INFO
	.align		4
.L_715:
        /*0018*/ 	.byte	0x04, 0x17
        /*001a*/ 	.short	(.L_717 - .L_716)
.L_716:
        /*001c*/ 	.word	0x00000000
        /*0020*/ 	.short	0x0004
        /*0022*/ 	.short	0x001c
        /*0024*/ 	.byte	0x00, 0xf0, 0x11, 0x00


	//----- nvinfo : EIATTR_KPARAM_INFO
	.align		4
.L_717:
        /*0028*/ 	.byte	0x04, 0x17
        /*002a*/ 	.short	(.L_719 - .L_718)
.L_718:
        /*002c*/ 	.word	0x00000000
        /*0030*/ 	.short	0x0003
        /*0032*/ 	.short	0x0018
        /*0034*/ 	.byte	0x00, 0xf0, 0x11, 0x00


	//----- nvinfo : EIATTR_KPARAM_INFO
	.align		4
.L_719:
        /*0038*/ 	.byte	0x04, 0x17
        /*003a*/ 	.short	(.L_721 - .L_720)
.L_720:
        /*003c*/ 	.word	0x00000000
        /*0040*/ 	.short	0x0002
        /*0042*/ 	.short	0x0010
        /*0044*/ 	.byte	0x00, 0xf5, 0x21, 0x00


	//----- nvinfo : EIATTR_KPARAM_INFO
	.align		4
.L_721:
        /*0048*/ 	.byte	0x04, 0x17
        /*004a*/ 	.short	(.L_723 - .L_722)
.L_722:
        /*004c*/ 	.word	0x00000000
        /*0050*/ 	.short	0x0001
        /*0052*/ 	.short	0x0008
        /*0054*/ 	.byte	0x00, 0xf5, 0x21, 0x00


	//----- nvinfo : EIATTR_KPARAM_INFO
	.align		4
.L_723:
        /*0058*/ 	.byte	0x04, 0x17
        /*005a*/ 	.short	(.L_725 - .L_724)
.L_724:
        /*005c*/ 	.word	0x00000000
        /*0060*/ 	.short	0x0000
        /*0062*/ 	.short	0x0000
        /*0064*/ 	.byte	0x00, 0xf5, 0x21, 0x00


	//----- nvinfo : EIATTR_SPARSE_MMA_MASK
	.align		4
.L_725:
        /*0068*/ 	.byte	0x03, 0x50
        /*006a*/ 	.short	0x0000


	//----- nvinfo : EIATTR_MAXREG_COUNT
	.align		4
        /*006c*/ 	.byte	0x03, 0x1b
        /*006e*/ 	.short	0x00ff


	//----- nvinfo : EIATTR_NUM_BARRIERS
	.align		4
        /*0070*/ 	.byte	0x02, 0x4c
        /*0072*/ 	.byte	0x01
	.zero		1


	//----- nvinfo : EIATTR_MERCURY_ISA_VERSION
	.align		4
        /*0074*/ 	.byte	0x03, 0x5f
        /*0076*/ 	.short	0x0101


	//----- nvinfo : EIATTR_VRC_CTA_INIT_COUNT
	.align		4
        /*0078*/ 	.byte	0x02, 0x4a
	.zero		1
	.zero		1


	//----- nvinfo : EIATTR_EXIT_INSTR_OFFSETS
	.align		4
        /*007c*/ 	.byte	0x04, 0x1c
        /*007e*/ 	.short	(.L_727 - .L_726)


	//   ....[0]....
.L_726:
        /*0080*/ 	.word	0x00000da0


	//   ....[1]....
        /*0084*/ 	.word	0x00000f00


	//   ....[2]....
        /*0088*/ 	.word	0x00000f20


	//----- nvinfo : EIATTR_CRS_STACK_SIZE
	.align		4
.L_727:
        /*008c*/ 	.byte	0x04, 0x1e
        /*008e*/ 	.short	(.L_729 - .L_728)
.L_728:
        /*0090*/ 	.word	0x00000000


	//----- nvinfo : EIATTR_CBANK_PARAM_SIZE
	.align		4
.L_729:
        /*0094*/ 	.byte	0x03, 0x19
        /*0096*/ 	.short	0x0024


	//----- nvinfo : EIATTR_PARAM_CBANK
	.align		4
        /*0098*/ 	.byte	0x04, 0x0a
        /*009a*/ 	.short	(.L_731 - .L_730)
	.align		4
.L_730:
        /*009c*/ 	.word	index@(.nv.constant0._Z22gemm_smem_tiled_kernelILi32ELi8ELi64EEvPKfS1_Pfiii)
        /*00a0*/ 	.short	0x0380
        /*00a2*/ 	.short	0x0024


	//----- nvinfo : EIATTR_SW_WAR
	.align		4
.L_731:
        /*00a4*/ 	.byte	0x04, 0x36
        /*00a6*/ 	.short	(.L_733 - .L_732)
.L_732:
        /*00a8*/ 	.word	0x00000008
.L_733:


//--------------------- .nv.info._Z22gemm_smem_tiled_kernelILi32ELi8ELi32EEvPKfS1_Pfiii --------------------------
	.section	.nv.info._Z22gemm_smem_tiled_kernelILi32ELi8ELi32EEvPKfS1_Pfiii,"",@"SHT_CUDA_INFO"
	.sectionflags	@""
	.align	4


	//----- nvinfo : EIATTR_CUDA_API_VERSION
	.align		4
        /*0000*/ 	.byte	0x04, 0x37
        /*0002*/ 	.short	(.L_735 - .L_734)
.L_734:
        /*0004*/ 	.word	0x00000082


	//----- nvinfo : EIATTR_KPARAM_INFO
	.align		4
.L_735:
        /*0008*/ 	.byte	0x04, 0x17
        /*000a*/ 	.short	(.L_737 - .L_736)
.L_736:
        /*000c*/ 	.word	0x00000000
        /*0010*/ 	.short	0x0005
        /*0012*/ 	.short	0x0020
        /*0014*/ 	.byte	0x00, 0xf0, 0x11, 0x00


	//----- nvinfo : EIATTR_KPARAM_INFO
	.align		4
.L_737:
        /*0018*/ 	.byte	0x04, 0x17
        /*001a*/ 	.short	(.L_739 - .L_738)
.L_738:
        /*001c*/ 	.word	0x00000000
        /*0020*/ 	.short	0x0004
        /*0022*/ 	.short	0x001c
        /*0024*/ 	.byte	0x00, 0xf0, 0x11, 0x00


	//----- nvinfo : EIATTR_KPARAM_INFO
	.align		4
.L_739:
        /*0028*/ 	.byte	0x04, 0x17
        /*002a*/ 	.short	(.L_741 - .L_740)
.L_740:
        /*002c*/ 	.word	0x00000000
        /*0030*/ 	.short	0x0003
        /*0032*/ 	.short	0x0018
        /*0034*/ 	.byte	0x00, 0xf0, 0x11, 0x00


	//----- nvinfo : EIATTR_KPARAM_INFO
	.align		4
.L_741:
        /*0038*/ 	.byte	0x04, 0x17
        /*003a*/ 	.short	(.L_743 - .L_742)
.L_742:
        /*003c*/ 	.word	0x00000000
        /*0040*/ 	.short	0x0002
        /*0042*/ 	.short	0x0010
        /*0044*/ 	.byte	0x00, 0xf5, 0x21, 0x00


	//----- nvinfo : EIATTR_KPARAM_INFO
	.align		4
.L_743:
        /*0048*/ 	.byte	0x04, 0x17
        /*004a*/ 	.short	(.L_745 - .L_744)
.L_744:
        /*004c*/ 	.word	0x00000000
        /*0050*/ 	.short	0x0001
        /*0052*/ 	.short	0x0008
        /*0054*/ 	.byte	0x00, 0xf5, 0x21, 0x00


	//----- nvinfo : EIATTR_KPARAM_INFO
	.align		4
.L_745:
        /*0058*/ 	.byte	0x04, 0x17
        /*005a*/ 	.short	(.L_747 - .L_746)
.L_746:
        /*005c*/ 	.word	0x00000000
        /*0060*/ 	.short	0x0000
        /*0062*/ 	.short	0x0000
        /*0064*/ 	.byte	0x00, 0xf5, 0x21, 0x00


	//----- nvinfo : EIATTR_SPARSE_MMA_MASK
	.align		4
.L_747:
        /*0068*/ 	.byte	0x03, 0x50
        /*006a*/ 	.short	0x0000


	//----- nvinfo : EIATTR_MAXREG_COUNT
	.align		4
        /*006c*/ 	.byte	0x03, 0x1b
        /*006e*/ 	.short	0x00ff


	//----- nvinfo : EIATTR_NUM_BARRIERS
	.align		4
        /*0070*/ 	.byte	0x02, 0x4c
        /*0072*/ 	.byte	0x01
	.zero		1


	//----- nvinfo : EIATTR_MERCURY_ISA_VERSION
	.align		4
        /*0074*/ 	.byte	0x03, 0x5f
        /*0076*/ 	.short	0x0101


	//----- nvinfo : EIATTR_VRC_CTA_INIT_COUNT
	.align		4
        /*0078*/ 	.byte	0x02, 0x4a
	.zero		1
	.zero		1


	//----- nvinfo : EIATTR_EXIT_INSTR_OFFSETS
	.align		4
        /*007c*/ 	.byte	0x04, 0x1c
        /*007e*/ 	.short	(.L_749 - .L_748)


	//   ....[0]....
.L_748:
        /*0080*/ 	.word	0x00000ae0


	//   ....[1]....
        /*0084*/ 	.word	0x00000b80


	//   ....[2]....
        /*0088*/ 	.word	0x00000c00


	//----- nvinfo : EIATTR_CRS_STACK_SIZE
	.align		4
.L_749:
        /*008c*/ 	.byte	0x04, 0x1e
        /*008e*/ 	.short	(.L_751 - .L_750)
.L_750:
        /*0090*/ 	.word	0x00000000


	//----- nvinfo : EIATTR_CBANK_PARAM_SIZE
	.align		4
.L_751:
        /*0094*/ 	.byte	0x03, 0x19
        /*0096*/ 	.short	0x0024


	//----- nvinfo : EIATTR_PARAM_CBANK
	.align		4
        /*0098*/ 	.byte	0x04, 0x0a
        /*009a*/ 	.short	(.L_753 - .L_752)
	.align		4
.L_752:
        /*009c*/ 	.word	index@(.nv.constant0._Z22gemm_smem_tiled_kernelILi32ELi8ELi32EEvPKfS1_Pfiii)
        /*00a0*/ 	.short	0x0380
        /*00a2*/ 	.short	0x0024


	//----- nvinfo : EIATTR_SW_WAR
	.align		4
.L_753:
        /*00a4*/ 	.byte	0x04, 0x36
        /*00a6*/ 	.short	(.L_755 - .L_754)
.L_754:
        /*00a8*/ 	.word	0x00000008
.L_755:


//--------------------- .nv.callgraph             --------------------------
	.section	.nv.callgraph,"",@"SHT_CUDA_CALLGRAPH"
	.align	4
	.sectionentsize	8
	.align		4
        /*0000*/ 	.word	0x00000000
	.align		4
        /*0004*/ 	.word	0xffffffff
	.align		4
        /*0008*/ 	.word	0x00000000
	.align		4
        /*000c*/ 	.word	0xfffffffe
	.align		4
        /*0010*/ 	.word	0x00000000
	.align		4
        /*0014*/ 	.word	0xfffffffd
	.align		4
        /*0018*/ 	.word	0x00000000
	.align		4
        /*001c*/ 	.word	0xfffffffc


//--------------------- .text._Z22gemm_smem_tiled_kernelILi128ELi32ELi128EEvPKfS1_Pfiii --------------------------
	.section	.text._Z22gemm_smem_tiled_kernelILi128ELi32ELi128EEvPKfS1_Pfiii,"ax",@progbits
	.align	128
        .global         _Z22gemm_smem_tiled_kernelILi128ELi32ELi128EEvPKfS1_Pfiii
        .type           _Z22gemm_smem_tiled_kernelILi128ELi32ELi128EEvPKfS1_Pfiii,@function
        .size           _Z22gemm_smem_tiled_kernelILi128ELi32ELi128EEvPKfS1_Pfiii,(.L_x_648 - _Z22gemm_smem_tiled_kernelILi128ELi32ELi128EEvPKfS1_Pfiii)
        .other          _Z22gemm_smem_tiled_kernelILi128ELi32ELi128EEvPKfS1_Pfiii,@"STO_CUDA_ENTRY STV_DEFAULT"
_Z22gemm_smem_tiled_kernelILi128ELi32ELi128EEvPKfS1_Pfiii:
.text._Z22gemm_smem_tiled_kernelILi128ELi32ELi128EEvPKfS1_Pfiii:
[----:B------:R-:W-:Y:S01]  /*0000*/  LDC R1, c[0x0][0x37c] ;  /* 0x0000df00ff017b82 */ /* 0x000fe20000000800 */
[----:B------:R-:W0:Y:S01]  /*0010*/  LDCU UR4, c[0x0][0x3a0] ;  /* 0x00007400ff0477ac */ /* 0x000e220008000800 */
[----:B------:R-:W-:Y:S01]  /*0020*/  HFMA2 R18, -RZ, RZ, 0, 0 ;  /* 0x00000000ff127431 */ /* 0x000fe200000001ff */
[----:B------:R-:W-:Y:S01]  /*0030*/  CS2R R96, SRZ ;  /* 0x0000000000607805 */ /* 0x000fe2000001ff00 */
[----:B------:R-:W-:Y:S01]  /*0040*/  HFMA2 R42, -RZ, RZ, 0, 0 ;  /* 0x00000000ff2a7431 */ /* 0x000fe200000001ff */
[----:B------:R-:W-:Y:S01]  /*0050*/  CS2R R82, SRZ ;  /* 0x0000000000527805 */ /* 0x000fe2000001ff00 */
[----:B------:R-:W-:Y:S01]  /*0060*/  HFMA2 R112, -RZ, RZ, 0, 0 ;  /* 0x00000000ff707431 */ /* 0x000fe200000001ff */
[----:B------:R-:W-:Y:S01]  /*0070*/  CS2R R74, SRZ ;  /* 0x00000000004a7805 */ /* 0x000fe2000001ff00 */
[----:B------:R-:W-:Y:S01]  /*0080*/  HFMA2 R92, -RZ, RZ, 0, 0 ;  /* 0x00000000ff5c7431 */ /* 0x000fe200000001ff */
[----:B------:R-:W-:Y:S01]  /*0090*/  CS2R R80, SRZ ;  /* 0x0000000000507805 */ /* 0x000fe2000001ff00 */
[----:B------:R-:W-:Y:S01]  /*00a0*/  HFMA2 R22, -RZ, RZ, 0, 0 ;  /* 0x00000000ff167431 */ /* 0x000fe200000001ff */
[----:B------:R-:W-:-:S02]  /*00b0*/  CS2R R72, SRZ ;  /* 0x0000000000487805 */ /* 0x000fc4000001ff00 */
[----:B------:R-:W-:Y:S02]  /*00c0*/  CS2R R98, SRZ ;  /* 0x0000000000627805 */ /* 0x000fe4000001ff00 */
[----:B------:R-:W-:Y:S02]  /*00d0*/  CS2R R78, SRZ ;  /* 0x00000000004e7805 */ /* 0x000fe4000001ff00 */
[----:B------:R-:W-:Y:S02]  /*00e0*/  CS2R R70, SRZ ;  /* 0x0000000000467805 */ /* 0x000fe4000001ff00 */
[----:B------:R-:W-:Y:S02]  /*00f0*/  CS2R R76, SRZ ;  /* 0x00000000004c7805 */ /* 0x000fe4000001ff00 */
[----:B------:R-:W-:Y:S02]  /*0100*/  CS2R R68, SRZ ;  /* 0x0000000000447805 */ /* 0x000fe4000001ff00 */
[----:B------:R-:W-:-:S02]  /*0110*/  CS2R R16, SRZ ;  /* 0x0000000000107805 */ /* 0x000fc4000001ff00 */
[----:B------:R-:W-:Y:S01]  /*0120*/  CS2R R100, SRZ ;  /* 0x0000000000647805 */ /* 0x000fe2000001ff00 */
[----:B0-----:R-:W-:Y:S01]  /*0130*/  UISETP.GE.AND UP0, UPT, UR4, 0x1, UPT ;  /* 0x000000010400788c */ /* 0x001fe2000bf06270 */
[----:B------:R-:W-:Y:S02]  /*0140*/  CS2R R66, SRZ ;  /* 0x0000000000427805 */ /* 0x000fe4000001ff00 */
[----:B------:R-:W-:Y:S02]  /*0150*/  CS2R R94, SRZ ;  /* 0x00000000005e7805 */ /* 0x000fe4000001ff00 */
[----:B------:R-:W-:Y:S02]  /*0160*/  CS2R R64, SRZ ;  /* 0x0000000000407805 */ /* 0x000fe4000001ff00 */
[----:B------:R-:W-:Y:S02]  /*0170*/  CS2R R14, SRZ ;  /* 0x00000000000e7805 */ /* 0x000fe4000001ff00 */
[----:B------:R-:W-:-:S02]  /*0180*/  CS2R R106, SRZ ;  /* 0x00000000006a7805 */ /* 0x000fc4000001ff00 */
[----:B------:R-:W-:Y:S02]  /*0190*/  CS2R R102, SRZ ;  /* 0x0000000000667805 */ /* 0x000fe4000001ff00 */
[----:B------:R-:W-:Y:S02]  /*01a0*/  CS2R R40, SRZ ;  /* 0x0000000000287805 */ /* 0x000fe4000001ff00 */
[----:B------:R-:W-:Y:S02]  /*01b0*/  CS2R R12, SRZ ;  /* 0x00000000000c7805 */ /* 0x000fe4000001ff00 */
[----:B------:R-:W-:Y:S02]  /*01c0*/  CS2R R124, SRZ ;  /* 0x00000000007c7805 */ /* 0x000fe4000001ff00 */
[----:B------:R-:W-:Y:S02]  /*01d0*/  CS2R R104, SRZ ;  /* 0x0000000000687805 */ /* 0x000fe4000001ff00 */
[----:B------:R-:W-:-:S02]  /*01e0*/  MOV R110, RZ ;  /* 0x000000ff006e7202 */ /* 0x000fc40000000f00 */
[----:B------:R-:W-:Y:S02]  /*01f0*/  CS2R R20, SRZ ;  /* 0x0000000000147805 */ /* 0x000fe4000001ff00 */
[----:B------:R-:W-:Y:S02]  /*0200*/  MOV R7, RZ ;  /* 0x000000ff00077202 */ /* 0x000fe40000000f00 */
[----:B------:R-:W-:Y:S02]  /*0210*/  CS2R R60, SRZ ;  /* 0x00000000003c7805 */ /* 0x000fe4000001ff00 */
[----:B------:R-:W-:Y:S02]  /*0220*/  MOV R108, RZ ;  /* 0x000000ff006c7202 */ /* 0x000fe40000000f00 */
[----:B------:R-:W-:Y:S02]  /*0230*/  CS2R R44, SRZ ;  /* 0x00000000002c7805 */ /* 0x000fe4000001ff00 */
[----:B------:R-:W-:-:S02]  /*0240*/  CS2R R86, SRZ ;  /* 0x0000000000567805 */ /* 0x000fc4000001ff00 */
[----:B------:R-:W-:Y:S02]  /*0250*/  CS2R R84, SRZ ;  /* 0x0000000000547805 */ /* 0x000fe4000001ff00 */
[----:B------:R-:W-:Y:S01]  /*0260*/  MOV R90, RZ ;  /* 0x000000ff005a7202 */ /* 0x000fe20000000f00 */
[----:B------:R-:W0:Y:S01]  /*0270*/  LDCU.64 UR8, c[0x0][0x358] ;  /* 0x00006b00ff0877ac */ /* 0x000e220008000a00 */
[----:B------:R-:W-:Y:S01]  /*0280*/  MOV R88, RZ ;  /* 0x000000ff00587202 */ /* 0x000fe20000000f00 */
[----:B------:R-:W-:Y:S06]  /*0290*/  BRA.U !UP0, `(.L_x_0) ;  /* 0x0000008d088c7547 */ /* 0x000fec000b800000 */
[----:B------:R-:W1:Y:S01]  /*02a0*/  S2R R4, SR_TID.X ;  /* 0x0000000000047919 */ /* 0x000e620000002100 */
[----:B------:R-:W2:Y:S01]  /*02b0*/  S2UR UR5, SR_CgaCtaId ;  /* 0x00000000000579c3 */ /* 0x000ea20000008800 */
[----:B------:R-:W-:Y:S01]  /*02c0*/  UMOV UR4, 0x400 ;  /* 0x0000040000047882 */ /* 0x000fe20000000000 */
[----:B------:R-:W-:Y:S01]  /*02d0*/  MOV R96, RZ ;  /* 0x000000ff00607202 */ /* 0x000fe20000000f00 */
[----:B------:R-:W3:Y:S05]  /*02e0*/  S2R R5, SR_TID.Y ;  /* 0x0000000000057919 */ /* 0x000eea0000002200 */
[----:B------:R-:W4:Y:S01]  /*02f0*/  S2UR UR6, SR_CTAID.Y ;  /* 0x00000000000679c3 */ /* 0x000f220000002600 */
[----:B--2---:R-:W-:-:S06]  /*0300*/  ULEA UR4, UR5, UR4, 0x18 ;  /* 0x0000000405047291 */ /* 0x004fcc000f8ec0ff */
[----:B-1----:R-:W-:Y:S01]  /*0310*/  LEA R3, R4, UR4, 0x2 ;  /* 0x0000000404037c11 */ /* 0x002fe2000f8e10ff */
[----:B------:R-:W-:Y:S01]  /*0320*/  UMOV UR4, URZ ;  /* 0x000000ff00047c82 */ /* 0x000fe20008000000 */
[----:B----4-:R-:W-:-:S07]  /*0330*/  MOV R6, UR6 ;  /* 0x0000000600067c02 */ /* 0x010fce0008000f00 */
.L_x_13:
[----:B---3--:R-:W-:Y:S01]  /*0340*/  ISETP.GT.U32.AND P0, PT, R5, 0x7f, PT ;  /* 0x0000007f0500780c */ /* 0x008fe20003f04070 */
[----:B------:R-:W1:Y:S01]  /*0350*/  LDCU UR7, c[0x0][0x3a0] ;  /* 0x00007400ff0777ac */ /* 0x000e620008000800 */
[----:B------:R-:W-:Y:S01]  /*0360*/  BSSY.RECONVERGENT B0, `(.L_x_1) ;  /* 0x0000022000007945 */ /* 0x000fe20003800200 */
[----:B------:R-:W2:Y:S10]  /*0370*/  LDCU UR6, c[0x0][0x398] ;  /* 0x00007300ff0677ac */ /* 0x000eb40008000800 */
[----:B------:R-:W-:Y:S05]  /*0380*/  @P0 BRA `(.L_x_2) ;  /* 0x00000000007c0947 */ /* 0x000fea0003800000 */
[----:B------:R-:W-:-:S07]  /*0390*/  IADD3 R25, PT, PT, R4, UR4, RZ ;  /* 0x0000000404197c10 */ /* 0x000fce000fffe0ff */
.L_x_6:
[----:B------:R-:W-:Y:S01]  /*03a0*/  ISETP.GT.U32.AND P0, PT, R4, 0x1f, PT ;  /* 0x0000001f0400780c */ /* 0x000fe20003f04070 */
[----:B------:R-:W-:-:S12]  /*03b0*/  BSSY.RECONVERGENT B1, `(.L_x_3) ;  /* 0x0000018000017945 */ /* 0x000fd80003800200 */
[----:B------:R-:W-:Y:S05]  /*03c0*/  @P0 BRA `(.L_x_4) ;  /* 0x0000000000580947 */ /* 0x000fea0003800000 */
[----:B------:R-:W3:Y:S01]  /*03d0*/  S2UR UR10, SR_CTAID.Y ;  /* 0x00000000000a79c3 */ /* 0x000ee20000002600 */
[----:B------:R-:W4:Y:S01]  /*03e0*/  LDCU UR5, c[0x0][0x3a0] ;  /* 0x00007400ff0577ac */ /* 0x000f220008000800 */
[----:B------:R-:W-:Y:S02]  /*03f0*/  LEA R0, R6, R5, 0x7 ;  /* 0x0000000506007211 */ /* 0x000fe400078e38ff */
[----:B------:R-:W-:Y:S02]  /*0400*/  LEA R2, R5, R3, 0x7 ;  /* 0x0000000305027211 */ /* 0x000fe400078e38ff */
[----:B------:R-:W-:Y:S02]  /*0410*/  MOV R10, R25 ;  /* 0x00000019000a7202 */ /* 0x000fe40000000f00 */
[----:B------:R-:W-:Y:S01]  /*0420*/  MOV R19, R4 ;  /* 0x0000000400137202 */ /* 0x000fe20000000f00 */
[----:B----4-:R-:W-:Y:S01]  /*0430*/  IMAD R11, R0, UR5, R25 ;  /* 0x00000005000b7c24 */ /* 0x010fe2000f8e0219 */
[----:B---3--:R-:W-:-:S07]  /*0440*/  MOV R6, UR10 ;  /* 0x0000000a00067c02 */ /* 0x008fce0008000f00 */
.L_x_5:
[----:B-1----:R-:W-:Y:S01]  /*0450*/  ISETP.GE.AND P0, PT, R10, UR7, PT ;  /* 0x000000070a007c0c */ /* 0x002fe2000bf06270 */
[----:B------:R-:W-:-:S03]  /*0460*/  HFMA2 R23, -RZ, RZ, 0, 0 ;  /* 0x00000000ff177431 */ /* 0x000fc600000001ff */
[----:B--2---:R-:W-:-:S13]  /*0470*/  ISETP.GE.OR P0, PT, R0, UR6, P0 ;  /* 0x0000000600007c0c */ /* 0x004fda0008706670 */
[----:B------:R-:W1:Y:S02]  /*0480*/  @!P0 LDC.64 R8, c[0x0][0x380] ;  /* 0x0000e000ff088b82 */ /* 0x000e640000000a00 */
[----:B-1----:R-:W-:-:S05]  /*0490*/  @!P0 IMAD.WIDE.U32 R8, R11, 0x4, R8 ;  /* 0x000000040b088825 */ /* 0x002fca00078e0008 */
[----:B0-----:R-:W2:Y:S01]  /*04a0*/  @!P0 LDG.E.CONSTANT R23, desc[UR8][R8.64] ;  /* 0x0000000808178981 */ /* 0x001ea2000c1e9900 */
[----:B------:R-:W0:Y:S02]  /*04b0*/  LDC R24, c[0x0][0x360] ;  /* 0x0000d800ff187b82 */ /* 0x000e240000000800 */
[C---:B0-----:R-:W-:Y:S02]  /*04c0*/  IADD3 R19, PT, PT, R24.reuse, R19, RZ ;  /* 0x0000001318137210 */ /* 0x041fe40007ffe0ff */
[C---:B------:R-:W-:Y:S02]  /*04d0*/  IADD3 R10, PT, PT, R24.reuse, R10, RZ ;  /* 0x0000000a180a7210 */ /* 0x040fe40007ffe0ff */
[----:B------:R-:W-:Y:S02]  /*04e0*/  ISETP.GE.U32.AND P0, PT, R19, 0x20, PT ;  /* 0x000000201300780c */ /* 0x000fe40003f06070 */
[C---:B------:R-:W-:Y:S01]  /*04f0*/  IADD3 R11, PT, PT, R24.reuse, R11, RZ ;  /* 0x0000000b180b7210 */ /* 0x040fe20007ffe0ff */
[----:B--2---:R0:W-:Y:S02]  /*0500*/  STS [R2], R23 ;  /* 0x0000001702007388 */ /* 0x0041e40000000800 */
[----:B0-----:R-:W-:-:S08]  /*0510*/  LEA R2, R24, R2, 0x2 ;  /* 0x0000000218027211 */ /* 0x001fd000078e10ff */
[----:B------:R-:W-:Y:S05]  /*0520*/  @!P0 BRA `(.L_x_5) ;  /* 0xfffffffc00c88947 */ /* 0x000fea000383ffff */
.L_x_4:
[----:B012---:R-:W-:Y:S05]  /*0530*/  BSYNC.RECONVERGENT B1 ;  /* 0x0000000000017941 */ /* 0x007fea0003800200 */
.L_x_3:
[----:B------:R-:W0:Y:S02]  /*0540*/  LDCU UR5, c[0x0][0x364] ;  /* 0x00006c80ff0577ac */ /* 0x000e240008000800 */
[----:B0-----:R-:W-:-:S04]  /*0550*/  IADD3 R5, PT, PT, R5, UR5, RZ ;  /* 0x0000000505057c10 */ /* 0x001fc8000fffe0ff */
[----:B------:R-:W-:-:S13]  /*0560*/  ISETP.GE.U32.AND P0, PT, R5, 0x80, PT ;  /* 0x000000800500780c */ /* 0x000fda0003f06070 */
[----:B------:R-:W-:Y:S05]  /*0570*/  @!P0 BRA `(.L_x_6) ;  /* 0xfffffffc00888947 */ /* 0x000fea000383ffff */
.L_x_2:
[----:B012---:R-:W-:Y:S05]  /*0580*/  BSYNC.RECONVERGENT B0 ;  /* 0x0000000000007941 */ /* 0x007fea0003800200 */
.L_x_1:
[----:B------:R-:W0:Y:S01]  /*0590*/  S2R R0, SR_TID.Y ;  /* 0x0000000000007919 */ /* 0x000e220000002200 */
[----:B------:R-:W1:Y:S01]  /*05a0*/  LDCU UR7, c[0x0][0x39c] ;  /* 0x00007380ff0777ac */ /* 0x000e620008000800 */
[----:B------:R-:W-:Y:S01]  /*05b0*/  BSSY.RECONVERGENT B0, `(.L_x_7) ;  /* 0x0000022000007945 */ /* 0x000fe20003800200 */
[----:B------:R-:W2:Y:S01]  /*05c0*/  LDCU UR10, c[0x0][0x3a0] ;  /* 0x00007400ff0a77ac */ /* 0x000ea20008000800 */
[----:B0-----:R-:W-:-:S13]  /*05d0*/  ISETP.GT.U32.AND P0, PT, R0, 0x1f, PT ;  /* 0x0000001f0000780c */ /* 0x001fda0003f04070 */
[----:B-12---:R-:W-:Y:S05]  /*05e0*/  @P0 BRA `(.L_x_8) ;  /* 0x0000000000780947 */ /* 0x006fea0003800000 */
.L_x_12:
[----:B0-----:R-:W0:Y:S01]  /*05f0*/  S2R R2, SR_TID.X ;  /* 0x0000000000027919 */ /* 0x001e220000002100 */
[----:B------:R-:W-:Y:S01]  /*0600*/  BSSY.RECONVERGENT B1, `(.L_x_9) ;  /* 0x0000018000017945 */ /* 0x000fe20003800200 */
[----:B0-----:R-:W-:-:S13]  /*0610*/  ISETP.GT.U32.AND P0, PT, R2, 0x7f, PT ;  /* 0x0000007f0200780c */ /* 0x001fda0003f04070 */
[----:B------:R-:W-:Y:S05]  /*0620*/  @P0 BRA `(.L_x_10) ;  /* 0x0000000000540947 */ /* 0x000fea0003800000 */
[----:B------:R-:W0:Y:S01]  /*0630*/  S2UR UR6, SR_CgaCtaId ;  /* 0x00000000000679c3 */ /* 0x000e220000008800 */
[----:B------:R-:W1:Y:S01]  /*0640*/  S2R R11, SR_CTAID.X ;  /* 0x00000000000b7919 */ /* 0x000e620000002500 */
[----:B------:R-:W-:Y:S01]  /*0650*/  UMOV UR5, 0x400 ;  /* 0x0000040000057882 */ /* 0x000fe20000000000 */
[----:B------:R-:W-:Y:S01]  /*0660*/  IADD3 R10, PT, PT, R0, UR4, RZ ;  /* 0x00000004000a7c10 */ /* 0x000fe2000fffe0ff */
[----:B------:R-:W-:-:S04]  /*0670*/  UIADD3 UR5, UPT, UPT, UR5, 0x4000, URZ ;  /* 0x0000400005057890 */ /* 0x000fc8000fffe0ff */
[----:B0-----:R-:W-:-:S06]  /*0680*/  ULEA UR5, UR6, UR5, 0x18 ;  /* 0x0000000506057291 */ /* 0x001fcc000f8ec0ff */
[----:B------:R-:W-:-:S07]  /*0690*/  LEA R19, R0, UR5, 0x9 ;  /* 0x0000000500137c11 */ /* 0x000fce000f8e48ff */
.L_x_11:
[----:B01----:R-:W-:Y:S02]  /*06a0*/  LEA R9, R11, R2, 0x7 ;  /* 0x000000020b097211 */ /* 0x003fe400078e38ff */
[----:B------:R-:W-:Y:S02]  /*06b0*/  MOV R8, RZ ;  /* 0x000000ff00087202 */ /* 0x000fe40000000f00 */
[----:B------:R-:W-:-:S04]  /*06c0*/  ISETP.GE.AND P0, PT, R9, UR7, PT ;  /* 0x0000000709007c0c */ /* 0x000fc8000bf06270 */
[----:B------:R-:W-:-:S13]  /*06d0*/  ISETP.GE.OR P0, PT, R10, UR10, P0 ;  /* 0x0000000a0a007c0c */ /* 0x000fda0008706670 */
[----:B------:R-:W0:Y:S01]  /*06e0*/  @!P0 LDC.64 R4, c[0x0][0x388] ;  /* 0x0000e200ff048b82 */ /* 0x000e220000000a00 */
[----:B------:R-:W-:-:S04]  /*06f0*/  @!P0 IMAD R9, R10, UR7, R9 ;  /* 0x000000070a098c24 */ /* 0x000fc8000f8e0209 */
[----:B0-----:R-:W-:-:S05]  /*0700*/  @!P0 IMAD.WIDE R4, R9, 0x4, R4 ;  /* 0x0000000409048825 */ /* 0x001fca00078e0204 */
[----:B------:R-:W2:Y:S01]  /*0710*/  @!P0 LDG.E.CONSTANT R8, desc[UR8][R4.64] ;  /* 0x0000000804088981 */ /* 0x000ea2000c1e9900 */
[----:B------:R-:W0:Y:S01]  /*0720*/  LDCU UR5, c[0x0][0x360] ;  /* 0x00006c00ff0577ac */ /* 0x000e220008000800 */
[C---:B------:R-:W-:Y:S02]  /*0730*/  LEA R9, R2.reuse, R19, 0x2 ;  /* 0x0000001302097211 */ /* 0x040fe400078e10ff */
[----:B0-----:R-:W-:-:S04]  /*0740*/  IADD3 R2, PT, PT, R2, UR5, RZ ;  /* 0x0000000502027c10 */ /* 0x001fc8000fffe0ff */
[----:B------:R-:W-:Y:S01]  /*0750*/  ISETP.GE.U32.AND P0, PT, R2, 0x80, PT ;  /* 0x000000800200780c */ /* 0x000fe20003f06070 */
[----:B--2---:R0:W-:-:S12]  /*0760*/  STS [R9], R8 ;  /* 0x0000000809007388 */ /* 0x0041d80000000800 */
[----:B------:R-:W-:Y:S05]  /*0770*/  @!P0 BRA `(.L_x_11) ;  /* 0xfffffffc00c88947 */ /* 0x000fea000383ffff */
.L_x_10:
[----:B------:R-:W-:Y:S05]  /*0780*/  BSYNC.RECONVERGENT B1 ;  /* 0x0000000000017941 */ /* 0x000fea0003800200 */
.L_x_9:
[----:B------:R-:W1:Y:S02]  /*0790*/  LDCU UR5, c[0x0][0x364] ;  /* 0x00006c80ff0577ac */ /* 0x000e640008000800 */
[----:B-1----:R-:W-:-:S04]  /*07a0*/  IADD3 R0, PT, PT, R0, UR5, RZ ;  /* 0x0000000500007c10 */ /* 0x002fc8000fffe0ff */
[----:B------:R-:W-:-:S13]  /*07b0*/  ISETP.GE.U32.AND P0, PT, R0, 0x20, PT ;  /* 0x000000200000780c */ /* 0x000fda0003f06070 */
[----:B------:R-:W-:Y:S05]  /*07c0*/  @!P0 BRA `(.L_x_12) ;  /* 0xfffffffc00888947 */ /* 0x000fea000383ffff */
.L_x_8:
[----:B------:R-:W-:Y:S05]  /*07d0*/  BSYNC.RECONVERGENT B0 ;  /* 0x0000000000007941 */ /* 0x000fea0003800200 */
.L_x_7:
[----:B------:R-:W1:Y:S01]  /*07e0*/  S2R R5, SR_TID.Y ;  /* 0x0000000000057919 */ /* 0x000e620000002200 */
[----:B------:R-:W2:Y:S01]  /*07f0*/  S2UR UR6, SR_CgaCtaId ;  /* 0x00000000000679c3 */ /* 0x000ea20000008800 */
[----:B------:R-:W-:Y:S01]  /*0800*/  UMOV UR5, 0x400 ;  /* 0x0000040000057882 */ /* 0x000fe20000000000 */
[----:B------:R-:W-:Y:S01]  /*0810*/  UIADD3 UR4, UPT, UPT, UR4, 0x20, URZ ;  /* 0x0000002004047890 */ /* 0x000fe2000fffe0ff */
[----:B------:R-:W3:Y:S01]  /*0820*/  S2R R4, SR_TID.X ;  /* 0x0000000000047919 */ /* 0x000ee20000002100 */
[----:B------:R-:W-:-:S04]  /*0830*/  UIADD3 UR7, UPT, UPT, UR5, 0x4000, URZ ;  /* 0x0000400005077890 */ /* 0x000fc8000fffe0ff */
[----:B------:R-:W-:Y:S01]  /*0840*/  BAR.SYNC.DEFER_BLOCKING 0x0 ;  /* 0x0000000000007b1d */ /* 0x000fe20000010000 */
[----:B--2---:R-:W-:Y:S02]  /*0850*/  ULEA UR5, UR6, UR5, 0x18 ;  /* 0x0000000506057291 */ /* 0x004fe4000f8ec0ff */
[----:B------:R-:W-:-:S04]  /*0860*/  ULEA UR7, UR6, UR7, 0x18 ;  /* 0x0000000706077291 */ /* 0x000fc8000f8ec0ff */
[----:B-1----:R-:W-:Y:S02]  /*0870*/  LEA R2, R5, UR5, 0xa ;  /* 0x0000000505027c11 */ /* 0x002fe4000f8e50ff */
[----:B---3--:R-:W-:-:S03]  /*0880*/  LEA R0, R4, UR7, 0x5 ;  /* 0x0000000704007c11 */ /* 0x008fc6000f8e28ff */
[----:B------:R-:W-:Y:S01]  /*0890*/  LDS.128 R36, [R2] ;  /* 0x0000000002247984 */ /* 0x000fe20000000c00 */
[----:B------:R-:W1:Y:S03]  /*08a0*/  LDCU UR5, c[0x0][0x3a0] ;  /* 0x00007400ff0577ac */ /* 0x000e660008000800 */
[----:B------:R-:W0:Y:S04]  /*08b0*/  LDS.128 R28, [R0] ;  /* 0x00000000001c7984 */ /* 0x000e280000000c00 */
[----:B------:R-:W2:Y:S04]  /*08c0*/  LDS.128 R56, [R0+0x10] ;  /* 0x0000100000387984 */ /* 0x000ea80000000c00 */
[----:B------:R-:W3:Y:S04]  /*08d0*/  LDS.128 R52, [R0+0x200] ;  /* 0x0002000000347984 */ /* 0x000ee80000000c00 */
[----:B------:R-:W4:Y:S01]  /*08e0*/  LDS.128 R32, [R2+0x80] ;  /* 0x0000800002207984 */ /* 0x000f220000000c00 */
[----:B-1----:R-:W-:-:S03]  /*08f0*/  UISETP.GE.AND UP0, UPT, UR4, UR5, UPT ;  /* 0x000000050400728c */ /* 0x002fc6000bf06270 */
[----:B------:R-:W1:Y:S04]  /*0900*/  LDS.128 R48, [R0+0x210] ;  /* 0x0002100000307984 */ /* 0x000e680000000c00 */
[----:B------:R-:W5:Y:S01]  /*0910*/  LDS.128 R24, [R2+0x100] ;  /* 0x0001000002187984 */ /* 0x000f620000000c00 */
[C---:B0-----:R-:W-:Y:S01]  /*0920*/  FFMA R8, R36.reuse, R31, R60 ;  /* 0x0000001f24087223 */ /* 0x041fe2000000003c */
[C---:B------:R-:W-:Y:S01]  /*0930*/  FFMA R44, R36.reuse, R29, R44 ;  /* 0x0000001d242c7223 */ /* 0x040fe2000000002c */
[C---:B------:R-:W-:Y:S01]  /*0940*/  FFMA R13, R36.reuse, R28, R13 ;  /* 0x0000001c240d7223 */ /* 0x040fe2000000000d */
[C---:B------:R-:W-:Y:S01]  /*0950*/  FFMA R41, R36.reuse, R30, R41 ;  /* 0x0000001e24297223 */ /* 0x040fe20000000029 */
[C---:B--2---:R-:W-:Y:S01]  /*0960*/  FFMA R9, R36.reuse, R58, R61 ;  /* 0x0000003a24097223 */ /* 0x044fe2000000003d */
[C---:B------:R-:W-:Y:S01]  /*0970*/  FFMA R23, R36.reuse, R56, R45 ;  /* 0x0000003824177223 */ /* 0x040fe2000000002d */
[----:B------:R-:W0:Y:S01]  /*0980*/  LDS.128 R60, [R2+0x180] ;  /* 0x00018000023c7984 */ /* 0x000e220000000c00 */
[C---:B------:R-:W-:Y:S01]  /*0990*/  FFMA R108, R36.reuse, R57, R108 ;  /* 0x00000039246c7223 */ /* 0x040fe2000000006c */
[C---:B---3--:R-:W-:Y:S01]  /*09a0*/  FFMA R115, R37.reuse, R53, R44 ;  /* 0x0000003525737223 */ /* 0x048fe2000000002c */
[----:B------:R-:W-:Y:S01]  /*09b0*/  FFMA R10, R36, R59, R112 ;  /* 0x0000003b240a7223 */ /* 0x000fe20000000070 */
[----:B------:R-:W2:Y:S01]  /*09c0*/  LDS.128 R44, [R2+0x200] ;  /* 0x00020000022c7984 */ /* 0x000ea20000000c00 */
[C---:B------:R-:W-:Y:S01]  /*09d0*/  FFMA R91, R37.reuse, R55, R8 ;  /* 0x00000037255b7223 */ /* 0x040fe20000000008 */
[C---:B----4-:R-:W-:Y:S01]  /*09e0*/  FFMA R7, R32.reuse, R28, R7 ;  /* 0x0000001c20077223 */ /* 0x050fe20000000007 */
[C---:B------:R-:W-:Y:S01]  /*09f0*/  FFMA R11, R32.reuse, R30, R21 ;  /* 0x0000001e200b7223 */ /* 0x040fe20000000015 */
[C---:B------:R-:W-:Y:S01]  /*0a00*/  FFMA R42, R32.reuse, R29, R42 ;  /* 0x0000001d202a7223 */ /* 0x040fe2000000002a */
[C---:B------:R-:W-:Y:S01]  /*0a10*/  FFMA R104, R32.reuse, R31, R104 ;  /* 0x0000001f20687223 */ /* 0x040fe20000000068 */
[C---:B------:R-:W-:Y:S01]  /*0a20*/  FFMA R19, R32.reuse, R56, R103 ;  /* 0x0000003820137223 */ /* 0x040fe20000000067 */
[C---:B------:R-:W-:Y:S01]  /*0a30*/  FFMA R110, R32.reuse, R57, R110 ;  /* 0x00000039206e7223 */ /* 0x040fe2000000006e */
[C---:B------:R-:W-:Y:S01]  /*0a40*/  FFMA R43, R32.reuse, R58, R105 ;  /* 0x0000003a202b7223 */ /* 0x040fe20000000069 */
[----:B------:R-:W-:Y:S01]  /*0a50*/  FFMA R124, R32, R59, R124 ;  /* 0x0000003b207c7223 */ /* 0x000fe2000000007c */
[C---:B------:R-:W-:Y:S01]  /*0a60*/  FFMA R32, R52.reuse, R37, R13 ;  /* 0x0000002534207223 */ /* 0x040fe2000000000d */
[----:B-1----:R-:W-:Y:S01]  /*0a70*/  FFMA R13, R37, R50, R9 ;  /* 0x00000032250d7223 */ /* 0x002fe20000000009 */
[----:B------:R-:W-:Y:S01]  /*0a80*/  FFMA R36, R52, R33, R7 ;  /* 0x0000002134247223 */ /* 0x000fe20000000007 */
[C---:B------:R-:W-:Y:S01]  /*0a90*/  FFMA R105, R33.reuse, R54, R11 ;  /* 0x0000003621697223 */ /* 0x040fe2000000000b */
[C---:B------:R-:W-:Y:S01]  /*0aa0*/  FFMA R117, R33.reuse, R53, R42 ;  /* 0x0000003521757223 */ /* 0x040fe2000000002a */
[C---:B------:R-:W-:Y:S01]  /*0ab0*/  FFMA R89, R33.reuse, R55, R104 ;  /* 0x0000003721597223 */ /* 0x040fe20000000068 */
[----:B------:R-:W-:Y:S01]  /*0ac0*/  FFMA R11, R48, R33, R19 ;  /* 0x00000021300b7223 */ /* 0x000fe20000000013 */
[C---:B------:R-:W-:Y:S01]  /*0ad0*/  FFMA R7, R33.reuse, R49, R110 ;  /* 0x0000003121077223 */ /* 0x040fe2000000006e */
[C---:B------:R-:W-:Y:S01]  /*0ae0*/  FFMA R9, R33.reuse, R50, R43 ;  /* 0x0000003221097223 */ /* 0x040fe2000000002b */
[----:B------:R-:W-:Y:S01]  /*0af0*/  FFMA R8, R33, R51, R124 ;  /* 0x0000003321087223 */ /* 0x000fe2000000007c */
[C---:B-----5:R-:W-:Y:S01]  /*0b00*/  FFMA R15, R24.reuse, R28, R15 ;  /* 0x0000001c180f7223 */ /* 0x060fe2000000000f */
[C---:B------:R-:W-:Y:S01]  /*0b10*/  FFMA R12, R24.reuse, R29, R12 ;  /* 0x0000001d180c7223 */ /* 0x040fe2000000000c */
[C---:B------:R-:W-:Y:S01]  /*0b20*/  FFMA R17, R24.reuse, R30, R17 ;  /* 0x0000001e18117223 */ /* 0x040fe20000000011 */
[----:B------:R-:W-:Y:S01]  /*0b30*/  FFMA R103, R37, R54, R41 ;  /* 0x0000003625677223 */ /* 0x000fe20000000029 */
[C---:B------:R-:W-:Y:S01]  /*0b40*/  FFMA R104, R24.reuse, R31, R40 ;  /* 0x0000001f18687223 */ /* 0x040fe20000000028 */
[C---:B------:R-:W-:Y:S01]  /*0b50*/  FFMA R19, R24.reuse, R56, R99 ;  /* 0x0000003818137223 */ /* 0x040fe20000000063 */
[C---:B------:R-:W-:Y:S01]  /*0b60*/  FFMA R102, R24.reuse, R57, R102 ;  /* 0x0000003918667223 */ /* 0x040fe20000000066 */
[C---:B------:R-:W-:Y:S01]  /*0b70*/  FFMA R33, R24.reuse, R58, R107 ;  /* 0x0000003a18217223 */ /* 0x040fe2000000006b */
[----:B------:R-:W-:Y:S01]  /*0b80*/  FFMA R106, R24, R59, R106 ;  /* 0x0000003b186a7223 */ /* 0x000fe2000000006a */
[----:B------:R-:W1:Y:S01]  /*0b90*/  LDS.128 R40, [R2+0x280] ;  /* 0x0002800002287984 */ /* 0x000e620000000c00 */
[----:B------:R-:W-:Y:S01]  /*0ba0*/  FFMA R24, R52, R25, R15 ;  /* 0x0000001934187223 */ /* 0x000fe2000000000f */
[C---:B------:R-:W-:Y:S01]  /*0bb0*/  FFMA R119, R25.reuse, R53, R12 ;  /* 0x0000003519777223 */ /* 0x040fe2000000000c */
[C---:B------:R-:W-:Y:S01]  /*0bc0*/  FFMA R107, R25.reuse, R54, R17 ;  /* 0x00000036196b7223 */ /* 0x040fe20000000011 */
[C---:B------:R-:W-:Y:S01]  /*0bd0*/  FFMA R93, R25.reuse, R55, R104 ;  /* 0x00000037195d7223 */ /* 0x040fe20000000068 */
[C---:B------:R-:W-:Y:S01]  /*0be0*/  FFMA R19, R48.reuse, R25, R19 ;  /* 0x0000001930137223 */ /* 0x040fe20000000013 */
[C---:B------:R-:W-:Y:S01]  /*0bf0*/  FFMA R15, R25.reuse, R49, R102 ;  /* 0x00000031190f7223 */ /* 0x040fe20000000066 */
[C---:B------:R-:W-:Y:S01]  /*0c00*/  FFMA R17, R25.reuse, R50, R33 ;  /* 0x0000003219117223 */ /* 0x040fe20000000021 */
[----:B------:R-:W-:Y:S01]  /*0c10*/  FFMA R12, R25, R51, R106 ;  /* 0x00000033190c7223 */ /* 0x000fe2000000006a */
[----:B------:R-:W-:Y:S01]  /*0c20*/  FFMA R23, R48, R37, R23 ;  /* 0x0000002530177223 */ /* 0x000fe20000000017 */
[C---:B------:R-:W-:Y:S01]  /*0c30*/  FFMA R21, R37.reuse, R49, R108 ;  /* 0x0000003125157223 */ /* 0x040fe2000000006c */
[----:B------:R-:W-:Y:S01]  /*0c40*/  FFMA R10, R37, R51, R10 ;  /* 0x00000033250a7223 */ /* 0x000fe2000000000a */
[C---:B0-----:R-:W-:Y:S01]  /*0c50*/  FFMA R25, R60.reuse, R28, R65 ;  /* 0x0000001c3c197223 */ /* 0x041fe20000000041 */
[C---:B------:R-:W-:Y:S01]  /*0c60*/  FFMA R14, R60.reuse, R29, R14 ;  /* 0x0000001d3c0e7223 */ /* 0x040fe2000000000e */
[C---:B------:R-:W-:Y:S01]  /*0c70*/  FFMA R109, R60.reuse, R30, R67 ;  /* 0x0000001e3c6d7223 */ /* 0x040fe20000000043 */
[C---:B------:R-:W-:Y:S01]  /*0c80*/  FFMA R102, R60.reuse, R31, R64 ;  /* 0x0000001f3c667223 */ /* 0x040fe20000000040 */
[C---:B------:R-:W-:Y:S01]  /*0c90*/  FFMA R104, R60.reuse, R57, R66 ;  /* 0x000000393c687223 */ /* 0x040fe20000000042 */
[C---:B------:R-:W-:Y:S01]  /*0ca0*/  FFMA R33, R60.reuse, R56, R95 ;  /* 0x000000383c217223 */ /* 0x040fe2000000005f */
[C---:B------:R-:W-:Y:S01]  /*0cb0*/  FFMA R37, R60.reuse, R58, R97 ;  /* 0x0000003a3c257223 */ /* 0x040fe20000000061 */
[----:B------:R-:W-:Y:S01]  /*0cc0*/  FFMA R100, R60, R59, R100 ;  /* 0x0000003b3c647223 */ /* 0x000fe20000000064 */
[----:B------:R-:W0:Y:S01]  /*0cd0*/  LDS.128 R64, [R2+0x300] ;  /* 0x0003000002407984 */ /* 0x000e220000000c00 */
        /* <DEDUP_REMOVED lines=8> */
[C---:B--2---:R-:W-:Y:S01]  /*0d60*/  FFMA R61, R44.reuse, R28, R69 ;  /* 0x0000001c2c3d7223 */ /* 0x044fe20000000045 */
[C---:B------:R-:W-:Y:S01]  /*0d70*/  FFMA R111, R44.reuse, R30, R71 ;  /* 0x0000001e2c6f7223 */ /* 0x040fe20000000047 */
[C---:B------:R-:W-:Y:S01]  /*0d80*/  FFMA R100, R44.reuse, R31, R68 ;  /* 0x0000001f2c647223 */ /* 0x040fe20000000044 */
[C---:B------:R-:W-:Y:S01]  /*0d90*/  FFMA R102, R44.reuse, R57, R70 ;  /* 0x000000392c667223 */ /* 0x040fe20000000046 */
[C---:B------:R-:W-:Y:S01]  /*0da0*/  FFMA R16, R44.reuse, R29, R16 ;  /* 0x0000001d2c107223 */ /* 0x040fe20000000010 */
[----:B------:R-:W2:Y:S01]  /*0db0*/  LDS.128 R68, [R2+0x380] ;  /* 0x0003800002447984 */ /* 0x000ea20000000c00 */
[C---:B------:R-:W-:Y:S01]  /*0dc0*/  FFMA R77, R44.reuse, R56, R77 ;  /* 0x000000382c4d7223 */ /* 0x040fe2000000004d */
[C---:B------:R-:W-:Y:S01]  /*0dd0*/  FFMA R99, R44.reuse, R58, R79 ;  /* 0x0000003a2c637223 */ /* 0x040fe2000000004f */
[----:B------:R-:W-:Y:S01]  /*0de0*/  FFMA R98, R44, R59, R98 ;  /* 0x0000003b2c627223 */ /* 0x000fe20000000062 */
[----:B------:R-:W-:Y:S01]  /*0df0*/  FFMA R44, R52, R45, R61 ;  /* 0x0000002d342c7223 */ /* 0x000fe2000000003d */
[C---:B------:R-:W-:Y:S01]  /*0e00*/  FFMA R123, R45.reuse, R53, R16 ;  /* 0x000000352d7b7223 */ /* 0x040fe20000000010 */
[----:B------:R-:W-:Y:S01]  /*0e10*/  FFMA R61, R48, R45, R77 ;  /* 0x0000002d303d7223 */ /* 0x000fe2000000004d */
[C---:B------:R-:W-:Y:S01]  /*0e20*/  FFMA R111, R45.reuse, R54, R111 ;  /* 0x000000362d6f7223 */ /* 0x040fe2000000006f */
[C---:B------:R-:W-:Y:S01]  /*0e30*/  FFMA R97, R45.reuse, R55, R100 ;  /* 0x000000372d617223 */ /* 0x040fe20000000064 */
[C---:B------:R-:W-:Y:S01]  /*0e40*/  FFMA R79, R45.reuse, R49, R102 ;  /* 0x000000312d4f7223 */ /* 0x040fe20000000066 */
[C---:B------:R-:W-:Y:S01]  /*0e50*/  FFMA R77, R45.reuse, R50, R99 ;  /* 0x000000322d4d7223 */ /* 0x040fe20000000063 */
[----:B------:R-:W-:Y:S01]  /*0e60*/  FFMA R16, R45, R51, R98 ;  /* 0x000000332d107223 */ /* 0x000fe20000000062 */
[C---:B-1----:R-:W-:Y:S01]  /*0e70*/  FFMA R45, R40.reuse, R28, R75 ;  /* 0x0000001c282d7223 */ /* 0x042fe2000000004b */
        /* <DEDUP_REMOVED lines=26> */
[----:B------:R-:W0:Y:S01]  /*1020*/  LDS.128 R72, [R0+0x400] ;  /* 0x0004000000487984 */ /* 0x000e220000000c00 */
        /* <DEDUP_REMOVED lines=10> */
[----:B------:R-:W1:Y:S01]  /*10d0*/  LDS.128 R28, [R0+0x410] ;  /* 0x00041000001c7984 */ /* 0x000e620000000c00 */
[C---:B------:R-:W-:Y:S01]  /*10e0*/  FFMA R56, R68.reuse, R56, R82 ;  /* 0x0000003844387223 */ /* 0x040fe20000000052 */
[C---:B------:R-:W-:Y:S01]  /*10f0*/  FFMA R57, R68.reuse, R58, R86 ;  /* 0x0000003a44397223 */ /* 0x040fe20000000056 */
[----:B------:R-:W-:Y:S01]  /*1100*/  FFMA R68, R68, R59, R88 ;  /* 0x0000003b44447223 */ /* 0x000fe20000000058 */
[----:B------:R-:W-:Y:S01]  /*1110*/  FFMA R58, R52, R69, R65 ;  /* 0x00000045343a7223 */ /* 0x000fe20000000041 */
[C---:B------:R-:W-:Y:S01]  /*1120*/  FFMA R94, R69.reuse, R53, R76 ;  /* 0x00000035455e7223 */ /* 0x040fe2000000004c */
[C---:B------:R-:W-:Y:S01]  /*1130*/  FFMA R65, R69.reuse, R55, R22 ;  /* 0x0000003745417223 */ /* 0x040fe20000000016 */
[----:B------:R-:W-:Y:S01]  /*1140*/  FFMA R53, R48, R69, R56 ;  /* 0x0000004530357223 */ /* 0x000fe20000000038 */
[C---:B------:R-:W-:Y:S01]  /*1150*/  FFMA R55, R69.reuse, R49, R84 ;  /* 0x0000003145377223 */ /* 0x040fe20000000054 */
[C---:B------:R-:W-:Y:S01]  /*1160*/  FFMA R57, R69.reuse, R50, R57 ;  /* 0x0000003245397223 */ /* 0x040fe20000000039 */
[C---:B------:R-:W-:Y:S01]  /*1170*/  FFMA R22, R69.reuse, R51, R68 ;  /* 0x0000003345167223 */ /* 0x040fe20000000044 */
[----:B------:R-:W-:Y:S01]  /*1180*/  FFMA R125, R69, R54, R125 ;  /* 0x00000036457d7223 */ /* 0x000fe2000000007d */
[----:B------:R-:W2:Y:S01]  /*1190*/  LDS.128 R48, [R0+0x600] ;  /* 0x0006000000307984 */ /* 0x000ea20000000c00 */
[C---:B0-----:R-:W-:Y:S01]  /*11a0*/  FFMA R59, R72.reuse, R38, R32 ;  /* 0x00000026483b7223 */ /* 0x041fe20000000020 */
[----:B------:R-:W-:Y:S01]  /*11b0*/  FFMA R32, R72, R42, R98 ;  /* 0x0000002a48207223 */ /* 0x000fe20000000062 */
[----:B------:R-:W-:Y:S01]  /*11c0*/  FFMA R76, R42, R73, R96 ;  /* 0x000000492a4c7223 */ /* 0x000fe20000000060 */
[----:B------:R-:W-:Y:S01]  /*11d0*/  FFMA R52, R72, R62, R60 ;  /* 0x0000003e48347223 */ /* 0x000fe2000000003c */
[-C--:B------:R-:W-:Y:S01]  /*11e0*/  FFMA R102, R38, R74.reuse, R103 ;  /* 0x0000004a26667223 */ /* 0x080fe20000000067 */
[-C--:B------:R-:W-:Y:S01]  /*11f0*/  FFMA R104, R34, R74.reuse, R105 ;  /* 0x0000004a22687223 */ /* 0x080fe20000000069 */
[-C--:B------:R-:W-:Y:S01]  /*1200*/  FFMA R100, R26, R74.reuse, R107 ;  /* 0x0000004a1a647223 */ /* 0x080fe2000000006b */
[-C--:B------:R-:W-:Y:S01]  /*1210*/  FFMA R98, R62, R74.reuse, R109 ;  /* 0x0000004a3e627223 */ /* 0x080fe2000000006d */
[-C--:B------:R-:W-:Y:S01]  /*1220*/  FFMA R96, R46, R74.reuse, R111 ;  /* 0x0000004a2e607223 */ /* 0x080fe2000000006f */
[-C--:B------:R-:W-:Y:S01]  /*1230*/  FFMA R108, R42, R74.reuse, R113 ;  /* 0x0000004a2a6c7223 */ /* 0x080fe20000000071 */
[-C--:B------:R-:W-:Y:S01]  /*1240*/  FFMA R106, R66, R74.reuse, R106 ;  /* 0x0000004a426a7223 */ /* 0x080fe2000000006a */
[----:B------:R-:W-:Y:S01]  /*1250*/  FFMA R112, R70, R74, R125 ;  /* 0x0000004a46707223 */ /* 0x000fe2000000007d */
[-C--:B-1----:R-:W-:Y:S01]  /*1260*/  FFMA R92, R38, R29.reuse, R21 ;  /* 0x0000001d265c7223 */ /* 0x082fe20000000015 */
[----:B------:R-:W-:Y:S01]  /*1270*/  FFMA R110, R34, R29, R7 ;  /* 0x0000001d226e7223 */ /* 0x000fe20000000007 */
[----:B------:R-:W-:Y:S01]  /*1280*/  FFMA R36, R72, R34, R36 ;  /* 0x0000002248247223 */ /* 0x000fe20000000024 */
[-C--:B------:R-:W-:Y:S01]  /*1290*/  FFMA R60, R38, R73.reuse, R115 ;  /* 0x00000049263c7223 */ /* 0x080fe20000000073 */
[----:B------:R-:W-:Y:S01]  /*12a0*/  FFMA R56, R34, R73, R117 ;  /* 0x0000004922387223 */ /* 0x000fe20000000075 */
[-C--:B------:R-:W-:Y:S01]  /*12b0*/  FFMA R74, R38, R75.reuse, R91 ;  /* 0x0000004b264a7223 */ /* 0x080fe2000000005b */
[----:B------:R-:W-:Y:S01]  /*12c0*/  FFMA R78, R34, R75, R89 ;  /* 0x0000004b224e7223 */ /* 0x000fe20000000059 */
[----:B------:R-:W-:Y:S01]  /*12d0*/  FFMA R23, R28, R38, R23 ;  /* 0x000000261c177223 */ /* 0x000fe20000000017 */
[----:B------:R-:W-:Y:S01]  /*12e0*/  FFMA R13, R38, R30, R13 ;  /* 0x0000001e260d7223 */ /* 0x000fe2000000000d */
[----:B------:R-:W-:Y:S01]  /*12f0*/  FFMA R21, R28, R34, R11 ;  /* 0x000000221c157223 */ /* 0x000fe2000000000b */
[----:B------:R-:W-:Y:S01]  /*1300*/  FFMA R7, R34, R30, R9 ;  /* 0x0000001e22077223 */ /* 0x000fe20000000009 */
[-C--:B------:R-:W-:Y:S01]  /*1310*/  FFMA R38, R38, R31.reuse, R10 ;  /* 0x0000001f26267223 */ /* 0x080fe2000000000a */
[----:B------:R-:W-:Y:S01]  /*1320*/  FFMA R34, R34, R31, R8 ;  /* 0x0000001f22227223 */ /* 0x000fe20000000008 */
[C---:B------:R-:W-:Y:S01]  /*1330*/  FFMA R40, R72.reuse, R46, R44 ;  /* 0x0000002e48287223 */ /* 0x040fe2000000002c */
[----:B------:R-:W0:Y:S01]  /*1340*/  LDS.128 R8, [R0+0x610] ;  /* 0x0006100000087984 */ /* 0x000e220000000c00 */
[C---:B------:R-:W-:Y:S01]  /*1350*/  FFMA R24, R72.reuse, R26, R24 ;  /* 0x0000001a48187223 */ /* 0x040fe20000000018 */
[C---:B------:R-:W-:Y:S01]  /*1360*/  FFMA R44, R72.reuse, R66, R64 ;  /* 0x00000042482c7223 */ /* 0x040fe20000000040 */
[----:B------:R-:W-:Y:S01]  /*1370*/  FFMA R72, R72, R70, R58 ;  /* 0x0000004648487223 */ /* 0x000fe2000000003a */
[----:B------:R-:W-:Y:S01]  /*1380*/  FFMA R54, R66, R73, R80 ;  /* 0x0000004942367223 */ /* 0x000fe20000000050 */
[----:B------:R-:W-:Y:S01]  /*1390*/  FFMA R90, R70, R75, R65 ;  /* 0x0000004b465a7223 */ /* 0x000fe20000000041 */
[C---:B------:R-:W-:Y:S01]  /*13a0*/  FFMA R114, R26.reuse, R29, R15 ;  /* 0x0000001d1a727223 */ /* 0x040fe2000000000f */
[-C--:B------:R-:W-:Y:S01]  /*13b0*/  FFMA R64, R26, R73.reuse, R119 ;  /* 0x000000491a407223 */ /* 0x080fe20000000077 */
[-C--:B------:R-:W-:Y:S01]  /*13c0*/  FFMA R58, R62, R73.reuse, R121 ;  /* 0x000000493e3a7223 */ /* 0x080fe20000000079 */
[-C--:B------:R-:W-:Y:S01]  /*13d0*/  FFMA R68, R46, R73.reuse, R123 ;  /* 0x000000492e447223 */ /* 0x080fe2000000007b */
[----:B------:R-:W-:Y:S01]  /*13e0*/  FFMA R94, R70, R73, R94 ;  /* 0x00000049465e7223 */ /* 0x000fe2000000005e */
[-C--:B------:R-:W-:Y:S01]  /*13f0*/  FFMA R88, R26, R75.reuse, R93 ;  /* 0x0000004b1a587223 */ /* 0x080fe2000000005d */
[-C--:B------:R-:W-:Y:S01]  /*1400*/  FFMA R86, R62, R75.reuse, R95 ;  /* 0x0000004b3e567223 */ /* 0x080fe2000000005f */
[-C--:B------:R-:W-:Y:S01]  /*1410*/  FFMA R84, R46, R75.reuse, R97 ;  /* 0x0000004b2e547223 */ /* 0x080fe20000000061 */
[-C--:B------:R-:W-:Y:S01]  /*1420*/  FFMA R82, R42, R75.reuse, R99 ;  /* 0x0000004b2a527223 */ /* 0x080fe20000000063 */
[----:B------:R-:W-:Y:S01]  /*1430*/  FFMA R80, R66, R75, R101 ;  /* 0x0000004b42507223 */ /* 0x000fe20000000065 */
[----:B------:R-:W-:Y:S01]  /*1440*/  FFMA R65, R28, R26, R19 ;  /* 0x0000001a1c417223 */ /* 0x000fe20000000013 */
[C---:B------:R-:W-:Y:S01]  /*1450*/  FFMA R15, R26.reuse, R30, R17 ;  /* 0x0000001e1a0f7223 */ /* 0x040fe20000000011 */
[----:B------:R-:W-:Y:S01]  /*1460*/  FFMA R12, R26, R31, R12 ;  /* 0x0000001f1a0c7223 */ /* 0x000fe2000000000c */
[----:B------:R-:W-:Y:S01]  /*1470*/  FFMA R33, R28, R62, R33 ;  /* 0x0000003e1c217223 */ /* 0x000fe20000000021 */
[C---:B------:R-:W-:Y:S01]  /*1480*/  FFMA R26, R62.reuse, R29, R25 ;  /* 0x0000001d3e1a7223 */ /* 0x040fe20000000019 */
[C---:B------:R-:W-:Y:S01]  /*1490*/  FFMA R37, R62.reuse, R30, R37 ;  /* 0x0000001e3e257223 */ /* 0x040fe20000000025 */
[----:B------:R-:W-:Y:S01]  /*14a0*/  FFMA R14, R62, R31, R14 ;  /* 0x0000001f3e0e7223 */ /* 0x000fe2000000000e */
[-C--:B------:R-:W-:Y:S01]  /*14b0*/  FFMA R62, R46, R29.reuse, R79 ;  /* 0x0000001d2e3e7223 */ /* 0x080fe2000000004f */
[----:B------:R-:W-:Y:S01]  /*14c0*/  FFMA R61, R28, R46, R61 ;  /* 0x0000002e1c3d7223 */ /* 0x000fe2000000003d */
[----:B------:R-:W-:Y:S01]  /*14d0*/  FFMA R77, R46, R30, R77 ;  /* 0x0000001e2e4d7223 */ /* 0x000fe2000000004d */
[----:B------:R-:W-:Y:S01]  /*14e0*/  FFMA R81, R28, R42, R81 ;  /* 0x0000002a1c517223 */ /* 0x000fe20000000051 */
[CC--:B------:R-:W-:Y:S01]  /*14f0*/  FFMA R116, R42.reuse, R29.reuse, R45 ;  /* 0x0000001d2a747223 */ /* 0x0c0fe2000000002d */
[----:B------:R-:W-:Y:S01]  /*1500*/  FFMA R83, R42, R30, R83 ;  /* 0x0000001e2a537223 */ /* 0x000fe20000000053 */
[----:B------:R-:W-:Y:S01]  /*1510*/  FFMA R41, R28, R66, R41 ;  /* 0x000000421c297223 */ /* 0x000fe20000000029 */
[CC--:B------:R-:W-:Y:S01]  /*1520*/  FFMA R118, R66.reuse, R29.reuse, R87 ;  /* 0x0000001d42767223 */ /* 0x0c0fe20000000057 */
[----:B------:R-:W-:Y:S01]  /*1530*/  FFMA R85, R66, R30, R85 ;  /* 0x0000001e42557223 */ /* 0x000fe20000000055 */
[----:B------:R-:W-:Y:S01]  /*1540*/  FFMA R25, R28, R70, R53 ;  /* 0x000000461c197223 */ /* 0x000fe20000000035 */
[C---:B------:R-:W-:Y:S01]  /*1550*/  FFMA R120, R70.reuse, R29, R55 ;  /* 0x0000001d46787223 */ /* 0x040fe20000000037 */
[----:B------:R-:W-:Y:S01]  /*1560*/  FFMA R57, R70, R30, R57 ;  /* 0x0000001e46397223 */ /* 0x000fe20000000039 */
[----:B--2---:R-:W-:Y:S01]  /*1570*/  FFMA R79, R48, R43, R32 ;  /* 0x0000002b304f7223 */ /* 0x004fe20000000020 */
[-C--:B------:R-:W-:Y:S01]  /*1580*/  FFMA R46, R46, R31.reuse, R16 ;  /* 0x0000001f2e2e7223 */ /* 0x080fe20000000010 */
[-C--:B------:R-:W-:Y:S01]  /*1590*/  FFMA R42, R42, R31.reuse, R18 ;  /* 0x0000001f2a2a7223 */ /* 0x080fe20000000012 */
[-C--:B------:R-:W-:Y:S01]  /*15a0*/  FFMA R66, R66, R31.reuse, R20 ;  /* 0x0000001f42427223 */ /* 0x080fe20000000014 */
        /* <DEDUP_REMOVED lines=32> */
[----:B------:R-:W-:Y:S01]  /*17b0*/  LDS.128 R16, [R2+0x10] ;  /* 0x0000100002107984 */ /* 0x000fe20000000c00 */
[C---:B0-----:R-:W-:Y:S01]  /*17c0*/  FFMA R107, R8.reuse, R39, R23 ;  /* 0x00000027086b7223 */ /* 0x041fe20000000017 */
[C---:B------:R-:W-:Y:S01]  /*17d0*/  FFMA R109, R8.reuse, R35, R21 ;  /* 0x00000023086d7223 */ /* 0x040fe20000000015 */
[C---:B------:R-:W-:Y:S01]  /*17e0*/  FFMA R92, R39.reuse, R9, R92 ;  /* 0x00000009275c7223 */ /* 0x040fe2000000005c */
[----:B------:R-:W0:Y:S01]  /*17f0*/  LDS.128 R28, [R0+0x800] ;  /* 0x00080000001c7984 */ /* 0x000e220000000c00 */
[CC--:B------:R-:W-:Y:S01]  /*1800*/  FFMA R111, R39.reuse, R10.reuse, R13 ;  /* 0x0000000a276f7223 */ /* 0x0c0fe2000000000d */
[-C--:B------:R-:W-:Y:S01]  /*1810*/  FFMA R38, R39, R11.reuse, R38 ;  /* 0x0000000b27267223 */ /* 0x080fe20000000026 */
[C---:B------:R-:W-:Y:S01]  /*1820*/  FFMA R40, R35.reuse, R11, R34 ;  /* 0x0000000b23287223 */ /* 0x040fe20000000022 */
[----:B------:R-:W1:Y:S01]  /*1830*/  LDS.128 R48, [R0+0x810] ;  /* 0x0008100000307984 */ /* 0x000e620000000c00 */
[C---:B------:R-:W-:Y:S01]  /*1840*/  FFMA R110, R35.reuse, R9, R110 ;  /* 0x00000009236e7223 */ /* 0x040fe2000000006e */
[-C--:B------:R-:W-:Y:S01]  /*1850*/  FFMA R7, R35, R10.reuse, R7 ;  /* 0x0000000a23077223 */ /* 0x080fe20000000007 */
[C---:B------:R-:W-:Y:S01]  /*1860*/  FFMA R33, R8.reuse, R63, R33 ;  /* 0x0000003f08217223 */ /* 0x040fe20000000021 */
[----:B------:R-:W2:Y:S01]  /*1870*/  LDS.128 R52, [R2+0x90] ;  /* 0x0000900002347984 */ /* 0x000ea20000000c00 */
[C---:B------:R-:W-:Y:S01]  /*1880*/  FFMA R34, R63.reuse, R9, R26 ;  /* 0x000000093f227223 */ /* 0x040fe2000000001a */
[CC--:B------:R-:W-:Y:S01]  /*1890*/  FFMA R113, R63.reuse, R10.reuse, R37 ;  /* 0x0000000a3f717223 */ /* 0x0c0fe20000000025 */
[-C--:B------:R-:W-:Y:S01]  /*18a0*/  FFMA R72, R63, R11.reuse, R14 ;  /* 0x0000000b3f487223 */ /* 0x080fe2000000000e */
[----:B------:R-:W3:Y:S01]  /*18b0*/  LDS.128 R20, [R2+0x110] ;  /* 0x0001100002147984 */ /* 0x000ee20000000c00 */
[CC--:B------:R-:W-:Y:S01]  /*18c0*/  FFMA R35, R27.reuse, R10.reuse, R15 ;  /* 0x0000000a1b237223 */ /* 0x0c0fe2000000000f */
[----:B------:R-:W-:Y:S01]  /*18d0*/  FFMA R44, R27, R11, R12 ;  /* 0x0000000b1b2c7223 */ /* 0x000fe2000000000c */
[C---:B------:R-:W-:Y:S01]  /*18e0*/  FFMA R63, R8.reuse, R67, R41 ;  /* 0x00000043083f7223 */ /* 0x040fe20000000029 */
[C---:B------:R-:W-:Y:S01]  /*18f0*/  FFMA R118, R67.reuse, R9, R118 ;  /* 0x0000000943767223 */ /* 0x040fe20000000076 */
[CC--:B------:R-:W-:Y:S01]  /*1900*/  FFMA R85, R67.reuse, R10.reuse, R85 ;  /* 0x0000000a43557223 */ /* 0x0c0fe20000000055 */
[----:B------:R-:W-:Y:S01]  /*1910*/  FFMA R66, R67, R11, R66 ;  /* 0x0000000b43427223 */ /* 0x000fe20000000042 */
[C---:B------:R-:W-:Y:S01]  /*1920*/  FFMA R65, R8.reuse, R27, R65 ;  /* 0x0000001b08417223 */ /* 0x040fe20000000041 */
[----:B------:R-:W-:Y:S01]  /*1930*/  FFMA R114, R27, R9, R114 ;  /* 0x000000091b727223 */ /* 0x000fe20000000072 */
[----:B------:R-:W4:Y:S01]  /*1940*/  LDS.128 R12, [R2+0x190] ;  /* 0x00019000020c7984 */ /* 0x000f220000000c00 */
[C---:B------:R-:W-:Y:S01]  /*1950*/  FFMA R67, R8.reuse, R71, R25 ;  /* 0x0000004708437223 */ /* 0x040fe20000000019 */
[C---:B------:R-:W-:Y:S01]  /*1960*/  FFMA R61, R8.reuse, R47, R61 ;  /* 0x0000002f083d7223 */ /* 0x040fe2000000003d */
[C---:B------:R-:W-:Y:S01]  /*1970*/  FFMA R62, R47.reuse, R9, R62 ;  /* 0x000000092f3e7223 */ /* 0x040fe2000000003e */
[CC--:B------:R-:W-:Y:S01]  /*1980*/  FFMA R77, R47.reuse, R10.reuse, R77 ;  /* 0x0000000a2f4d7223 */ /* 0x0c0fe2000000004d */
[----:B------:R-:W-:Y:S01]  /*1990*/  FFMA R96, R47, R11, R46 ;  /* 0x0000000b2f607223 */ /* 0x000fe2000000002e */
[----:B------:R-:W-:Y:S01]  /*19a0*/  FFMA R81, R8, R43, R81 ;  /* 0x0000002b08517223 */ /* 0x000fe20000000051 */
[C---:B------:R-:W-:Y:S01]  /*19b0*/  FFMA R116, R43.reuse, R9, R116 ;  /* 0x000000092b747223 */ /* 0x040fe20000000074 */
[CC--:B------:R-:W-:Y:S01]  /*19c0*/  FFMA R83, R43.reuse, R10.reuse, R83 ;  /* 0x0000000a2b537223 */ /* 0x0c0fe20000000053 */
[----:B------:R-:W-:Y:S01]  /*19d0*/  FFMA R98, R43, R11, R42 ;  /* 0x0000000b2b627223 */ /* 0x000fe2000000002a */
[----:B------:R-:W5:Y:S01]  /*19e0*/  LDS.128 R24, [R2+0x210] ;  /* 0x0002100002187984 */ /* 0x000f620000000c00 */
[C---:B------:R-:W-:Y:S01]  /*19f0*/  FFMA R120, R71.reuse, R9, R120 ;  /* 0x0000000947787223 */ /* 0x040fe20000000078 */
[C---:B------:R-:W-:Y:S01]  /*1a00*/  FFMA R57, R71.reuse, R10, R57 ;  /* 0x0000000a47397223 */ /* 0x040fe20000000039 */
[----:B------:R-:W-:-:S02]  /*1a10*/  FFMA R70, R71, R11, R70 ;  /* 0x0000000b47467223 */ /* 0x000fc40000000046 */
[----:B------:R-:W5:Y:S01]  /*1a20*/  LDS.128 R8, [R2+0x290] ;  /* 0x0002900002087984 */ /* 0x000f620000000c00 */
[C---:B0-----:R-:W-:Y:S01]  /*1a30*/  FFMA R59, R16.reuse, R28, R59 ;  /* 0x0000001c103b7223 */ /* 0x041fe2000000003b */
[C---:B------:R-:W-:Y:S01]  /*1a40*/  FFMA R60, R16.reuse, R29, R60 ;  /* 0x0000001d103c7223 */ /* 0x040fe2000000003c */
[C---:B------:R-:W-:Y:S01]  /*1a50*/  FFMA R100, R16.reuse, R30, R105 ;  /* 0x0000001e10647223 */ /* 0x040fe20000000069 */
[C---:B------:R-:W-:Y:S01]  /*1a60*/  FFMA R74, R16.reuse, R31, R74 ;  /* 0x0000001f104a7223 */ /* 0x040fe2000000004a */
[C---:B-1----:R-:W-:Y:S01]  /*1a70*/  FFMA R107, R16.reuse, R48, R107 ;  /* 0x00000030106b7223 */ /* 0x042fe2000000006b */
[C---:B------:R-:W-:Y:S01]  /*1a80*/  FFMA R92, R16.reuse, R49, R92 ;  /* 0x00000031105c7223 */ /* 0x040fe2000000005c */
[C---:B------:R-:W-:Y:S01]  /*1a90*/  FFMA R111, R16.reuse, R50, R111 ;  /* 0x00000032106f7223 */ /* 0x040fe2000000006f */
[----:B------:R-:W-:Y:S01]  /*1aa0*/  FFMA R16, R16, R51, R38 ;  /* 0x0000003310107223 */ /* 0x000fe20000000026 */
[C---:B--2---:R-:W-:Y:S01]  /*1ab0*/  FFMA R102, R52.reuse, R28, R45 ;  /* 0x0000001c34667223 */ /* 0x044fe2000000002d */
[----:B------:R-:W0:Y:S01]  /*1ac0*/  LDS.128 R36, [R2+0x310] ;  /* 0x0003100002247984 */ /* 0x000e220000000c00 */
[C---:B------:R-:W-:Y:S01]  /*1ad0*/  FFMA R56, R52.reuse, R29, R56 ;  /* 0x0000001d34387223 */ /* 0x040fe20000000038 */
[C---:B------:R-:W-:Y:S01]  /*1ae0*/  FFMA R104, R52.reuse, R30, R103 ;  /* 0x0000001e34687223 */ /* 0x040fe20000000067 */
[C---:B------:R-:W-:Y:S01]  /*1af0*/  FFMA R78, R52.reuse, R31, R78 ;  /* 0x0000001f344e7223 */ /* 0x040fe2000000004e */
[C---:B------:R-:W-:Y:S01]  /*1b00*/  FFMA R109, R52.reuse, R48, R109 ;  /* 0x00000030346d7223 */ /* 0x040fe2000000006d */
[C---:B------:R-:W-:Y:S01]  /*1b10*/  FFMA R110, R52.reuse, R49, R110 ;  /* 0x00000031346e7223 */ /* 0x040fe2000000006e */
[C---:B------:R-:W-:Y:S01]  /*1b20*/  FFMA R7, R52.reuse, R50, R7 ;  /* 0x0000003234077223 */ /* 0x040fe20000000007 */
[----:B------:R-:W-:Y:S01]  /*1b30*/  FFMA R52, R52, R51, R40 ;  /* 0x0000003334347223 */ /* 0x000fe20000000028 */
[C---:B---3--:R-:W-:Y:S01]  /*1b40*/  FFMA R106, R20.reuse, R28, R69 ;  /* 0x0000001c146a7223 */ /* 0x048fe20000000045 */
[----:B------:R-:W1:Y:S01]  /*1b50*/  LDS.128 R40, [R2+0x390] ;  /* 0x0003900002287984 */ /* 0x000e620000000c00 */
[C---:B------:R-:W-:Y:S01]  /*1b60*/  FFMA R64, R20.reuse, R29, R64 ;  /* 0x0000001d14407223 */ /* 0x040fe20000000040 */
[C---:B------:R-:W-:Y:S01]  /*1b70*/  FFMA R108, R20.reuse, R30, R99 ;  /* 0x0000001e146c7223 */ /* 0x040fe20000000063 */
[C---:B------:R-:W-:Y:S01]  /*1b80*/  FFMA R88, R20.reuse, R31, R88 ;  /* 0x0000001f14587223 */ /* 0x040fe20000000058 */
[C---:B------:R-:W-:Y:S01]  /*1b90*/  FFMA R65, R20.reuse, R48, R65 ;  /* 0x0000003014417223 */ /* 0x040fe20000000041 */
[C---:B------:R-:W-:Y:S01]  /*1ba0*/  FFMA R114, R20.reuse, R49, R114 ;  /* 0x0000003114727223 */ /* 0x040fe20000000072 */
[C---:B------:R-:W-:Y:S01]  /*1bb0*/  FFMA R69, R20.reuse, R50, R35 ;  /* 0x0000003214457223 */ /* 0x040fe20000000023 */
[----:B------:R-:W-:Y:S01]  /*1bc0*/  FFMA R20, R20, R51, R44 ;  /* 0x0000003314147223 */ /* 0x000fe2000000002c */
[C---:B----4-:R-:W-:Y:S01]  /*1bd0*/  FFMA R112, R12.reuse, R28, R73 ;  /* 0x0000001c0c707223 */ /* 0x050fe20000000049 */
[----:B------:R-:W2:Y:S01]  /*1be0*/  LDS.128 R44, [R0+0xa00] ;  /* 0x000a0000002c7984 */ /* 0x000ea20000000c00 */
[C---:B------:R-:W-:Y:S01]  /*1bf0*/  FFMA R58, R12.reuse, R29, R58 ;  /* 0x0000001d0c3a7223 */ /* 0x040fe2000000003a */
[C---:B------:R-:W-:Y:S01]  /*1c00*/  FFMA R124, R12.reuse, R30, R91 ;  /* 0x0000001e0c7c7223 */ /* 0x040fe2000000005b */
[C---:B------:R-:W-:Y:S01]  /*1c10*/  FFMA R86, R12.reuse, R31, R86 ;  /* 0x0000001f0c567223 */ /* 0x040fe20000000056 */
[C---:B------:R-:W-:Y:S01]  /*1c20*/  FFMA R71, R12.reuse, R48, R33 ;  /* 0x000000300c477223 */ /* 0x040fe20000000021 */
[C---:B------:R-:W-:Y:S01]  /*1c30*/  FFMA R122, R12.reuse, R49, R34 ;  /* 0x000000310c7a7223 */ /* 0x040fe20000000022 */
[C---:B------:R-:W-:Y:S01]  /*1c40*/  FFMA R113, R12.reuse, R50, R113 ;  /* 0x000000320c717223 */ /* 0x040fe20000000071 */
[----:B------:R-:W-:Y:S01]  /*1c50*/  FFMA R72, R12, R51, R72 ;  /* 0x000000330c487223 */ /* 0x000fe20000000048 */
[C---:B-----5:R-:W-:Y:S01]  /*1c60*/  FFMA R75, R24.reuse, R28, R75 ;  /* 0x0000001c184b7223 */ /* 0x060fe2000000004b */
        /* <DEDUP_REMOVED lines=8> */
[C---:B------:R-:W-:Y:S01]  /*1cf0*/  FFMA R76, R8.reuse, R29, R76 ;  /* 0x0000001d084c7223 */ /* 0x040fe2000000004c */
[C---:B------:R-:W-:Y:S01]  /*1d00*/  FFMA R24, R8.reuse, R30, R95 ;  /* 0x0000001e08187223 */ /* 0x040fe2000000005f */
[C---:B------:R-:W-:Y:S01]  /*1d10*/  FFMA R82, R8.reuse, R31, R82 ;  /* 0x0000001f08527223 */ /* 0x040fe20000000052 */
[C---:B------:R-:W-:Y:S01]  /*1d20*/  FFMA R81, R8.reuse, R48, R81 ;  /* 0x0000003008517223 */ /* 0x040fe20000000051 */
[----:B------:R-:W-:Y:S01]  /*1d30*/  FFMA R116, R8, R49, R116 ;  /* 0x0000003108747223 */ /* 0x000fe20000000074 */
[----:B0-----:R-:W-:Y:S01]  /*1d40*/  FFMA R105, R36, R29, R32 ;  /* 0x0000001d24697223 */ /* 0x001fe20000000020 */
[C---:B------:R-:W-:Y:S01]  /*1d50*/  FFMA R83, R8.reuse, R50, R83 ;  /* 0x0000003208537223 */ /* 0x040fe20000000053 */
[----:B------:R-:W-:Y:S01]  /*1d60*/  FFMA R98, R8, R51, R98 ;  /* 0x0000003308627223 */ /* 0x000fe20000000062 */
[----:B------:R-:W0:Y:S01]  /*1d70*/  LDS.128 R32, [R0+0xa10] ;  /* 0x000a100000207984 */ /* 0x000e220000000c00 */
        /* <DEDUP_REMOVED lines=10> */
[----:B------:R-:W-:Y:S01]  /*1e20*/  FFMA R70, R40, R51, R70 ;  /* 0x0000003328467223 */ /* 0x000fe20000000046 */
[C---:B------:R-:W-:Y:S01]  /*1e30*/  FFMA R63, R36.reuse, R48, R63 ;  /* 0x00000030243f7223 */ /* 0x040fe2000000003f */
[----:B------:R-:W-:Y:S01]  /*1e40*/  FFMA R85, R36, R50, R85 ;  /* 0x0000003224557223 */ /* 0x000fe20000000055 */
[----:B------:R-:W-:Y:S01]  /*1e50*/  FFMA R67, R40, R48, R67 ;  /* 0x0000003028437223 */ /* 0x000fe20000000043 */
[-C--:B--2---:R-:W-:Y:S01]  /*1e60*/  FFMA R123, R25, R46.reuse, R12 ;  /* 0x0000002e197b7223 */ /* 0x084fe2000000000c */
[C---:B------:R-:W-:Y:S01]  /*1e70*/  FFMA R89, R44.reuse, R41, R28 ;  /* 0x000000292c597223 */ /* 0x040fe2000000001c */
[----:B------:R-:W-:Y:S01]  /*1e80*/  FFMA R101, R37, R45, R105 ;  /* 0x0000002d25657223 */ /* 0x000fe20000000069 */
[-C--:B------:R-:W-:Y:S01]  /*1e90*/  FFMA R125, R9, R46.reuse, R24 ;  /* 0x0000002e097d7223 */ /* 0x080fe20000000018 */
[-C--:B------:R-:W-:Y:S01]  /*1ea0*/  FFMA R12, R41, R46.reuse, R30 ;  /* 0x0000002e290c7223 */ /* 0x080fe2000000001e */
        /* <DEDUP_REMOVED lines=19> */
[----:B------:R-:W1:Y:S01]  /*1fe0*/  LDS.128 R28, [R0+0xc00] ;  /* 0x000c0000001c7984 */ /* 0x000e620000000c00 */
        /* <DEDUP_REMOVED lines=8> */
[C---:B0-----:R-:W-:Y:S01]  /*2070*/  FFMA R107, R32.reuse, R17, R107 ;  /* 0x00000011206b7223 */ /* 0x041fe2000000006b */
[----:B------:R-:W0:Y:S01]  /*2080*/  LDS.128 R44, [R0+0xc10] ;  /* 0x000c1000002c7984 */ /* 0x000e220000000c00 */
[C---:B------:R-:W-:Y:S01]  /*2090*/  FFMA R92, R17.reuse, R33, R92 ;  /* 0x00000021115c7223 */ /* 0x040fe2000000005c */
[CC--:B------:R-:W-:Y:S01]  /*20a0*/  FFMA R111, R17.reuse, R34.reuse, R111 ;  /* 0x00000022116f7223 */ /* 0x0c0fe2000000006f */
[----:B------:R-:W-:Y:S01]  /*20b0*/  FFMA R16, R17, R35, R16 ;  /* 0x0000002311107223 */ /* 0x000fe20000000010 */
[C---:B------:R-:W-:Y:S01]  /*20c0*/  FFMA R109, R32.reuse, R53, R109 ;  /* 0x00000035206d7223 */ /* 0x040fe2000000006d */
[C---:B------:R-:W-:Y:S01]  /*20d0*/  FFMA R17, R53.reuse, R33, R110 ;  /* 0x0000002135117223 */ /* 0x040fe2000000006e */
[CC--:B------:R-:W-:Y:S01]  /*20e0*/  FFMA R7, R53.reuse, R34.reuse, R7 ;  /* 0x0000002235077223 */ /* 0x0c0fe20000000007 */
[----:B------:R-:W-:Y:S01]  /*20f0*/  FFMA R52, R53, R35, R52 ;  /* 0x0000002335347223 */ /* 0x000fe20000000034 */
[----:B------:R-:W-:Y:S01]  /*2100*/  FFMA R65, R32, R21, R65 ;  /* 0x0000001520417223 */ /* 0x000fe20000000041 */
[C---:B------:R-:W-:Y:S01]  /*2110*/  FFMA R53, R21.reuse, R33, R114 ;  /* 0x0000002115357223 */ /* 0x040fe20000000072 */
[C---:B------:R-:W-:Y:S01]  /*2120*/  FFMA R69, R21.reuse, R34, R69 ;  /* 0x0000002215457223 */ /* 0x040fe20000000045 */
[----:B------:R-:W-:Y:S01]  /*2130*/  FFMA R20, R21, R35, R20 ;  /* 0x0000002315147223 */ /* 0x000fe20000000014 */
[----:B------:R-:W-:Y:S01]  /*2140*/  FFMA R57, R40, R50, R57 ;  /* 0x0000003228397223 */ /* 0x000fe20000000039 */
[C---:B------:R-:W-:Y:S01]  /*2150*/  FFMA R71, R32.reuse, R13, R71 ;  /* 0x0000000d20477223 */ /* 0x040fe20000000047 */
[C---:B------:R-:W-:Y:S01]  /*2160*/  FFMA R21, R13.reuse, R33, R122 ;  /* 0x000000210d157223 */ /* 0x040fe2000000007a */
[CC--:B------:R-:W-:Y:S01]  /*2170*/  FFMA R113, R13.reuse, R34.reuse, R113 ;  /* 0x000000220d717223 */ /* 0x0c0fe20000000071 */
        /* <DEDUP_REMOVED lines=17> */
[-C--:B-1----:R-:W-:Y:S01]  /*2290*/  FFMA R102, R18, R30.reuse, R115 ;  /* 0x0000001e12667223 */ /* 0x082fe20000000073 */
[-C--:B------:R-:W-:Y:S01]  /*22a0*/  FFMA R104, R54, R30.reuse, R117 ;  /* 0x0000001e36687223 */ /* 0x080fe20000000075 */
[-C--:B------:R-:W-:Y:S01]  /*22b0*/  FFMA R106, R22, R30.reuse, R119 ;  /* 0x0000001e166a7223 */ /* 0x080fe20000000077 */
[-C--:B------:R-:W-:Y:S01]  /*22c0*/  FFMA R108, R14, R30.reuse, R121 ;  /* 0x0000001e0e6c7223 */ /* 0x080fe20000000079 */
[-C--:B------:R-:W-:Y:S01]  /*22d0*/  FFMA R110, R26, R30.reuse, R123 ;  /* 0x0000001e1a6e7223 */ /* 0x080fe2000000007b */
[-C--:B------:R-:W-:Y:S01]  /*22e0*/  FFMA R112, R10, R30.reuse, R125 ;  /* 0x0000001e0a707223 */ /* 0x080fe2000000007d */
[-C--:B------:R-:W-:Y:S01]  /*22f0*/  FFMA R8, R38, R30.reuse, R8 ;  /* 0x0000001e26087223 */ /* 0x080fe20000000008 */
[----:B------:R-:W-:Y:S01]  /*2300*/  FFMA R12, R42, R30, R12 ;  /* 0x0000001e2a0c7223 */ /* 0x000fe2000000000c */
[----:B------:R-:W1:Y:S01]  /*2310*/  LDS.128 R32, [R0+0xe00] ;  /* 0x000e000000207984 */ /* 0x000e620000000c00 */
[-C--:B------:R-:W-:Y:S01]  /*2320*/  FFMA R59, R28, R18.reuse, R59 ;  /* 0x000000121c3b7223 */ /* 0x080fe2000000003b */
[C---:B------:R-:W-:Y:S01]  /*2330*/  FFMA R60, R18.reuse, R29, R91 ;  /* 0x0000001d123c7223 */ /* 0x040fe2000000005b */
[----:B------:R-:W-:Y:S01]  /*2340*/  FFMA R30, R18, R31, R74 ;  /* 0x0000001f121e7223 */ /* 0x000fe2000000004a */
[----:B0-----:R-:W-:Y:S01]  /*2350*/  FFMA R107, R44, R18, R107 ;  /* 0x000000122c6b7223 */ /* 0x001fe2000000006b */
[C---:B------:R-:W-:Y:S01]  /*2360*/  FFMA R92, R18.reuse, R45, R92 ;  /* 0x0000002d125c7223 */ /* 0x040fe2000000005c */
[C---:B------:R-:W-:Y:S01]  /*2370*/  FFMA R111, R18.reuse, R46, R111 ;  /* 0x0000002e126f7223 */ /* 0x040fe2000000006f */
[----:B------:R-:W-:Y:S01]  /*2380*/  FFMA R16, R18, R47, R16 ;  /* 0x0000002f12107223 */ /* 0x000fe20000000010 */
[-C--:B------:R-:W-:Y:S01]  /*2390*/  FFMA R36, R28, R54.reuse, R49 ;  /* 0x000000361c247223 */ /* 0x080fe20000000031 */
[C---:B------:R-:W-:Y:S01]  /*23a0*/  FFMA R62, R54.reuse, R29, R93 ;  /* 0x0000001d363e7223 */ /* 0x040fe2000000005d */
[----:B------:R-:W-:Y:S01]  /*23b0*/  FFMA R78, R54, R31, R78 ;  /* 0x0000001f364e7223 */ /* 0x000fe2000000004e */
[----:B------:R-:W-:Y:S01]  /*23c0*/  FFMA R109, R44, R54, R109 ;  /* 0x000000362c6d7223 */ /* 0x000fe2000000006d */
        /* <DEDUP_REMOVED lines=15> */
[----:B------:R-:W-:Y:S01]  /*24c0*/  FFMA R113, R14, R46, R113 ;  /* 0x0000002e0e717223 */ /* 0x000fe20000000071 */
[C---:B------:R-:W-:Y:S01]  /*24d0*/  FFMA R50, R28.reuse, R26, R75 ;  /* 0x0000001a1c327223 */ /* 0x040fe2000000004b */
[----:B------:R-:W-:Y:S01]  /*24e0*/  FFMA R56, R28, R10, R73 ;  /* 0x0000000a1c387223 */ /* 0x000fe20000000049 */
[----:B------:R-:W-:Y:S01]  /*24f0*/  FFMA R14, R14, R47, R72 ;  /* 0x0000002f0e0e7223 */ /* 0x000fe20000000048 */
[C---:B------:R-:W-:Y:S01]  /*2500*/  FFMA R58, R28.reuse, R38, R79 ;  /* 0x000000261c3a7223 */ /* 0x040fe2000000004f */
[----:B------:R-:W0:Y:S01]  /*2510*/  LDS.128 R72, [R0+0xe10] ;  /* 0x000e100000487984 */ /* 0x000e220000000c00 */
[----:B------:R-:W-:Y:S01]  /*2520*/  FFMA R28, R28, R42, R89 ;  /* 0x0000002a1c1c7223 */ /* 0x000fe20000000059 */
[C---:B------:R-:W-:Y:S01]  /*2530*/  FFMA R76, R26.reuse, R29, R103 ;  /* 0x0000001d1a4c7223 */ /* 0x040fe20000000067 */
[----:B------:R-:W-:Y:S01]  /*2540*/  FFMA R84, R26, R31, R84 ;  /* 0x0000001f1a547223 */ /* 0x000fe20000000054 */
[----:B------:R-:W-:Y:S01]  /*2550*/  FFMA R61, R44, R26, R61 ;  /* 0x0000001a2c3d7223 */ /* 0x000fe2000000003d */
[C---:B------:R-:W-:Y:S01]  /*2560*/  FFMA R114, R26.reuse, R45, R13 ;  /* 0x0000002d1a727223 */ /* 0x040fe2000000000d */
[C---:B------:R-:W-:Y:S01]  /*2570*/  FFMA R77, R26.reuse, R46, R77 ;  /* 0x0000002e1a4d7223 */ /* 0x040fe2000000004d */
        /* <DEDUP_REMOVED lines=9> */
[-C--:B------:R-:W-:Y:S01]  /*2610*/  FFMA R80, R38, R31.reuse, R80 ;  /* 0x0000001f26507223 */ /* 0x080fe20000000050 */
[----:B------:R-:W-:Y:S01]  /*2620*/  FFMA R24, R42, R31, R24 ;  /* 0x0000001f2a187223 */ /* 0x000fe20000000018 */
[----:B------:R-:W-:Y:S01]  /*2630*/  FFMA R63, R44, R38, R63 ;  /* 0x000000262c3f7223 */ /* 0x000fe2000000003f */
[C---:B------:R-:W-:Y:S01]  /*2640*/  FFMA R10, R38.reuse, R45, R9 ;  /* 0x0000002d260a7223 */ /* 0x040fe20000000009 */
[C---:B------:R-:W-:Y:S01]  /*2650*/  FFMA R85, R38.reuse, R46, R85 ;  /* 0x0000002e26557223 */ /* 0x040fe20000000055 */
[----:B------:R-:W-:Y:S01]  /*2660*/  FFMA R66, R38, R47, R66 ;  /* 0x0000002f26427223 */ /* 0x000fe20000000042 */
[----:B------:R-:W-:Y:S01]  /*2670*/  FFMA R38, R42, R45, R37 ;  /* 0x0000002d2a267223 */ /* 0x000fe20000000025 */
[----:B-1----:R-:W-:Y:S01]  /*2680*/  FFMA R93, R39, R34, R8 ;  /* 0x00000022275d7223 */ /* 0x002fe20000000008 */
[----:B------:R-:W-:Y:S01]  /*2690*/  FFMA R67, R44, R42, R67 ;  /* 0x0000002a2c437223 */ /* 0x000fe20000000043 */
[C---:B------:R-:W-:Y:S01]  /*26a0*/  FFMA R57, R42.reuse, R46, R57 ;  /* 0x0000002e2a397223 */ /* 0x040fe20000000039 */
[----:B------:R-:W-:Y:S01]  /*26b0*/  FFMA R70, R42, R47, R70 ;  /* 0x0000002f2a467223 */ /* 0x000fe20000000046 */
[C---:B------:R-:W-:Y:S01]  /*26c0*/  FFMA R25, R32.reuse, R15, R48 ;  /* 0x0000000f20197223 */ /* 0x040fe20000000030 */
[C---:B------:R-:W-:Y:S01]  /*26d0*/  FFMA R37, R32.reuse, R27, R50 ;  /* 0x0000001b20257223 */ /* 0x040fe20000000032 */
[C---:B------:R-:W-:Y:S01]  /*26e0*/  FFMA R79, R32.reuse, R43, R28 ;  /* 0x0000002b204f7223 */ /* 0x040fe2000000001c */
[C---:B------:R-:W-:Y:S01]  /*26f0*/  FFMA R8, R19.reuse, R35, R30 ;  /* 0x0000002313087223 */ /* 0x040fe2000000001e */
[C---:B------:R-:W-:Y:S01]  /*2700*/  FFMA R9, R32.reuse, R55, R36 ;  /* 0x0000003720097223 */ /* 0x040fe20000000024 */
[C---:B------:R-:W-:Y:S01]  /*2710*/  FFMA R21, R32.reuse, R23, R40 ;  /* 0x0000001720157223 */ /* 0x040fe20000000028 */
[----:B------:R-:W-:Y:S01]  /*2720*/  LDS.128 R44, [R2+0x20] ;  /* 0x00002000022c7984 */ /* 0x000fe20000000c00 */
[C---:B------:R-:W-:Y:S01]  /*2730*/  FFMA R59, R32.reuse, R19, R59 ;  /* 0x00000013203b7223 */ /* 0x040fe2000000003b */
[C---:B------:R-:W-:Y:S01]  /*2740*/  FFMA R41, R32.reuse, R11, R56 ;  /* 0x0000000b20297223 */ /* 0x040fe20000000038 */
[----:B------:R-:W-:Y:S01]  /*2750*/  FFMA R53, R32, R39, R58 ;  /* 0x0000002720357223 */ /* 0x000fe2000000003a */
[----:B------:R-:W1:Y:S01]  /*2760*/  LDS.128 R48, [R0+0x1000] ;  /* 0x0010000000307984 */ /* 0x000e620000000c00 */
[-C--:B------:R-:W-:Y:S01]  /*2770*/  FFMA R60, R19, R33.reuse, R60 ;  /* 0x00000021133c7223 */ /* 0x080fe2000000003c */
[-C--:B------:R-:W-:Y:S01]  /*2780*/  FFMA R62, R55, R33.reuse, R62 ;  /* 0x00000021373e7223 */ /* 0x080fe2000000003e */
[-C--:B------:R-:W-:Y:S01]  /*2790*/  FFMA R64, R23, R33.reuse, R64 ;  /* 0x0000002117407223 */ /* 0x080fe20000000040 */
[----:B------:R-:W2:Y:S01]  /*27a0*/  LDS.128 R28, [R0+0x1010] ;  /* 0x00101000001c7984 */ /* 0x000ea20000000c00 */
        /* <DEDUP_REMOVED lines=26> */
[----:B------:R-:W3:Y:S01]  /*2950*/  LDS.128 R16, [R2+0x120] ;  /* 0x0001200002107984 */ /* 0x000ee20000000c00 */
[C---:B------:R-:W-:Y:S01]  /*2960*/  FFMA R109, R72.reuse, R55, R109 ;  /* 0x00000037486d7223 */ /* 0x040fe2000000006d */
[-C--:B------:R-:W-:Y:S01]  /*2970*/  FFMA R7, R55, R74.reuse, R7 ;  /* 0x0000004a37077223 */ /* 0x080fe20000000007 */
        /* <DEDUP_REMOVED lines=8> */
[----:B------:R-:W4:Y:S01]  /*2a00*/  LDS.128 R12, [R2+0x1a0] ;  /* 0x0001a000020c7984 */ /* 0x000f220000000c00 */
        /* <DEDUP_REMOVED lines=12> */
[----:B------:R-:W-:Y:S01]  /*2ad0*/  FFMA R67, R72, R43, R67 ;  /* 0x0000002b48437223 */ /* 0x000fe20000000043 */
[----:B------:R-:W5:Y:S01]  /*2ae0*/  LDS.128 R80, [R2+0x220] ;  /* 0x0002200002507984 */ /* 0x000f620000000c00 */
[C---:B------:R-:W-:Y:S01]  /*2af0*/  FFMA R38, R43.reuse, R73, R38 ;  /* 0x000000492b267223 */ /* 0x040fe20000000026 */
[C---:B------:R-:W-:Y:S01]  /*2b00*/  FFMA R39, R43.reuse, R74, R57 ;  /* 0x0000004a2b277223 */ /* 0x040fe20000000039 */
[----:B------:R-:W-:Y:S01]  /*2b10*/  FFMA R70, R43, R75, R70 ;  /* 0x0000004b2b467223 */ /* 0x000fe20000000046 */
[C---:B-1----:R-:W-:Y:S01]  /*2b20*/  FFMA R43, R44.reuse, R48, R59 ;  /* 0x000000302c2b7223 */ /* 0x042fe2000000003b */
[----:B------:R-:W1:Y:S01]  /*2b30*/  LDS.128 R72, [R2+0x2a0] ;  /* 0x0002a00002487984 */ /* 0x000e620000000c00 */
[C---:B------:R-:W-:Y:S01]  /*2b40*/  FFMA R60, R44.reuse, R49, R60 ;  /* 0x000000312c3c7223 */ /* 0x040fe2000000003c */
[C---:B------:R-:W-:Y:S01]  /*2b50*/  FFMA R108, R44.reuse, R50, R101 ;  /* 0x000000322c6c7223 */ /* 0x040fe20000000065 */
[C---:B------:R-:W-:Y:S01]  /*2b60*/  FFMA R110, R44.reuse, R51, R8 ;  /* 0x000000332c6e7223 */ /* 0x040fe20000000008 */
[C---:B--2---:R-:W-:Y:S01]  /*2b70*/  FFMA R107, R44.reuse, R28, R107 ;  /* 0x0000001c2c6b7223 */ /* 0x044fe2000000006b */
[C---:B------:R-:W-:Y:S01]  /*2b80*/  FFMA R92, R44.reuse, R29, R92 ;  /* 0x0000001d2c5c7223 */ /* 0x040fe2000000005c */
[C---:B------:R-:W-:Y:S01]  /*2b90*/  FFMA R111, R44.reuse, R30, R111 ;  /* 0x0000001e2c6f7223 */ /* 0x040fe2000000006f */
[----:B------:R-:W-:Y:S01]  /*2ba0*/  FFMA R44, R44, R31, R56 ;  /* 0x0000001f2c2c7223 */ /* 0x000fe20000000038 */
[C---:B0-----:R-:W-:Y:S01]  /*2bb0*/  FFMA R112, R32.reuse, R48, R9 ;  /* 0x0000003020707223 */ /* 0x041fe20000000009 */
[----:B------:R-:W0:Y:S01]  /*2bc0*/  LDS.128 R56, [R2+0x320] ;  /* 0x0003200002387984 */ /* 0x000e220000000c00 */
[C---:B------:R-:W-:Y:S01]  /*2bd0*/  FFMA R62, R32.reuse, R49, R62 ;  /* 0x00000031203e7223 */ /* 0x040fe2000000003e */
[C---:B------:R-:W-:Y:S01]  /*2be0*/  FFMA R116, R32.reuse, R50, R99 ;  /* 0x0000003220747223 */ /* 0x040fe20000000063 */
[C---:B------:R-:W-:Y:S01]  /*2bf0*/  FFMA R78, R32.reuse, R51, R78 ;  /* 0x00000033204e7223 */ /* 0x040fe2000000004e */
[----:B------:R-:W2:Y:S01]  /*2c00*/  LDS.128 R8, [R2+0x3a0] ;  /* 0x0003a00002087984 */ /* 0x000ea20000000c00 */
[C---:B------:R-:W-:Y:S01]  /*2c10*/  FFMA R109, R32.reuse, R28, R109 ;  /* 0x0000001c206d7223 */ /* 0x040fe2000000006d */
[C---:B------:R-:W-:Y:S01]  /*2c20*/  FFMA R42, R32.reuse, R29, R42 ;  /* 0x0000001d202a7223 */ /* 0x040fe2000000002a */
[C---:B------:R-:W-:Y:S01]  /*2c30*/  FFMA R7, R32.reuse, R30, R7 ;  /* 0x0000001e20077223 */ /* 0x040fe20000000007 */
[----:B------:R-:W-:Y:S01]  /*2c40*/  FFMA R102, R32, R31, R102 ;  /* 0x0000001f20667223 */ /* 0x000fe20000000066 */
[C---:B---3--:R-:W-:Y:S01]  /*2c50*/  FFMA R32, R16.reuse, R48, R21 ;  /* 0x0000003010207223 */ /* 0x048fe20000000015 */
        /* <DEDUP_REMOVED lines=8> */
[----:B------:R-:W3:Y:S01]  /*2ce0*/  LDS.128 R20, [R0+0x1200] ;  /* 0x0012000000147984 */ /* 0x000ee20000000c00 */
        /* <DEDUP_REMOVED lines=40> */
[-C--:B---3--:R-:W-:Y:S01]  /*2f70*/  FFMA R123, R81, R22.reuse, R12 ;  /* 0x00000016517b7223 */ /* 0x088fe2000000000c */
[C---:B------:R-:W-:Y:S01]  /*2f80*/  FFMA R43, R20.reuse, R45, R43 ;  /* 0x0000002d142b7223 */ /* 0x040fe2000000002b */
        /* <DEDUP_REMOVED lines=31> */
[C---:B0-----:R-:W-:Y:S01]  /*3180*/  FFMA R107, R52.reuse, R45, R107 ;  /* 0x0000002d346b7223 */ /* 0x041fe2000000006b */
[C---:B------:R-:W-:Y:S01]  /*3190*/  FFMA R92, R45.reuse, R53, R92 ;  /* 0x000000352d5c7223 */ /* 0x040fe2000000005c */
[CC--:B------:R-:W-:Y:S01]  /*31a0*/  FFMA R111, R45.reuse, R54.reuse, R111 ;  /* 0x000000362d6f7223 */ /* 0x0c0fe2000000006f */
[----:B------:R-:W0:Y:S01]  /*31b0*/  LDS.128 R20, [R0+0x1410] ;  /* 0x0014100000147984 */ /* 0x000e220000000c00 */
        /* <DEDUP_REMOVED lines=22> */
[-C--:B------:R-:W-:Y:S01]  /*3320*/  FFMA R85, R57, R54.reuse, R85 ;  /* 0x0000003639557223 */ /* 0x080fe20000000055 */
[----:B------:R-:W-:Y:S01]  /*3330*/  FFMA R39, R9, R54, R39 ;  /* 0x0000003609277223 */ /* 0x000fe20000000027 */
[----:B------:R-:W-:Y:S01]  /*3340*/  FFMA R73, R57, R53, R106 ;  /* 0x0000003539497223 */ /* 0x000fe2000000006a */
[----:B------:R-:W-:Y:S01]  /*3350*/  FFMA R67, R52, R9, R67 ;  /* 0x0000000934437223 */ /* 0x000fe20000000043 */
[C---:B------:R-:W-:Y:S01]  /*3360*/  FFMA R53, R9.reuse, R53, R38 ;  /* 0x0000003509357223 */ /* 0x040fe20000000026 */
[-C--:B------:R-:W-:Y:S01]  /*3370*/  FFMA R70, R9, R55.reuse, R70 ;  /* 0x0000003709467223 */ /* 0x080fe20000000046 */
[----:B------:R-:W-:Y:S01]  /*3380*/  FFMA R66, R57, R55, R66 ;  /* 0x0000003739427223 */ /* 0x000fe20000000042 */
[C---:B-1----:R-:W-:Y:S01]  /*3390*/  FFMA R43, R24.reuse, R46, R43 ;  /* 0x0000002e182b7223 */ /* 0x042fe2000000002b */
[C---:B------:R-:W-:Y:S01]  /*33a0*/  FFMA R42, R24.reuse, R82, R49 ;  /* 0x00000052182a7223 */ /* 0x040fe20000000031 */
[----:B------:R-:W-:Y:S01]  /*33b0*/  FFMA R54, R24, R58, R51 ;  /* 0x0000003a18367223 */ /* 0x000fe20000000033 */
[C---:B------:R-:W-:Y:S01]  /*33c0*/  FFMA R56, R46.reuse, R25, R93 ;  /* 0x000000192e387223 */ /* 0x040fe2000000005d */
[C---:B------:R-:W-:Y:S01]  /*33d0*/  FFMA R100, R46.reuse, R26, R117 ;  /* 0x0000001a2e647223 */ /* 0x040fe20000000075 */
[----:B------:R-:W-:Y:S01]  /*33e0*/  FFMA R110, R46, R27, R110 ;  /* 0x0000001b2e6e7223 */ /* 0x000fe2000000006e */
[----:B0-----:R-:W-:Y:S01]  /*33f0*/  FFMA R107, R20, R46, R107 ;  /* 0x0000002e146b7223 */ /* 0x001fe2000000006b */
[C---:B------:R-:W-:Y:S01]  /*3400*/  FFMA R92, R46.reuse, R21, R92 ;  /* 0x000000152e5c7223 */ /* 0x040fe2000000005c */
[C---:B------:R-:W-:Y:S01]  /*3410*/  FFMA R111, R46.reuse, R22, R111 ;  /* 0x000000162e6f7223 */ /* 0x040fe2000000006f */
[----:B------:R-:W-:Y:S01]  /*3420*/  FFMA R44, R46, R23, R44 ;  /* 0x000000172e2c7223 */ /* 0x000fe2000000002c */
[----:B------:R-:W-:Y:S01]  /*3430*/  FFMA R30, R24, R34, R29 ;  /* 0x00000022181e7223 */ /* 0x000fe2000000001d */
[C---:B------:R-:W-:Y:S01]  /*3440*/  FFMA R64, R34.reuse, R25, R95 ;  /* 0x0000001922407223 */ /* 0x040fe2000000005f */
[C---:B------:R-:W-:Y:S01]  /*3450*/  FFMA R106, R34.reuse, R26, R119 ;  /* 0x0000001a226a7223 */ /* 0x040fe20000000077 */
[----:B------:R-:W0:Y:S01]  /*3460*/  LDS.128 R48, [R0+0x1600] ;  /* 0x0016000000307984 */ /* 0x000e220000000c00 */
        /* <DEDUP_REMOVED lines=15> */
[----:B------:R-:W-:Y:S01]  /*3560*/  FFMA R17, R20, R58, R63 ;  /* 0x0000003a14117223 */ /* 0x000fe2000000003f */
[C---:B------:R-:W-:Y:S01]  /*3570*/  FFMA R38, R24.reuse, R14, R79 ;  /* 0x0000000e18267223 */ /* 0x040fe2000000004f */
[----:B------:R-:W1:Y:S01]  /*3580*/  LDS.128 R60, [R0+0x1610] ;  /* 0x00161000003c7984 */ /* 0x000e620000000c00 */
[----:B------:R-:W-:Y:S01]  /*3590*/  FFMA R52, R24, R74, R89 ;  /* 0x0000004a18347223 */ /* 0x000fe20000000059 */
[C---:B------:R-:W-:Y:S01]  /*35a0*/  FFMA R72, R14.reuse, R25, R99 ;  /* 0x000000190e487223 */ /* 0x040fe20000000063 */
[C---:B------:R-:W-:Y:S01]  /*35b0*/  FFMA R112, R14.reuse, R26, R87 ;  /* 0x0000001a0e707223 */ /* 0x040fe20000000057 */
[----:B------:R-:W-:Y:S01]  /*35c0*/  FFMA R86, R14, R27, R86 ;  /* 0x0000001b0e567223 */ /* 0x000fe20000000056 */
[----:B------:R-:W-:Y:S01]  /*35d0*/  FFMA R71, R20, R14, R71 ;  /* 0x0000000e14477223 */ /* 0x000fe20000000047 */
[C---:B------:R-:W-:Y:S01]  /*35e0*/  FFMA R113, R14.reuse, R22, R113 ;  /* 0x000000160e717223 */ /* 0x040fe20000000071 */
[----:B------:R-:W-:Y:S01]  /*35f0*/  FFMA R104, R14, R23, R104 ;  /* 0x000000170e687223 */ /* 0x000fe20000000068 */
[----:B------:R-:W-:Y:S01]  /*3600*/  FFMA R24, R24, R10, R91 ;  /* 0x0000000a18187223 */ /* 0x000fe2000000005b */
[C---:B------:R-:W-:Y:S01]  /*3610*/  FFMA R76, R82.reuse, R25, R101 ;  /* 0x00000019524c7223 */ /* 0x040fe20000000065 */
[C---:B------:R-:W-:Y:S01]  /*3620*/  FFMA R114, R82.reuse, R26, R123 ;  /* 0x0000001a52727223 */ /* 0x040fe2000000007b */
[-C--:B------:R-:W-:Y:S01]  /*3630*/  FFMA R84, R82, R27.reuse, R84 ;  /* 0x0000001b52547223 */ /* 0x080fe20000000054 */
[----:B------:R-:W-:Y:S01]  /*3640*/  FFMA R28, R10, R27, R28 ;  /* 0x0000001b0a1c7223 */ /* 0x000fe2000000001c */
[C---:B------:R-:W-:Y:S01]  /*3650*/  FFMA R14, R82.reuse, R21, R13 ;  /* 0x00000015520e7223 */ /* 0x040fe2000000000d */
[C---:B------:R-:W-:Y:S01]  /*3660*/  FFMA R77, R82.reuse, R22, R77 ;  /* 0x00000016524d7223 */ /* 0x040fe2000000004d */
        /* <DEDUP_REMOVED lines=27> */
[----:B------:R-:W-:Y:S01]  /*3820*/  FFMA R57, R48, R15, R38 ;  /* 0x0000000f30397223 */ /* 0x000fe20000000026 */
[-C--:B------:R-:W-:Y:S01]  /*3830*/  FFMA R97, R19, R50.reuse, R108 ;  /* 0x0000003213617223 */ /* 0x080fe2000000006c */
[----:B------:R-:W-:Y:S01]  /*3840*/  LDS.128 R20, [R2+0x30] ;  /* 0x0000300002147984 */ /* 0x000fe20000000c00 */
[-C--:B------:R-:W-:Y:S01]  /*3850*/  FFMA R52, R75, R51.reuse, R36 ;  /* 0x000000334b347223 */ /* 0x080fe20000000024 */
[----:B------:R-:W-:Y:S01]  /*3860*/  FFMA R54, R59, R51, R40 ;  /* 0x000000333b367223 */ /* 0x000fe20000000028 */
[C---:B------:R-:W-:Y:S01]  /*3870*/  FFMA R76, R83.reuse, R49, R76 ;  /* 0x00000031534c7223 */ /* 0x040fe2000000004c */
[----:B------:R-:W0:Y:S01]  /*3880*/  LDS.128 R24, [R0+0x1800] ;  /* 0x0018000000187984 */ /* 0x000e220000000c00 */
[C---:B------:R-:W-:Y:S01]  /*3890*/  FFMA R91, R83.reuse, R50, R114 ;  /* 0x00000032535b7223 */ /* 0x040fe20000000072 */
[----:B------:R-:W-:Y:S01]  /*38a0*/  FFMA R84, R83, R51, R84 ;  /* 0x0000003353547223 */ /* 0x000fe20000000054 */
[----:B-1----:R-:W-:Y:S01]  /*38b0*/  FFMA R40, R47, R63, R44 ;  /* 0x0000003f2f287223 */ /* 0x002fe2000000002c */
[----:B------:R-:W1:Y:S01]  /*38c0*/  LDS.128 R28, [R0+0x1810] ;  /* 0x00181000001c7984 */ /* 0x000e620000000c00 */
[----:B------:R-:W-:Y:S01]  /*38d0*/  FFMA R105, R60, R83, R9 ;  /* 0x000000533c697223 */ /* 0x000fe20000000009 */
[C---:B------:R-:W-:Y:S01]  /*38e0*/  FFMA R108, R83.reuse, R61, R14 ;  /* 0x0000003d536c7223 */ /* 0x040fe2000000000e */
[C---:B------:R-:W-:Y:S01]  /*38f0*/  FFMA R77, R83.reuse, R62, R77 ;  /* 0x0000003e534d7223 */ /* 0x040fe2000000004d */
[----:B------:R-:W2:Y:S01]  /*3900*/  LDS.128 R36, [R2+0xb0] ;  /* 0x0000b00002247984 */ /* 0x000ea20000000c00 */
[----:B------:R-:W-:Y:S01]  /*3910*/  FFMA R96, R83, R63, R96 ;  /* 0x0000003f53607223 */ /* 0x000fe20000000060 */
[----:B------:R-:W-:Y:S01]  /*3920*/  FFMA R55, R48, R19, R32 ;  /* 0x0000001330377223 */ /* 0x000fe20000000020 */
[-C--:B------:R-:W-:Y:S01]  /*3930*/  FFMA R64, R35, R49.reuse, R64 ;  /* 0x0000003123407223 */ /* 0x080fe20000000040 */
[----:B------:R-:W-:Y:S01]  /*3940*/  FFMA R80, R75, R49, R80 ;  /* 0x000000314b507223 */ /* 0x000fe20000000050 */
[-C--:B------:R-:W-:Y:S01]  /*3950*/  FFMA R101, R35, R50.reuse, R106 ;  /* 0x0000003223657223 */ /* 0x080fe2000000006a */
[----:B------:R-:W-:Y:S01]  /*3960*/  FFMA R93, R75, R50, R116 ;  /* 0x000000324b5d7223 */ /* 0x000fe20000000074 */
[C---:B------:R-:W-:Y:S01]  /*3970*/  FFMA R109, R60.reuse, R35, R109 ;  /* 0x000000233c6d7223 */ /* 0x040fe2000000006d */
[C---:B------:R-:W-:Y:S01]  /*3980*/  FFMA R46, R35.reuse, R61, R46 ;  /* 0x0000003d232e7223 */ /* 0x040fe2000000002e */
[CC--:B------:R-:W-:Y:S01]  /*3990*/  FFMA R7, R35.reuse, R62.reuse, R7 ;  /* 0x0000003e23077223 */ /* 0x0c0fe20000000007 */
[----:B------:R-:W-:Y:S01]  /*39a0*/  FFMA R102, R35, R63, R102 ;  /* 0x0000003f23667223 */ /* 0x000fe20000000066 */
[----:B------:R-:W-:Y:S01]  /*39b0*/  FFMA R44, R19, R61, R34 ;  /* 0x0000003d132c7223 */ /* 0x000fe20000000022 */
[----:B------:R-:W-:Y:S01]  /*39c0*/  FFMA R83, R60, R75, R13 ;  /* 0x0000004b3c537223 */ /* 0x000fe2000000000d */
[C---:B------:R-:W-:Y:S01]  /*39d0*/  FFMA R82, R75.reuse, R61, R82 ;  /* 0x0000003d4b527223 */ /* 0x040fe20000000052 */
[C---:B------:R-:W-:Y:S01]  /*39e0*/  FFMA R115, R75.reuse, R62, R41 ;  /* 0x0000003e4b737223 */ /* 0x040fe20000000029 */
[----:B------:R-:W-:Y:S01]  /*39f0*/  FFMA R98, R75, R63, R98 ;  /* 0x0000003f4b627223 */ /* 0x000fe20000000062 */
[----:B------:R-:W-:Y:S01]  /*3a00*/  FFMA R43, R48, R47, R43 ;  /* 0x0000002f302b7223 */ /* 0x000fe2000000002b */
        /* <DEDUP_REMOVED lines=8> */
[----:B------:R-:W-:Y:S01]  /*3a90*/  FFMA R99, R11, R50, R12 ;  /* 0x000000320b637223 */ /* 0x000fe2000000000c */
[-C--:B------:R-:W-:Y:S01]  /*3aa0*/  FFMA R110, R47, R51.reuse, R110 ;  /* 0x000000332f6e7223 */ /* 0x080fe2000000006e */
[-C--:B------:R-:W-:Y:S01]  /*3ab0*/  FFMA R88, R19, R51.reuse, R88 ;  /* 0x0000003313587223 */ /* 0x080fe20000000058 */
[----:B------:R-:W-:Y:S01]  /*3ac0*/  FFMA R86, R15, R51, R86 ;  /* 0x000000330f567223 */ /* 0x000fe20000000056 */
[----:B------:R-:W3:Y:S01]  /*3ad0*/  LDS.128 R32, [R2+0x130] ;  /* 0x0001300002207984 */ /* 0x000ee20000000c00 */
        /* <DEDUP_REMOVED lines=10> */
[C---:B------:R-:W-:Y:S01]  /*3b80*/  FFMA R58, R11.reuse, R61, R58 ;  /* 0x0000003d0b3a7223 */ /* 0x040fe2000000003a */
[CC--:B------:R-:W-:Y:S01]  /*3b90*/  FFMA R59, R11.reuse, R62.reuse, R45 ;  /* 0x0000003e0b3b7223 */ /* 0x0c0fe2000000002d */
[----:B------:R-:W-:Y:S01]  /*3ba0*/  FFMA R70, R11, R63, R70 ;  /* 0x0000003f0b467223 */ /* 0x000fe20000000046 */
[----:B------:R-:W5:Y:S01]  /*3bb0*/  LDS.128 R12, [R2+0x230] ;  /* 0x00023000020c7984 */ /* 0x000f620000000c00 */
[C---:B------:R-:W-:Y:S01]  /*3bc0*/  FFMA R65, R60.reuse, R19, R65 ;  /* 0x000000133c417223 */ /* 0x040fe20000000041 */
[CC--:B------:R-:W-:Y:S01]  /*3bd0*/  FFMA R69, R19.reuse, R62.reuse, R69 ;  /* 0x0000003e13457223 */ /* 0x0c0fe20000000045 */
[----:B------:R-:W-:Y:S01]  /*3be0*/  FFMA R106, R19, R63, R16 ;  /* 0x0000003f136a7223 */ /* 0x000fe20000000010 */
[----:B------:R-:W5:Y:S01]  /*3bf0*/  LDS.128 R8, [R2+0x2b0] ;  /* 0x0002b00002087984 */ /* 0x000f620000000c00 */
[----:B------:R-:W-:Y:S01]  /*3c00*/  FFMA R107, R60, R47, R107 ;  /* 0x0000002f3c6b7223 */ /* 0x000fe2000000006b */
[C---:B------:R-:W-:Y:S01]  /*3c10*/  FFMA R92, R47.reuse, R61, R92 ;  /* 0x0000003d2f5c7223 */ /* 0x040fe2000000005c */
[----:B------:R-:W-:Y:S01]  /*3c20*/  FFMA R111, R47, R62, R111 ;  /* 0x0000003e2f6f7223 */ /* 0x000fe2000000006f */
        /* <DEDUP_REMOVED lines=26> */
[----:B------:R-:W1:Y:S01]  /*3dd0*/  LDS.128 R44, [R0+0x1a00] ;  /* 0x001a0000002c7984 */ /* 0x000e620000000c00 */
        /* <DEDUP_REMOVED lines=26> */
[----:B------:R-:W2:Y:S01]  /*3f80*/  LDS.128 R52, [R0+0x1a10] ;  /* 0x001a100000347984 */ /* 0x000ea20000000c00 */
        /* <DEDUP_REMOVED lines=12> */
[----:B------:R-:W-:Y:S01]  /*4050*/  FFMA R70, R40, R31, R70 ;  /* 0x0000001f28467223 */ /* 0x000fe20000000046 */
[-C--:B-1----:R-:W-:Y:S01]  /*4060*/  FFMA R99, R9, R45.reuse, R101 ;  /* 0x0000002d09637223 */ /* 0x082fe20000000065 */
        /* <DEDUP_REMOVED lines=31> */
[----:B------:R-:W0:Y:S01]  /*4260*/  LDS.128 R24, [R0+0x1c00] ;  /* 0x001c000000187984 */ /* 0x000e220000000c00 */
[C---:B--2---:R-:W-:Y:S01]  /*4270*/  FFMA R107, R52.reuse, R21, R107 ;  /* 0x00000015346b7223 */ /* 0x044fe2000000006b */
[C---:B------:R-:W-:Y:S01]  /*4280*/  FFMA R92, R21.reuse, R53, R92 ;  /* 0x00000035155c7223 */ /* 0x040fe2000000005c */
[CC--:B------:R-:W-:Y:S01]  /*4290*/  FFMA R111, R21.reuse, R54.reuse, R111 ;  /* 0x00000036156f7223 */ /* 0x0c0fe2000000006f */
[----:B------:R-:W-:Y:S01]  /*42a0*/  FFMA R20, R21, R55, R20 ;  /* 0x0000003715147223 */ /* 0x000fe20000000014 */
[----:B------:R-:W1:Y:S01]  /*42b0*/  LDS.128 R44, [R0+0x1c10] ;  /* 0x001c1000002c7984 */ /* 0x000e620000000c00 */
        /* <DEDUP_REMOVED lines=28> */
[----:B------:R-:W-:-:S02]  /*4480*/  FFMA R70, R41, R55, R70 ;  /* 0x0000003729467223 */ /* 0x000fc40000000046 */
[----:B------:R-:W2:Y:S01]  /*4490*/  LDS.128 R52, [R0+0x1e00] ;  /* 0x001e000000347984 */ /* 0x000ea20000000c00 */
[----:B0-----:R-:W-:Y:S01]  /*44a0*/  FFMA R61, R24, R22, R61 ;  /* 0x00000016183d7223 */ /* 0x001fe2000000003d */
[C---:B------:R-:W-:Y:S01]  /*44b0*/  FFMA R58, R22.reuse, R25, R87 ;  /* 0x00000019163a7223 */ /* 0x040fe20000000057 */
[C---:B------:R-:W-:Y:S01]  /*44c0*/  FFMA R90, R22.reuse, R26, R103 ;  /* 0x0000001a165a7223 */ /* 0x040fe20000000067 */
[----:B------:R-:W-:Y:S01]  /*44d0*/  FFMA R110, R22, R27, R110 ;  /* 0x0000001b166e7223 */ /* 0x000fe2000000006e */
[----:B------:R-:W-:Y:S01]  /*44e0*/  FFMA R30, R24, R38, R29 ;  /* 0x00000026181e7223 */ /* 0x000fe2000000001d */
[----:B-1----:R-:W-:Y:S01]  /*44f0*/  FFMA R107, R44, R22, R107 ;  /* 0x000000162c6b7223 */ /* 0x002fe2000000006b */
        /* <DEDUP_REMOVED lines=47> */
[C---:B------:R-:W-:Y:S01]  /*47f0*/  FFMA R8, R18.reuse, R27, R8 ;  /* 0x0000001b12087223 */ /* 0x040fe20000000008 */
[C---:B------:R-:W-:Y:S01]  /*4800*/  FFMA R10, R18.reuse, R45, R9 ;  /* 0x0000002d120a7223 */ /* 0x040fe20000000009 */
[C---:B------:R-:W-:Y:S01]  /*4810*/  FFMA R85, R18.reuse, R46, R85 ;  /* 0x0000002e12557223 */ /* 0x040fe20000000055 */
[----:B------:R-:W-:Y:S01]  /*4820*/  FFMA R66, R18, R47, R66 ;  /* 0x0000002f12427223 */ /* 0x000fe20000000042 */
[----:B------:R-:W0:Y:S01]  /*4830*/  LDS.128 R72, [R0+0x1e10] ;  /* 0x001e100000487984 */ /* 0x000e220000000c00 */
[C---:B------:R-:W-:Y:S01]  /*4840*/  FFMA R82, R42.reuse, R25, R101 ;  /* 0x000000192a527223 */ /* 0x040fe20000000065 */
[C---:B------:R-:W-:Y:S01]  /*4850*/  FFMA R16, R42.reuse, R26, R16 ;  /* 0x0000001a2a107223 */ /* 0x040fe20000000010 */
[----:B------:R-:W-:Y:S01]  /*4860*/  FFMA R28, R42, R27, R28 ;  /* 0x0000001b2a1c7223 */ /* 0x000fe2000000001c */
[----:B------:R-:W-:Y:S01]  /*4870*/  FFMA R67, R44, R42, R67 ;  /* 0x0000002a2c437223 */ /* 0x000fe20000000043 */
[C---:B------:R-:W-:Y:S01]  /*4880*/  FFMA R18, R42.reuse, R45, R17 ;  /* 0x0000002d2a127223 */ /* 0x040fe20000000011 */
[C---:B------:R-:W-:Y:S01]  /*4890*/  FFMA R59, R42.reuse, R46, R59 ;  /* 0x0000002e2a3b7223 */ /* 0x040fe2000000003b */
[----:B------:R-:W-:Y:S01]  /*48a0*/  FFMA R70, R42, R47, R70 ;  /* 0x0000002f2a467223 */ /* 0x000fe20000000046 */
[C---:B--2---:R-:W-:Y:S01]  /*48b0*/  FFMA R63, R52.reuse, R43, R24 ;  /* 0x0000002b343f7223 */ /* 0x044fe20000000018 */
[----:B------:R-:W-:Y:S01]  /*48c0*/  LDS.128 R44, [R0+0x2000] ;  /* 0x00200000002c7984 */ /* 0x000fe20000000c00 */
[C---:B------:R-:W-:Y:S01]  /*48d0*/  FFMA R37, R52.reuse, R51, R36 ;  /* 0x0000003334257223 */ /* 0x040fe20000000024 */
[C---:B------:R-:W-:Y:S01]  /*48e0*/  FFMA R41, R52.reuse, R15, R40 ;  /* 0x0000000f34297223 */ /* 0x040fe20000000028 */
[C---:B------:R-:W-:Y:S01]  /*48f0*/  FFMA R49, R52.reuse, R11, R48 ;  /* 0x0000000b34317223 */ /* 0x040fe20000000030 */
[----:B------:R-:W1:Y:S01]  /*4900*/  LDS.128 R24, [R2+0x40] ;  /* 0x0000400002187984 */ /* 0x000e620000000c00 */
[C---:B------:R-:W-:Y:S01]  /*4910*/  FFMA R57, R52.reuse, R19, R56 ;  /* 0x0000001334397223 */ /* 0x040fe20000000038 */
[CC--:B------:R-:W-:Y:S01]  /*4920*/  FFMA R87, R23.reuse, R54.reuse, R90 ;  /* 0x0000003617577223 */ /* 0x0c0fe2000000005a */
        /* <DEDUP_REMOVED lines=31> */
[----:B------:R-:W2:Y:S01]  /*4b20*/  LDS.128 R52, [R2+0xc0] ;  /* 0x0000c00002347984 */ /* 0x000ea20000000c00 */
[C---:B------:R-:W-:Y:S01]  /*4b30*/  FFMA R109, R72.reuse, R39, R109 ;  /* 0x00000027486d7223 */ /* 0x040fe2000000006d */
[C---:B------:R-:W-:Y:S01]  /*4b40*/  FFMA R8, R39.reuse, R73, R22 ;  /* 0x0000004927087223 */ /* 0x040fe20000000016 */
[CC--:B------:R-:W-:Y:S01]  /*4b50*/  FFMA R7, R39.reuse, R74.reuse, R7 ;  /* 0x0000004a27077223 */ /* 0x0c0fe20000000007 */
        /* <DEDUP_REMOVED lines=12> */
[----:B------:R-:W-:Y:S01]  /*4c20*/  FFMA R65, R72, R35, R65 ;  /* 0x0000002348417223 */ /* 0x000fe20000000041 */
[C---:B------:R-:W-:Y:S01]  /*4c30*/  FFMA R38, R35.reuse, R73, R38 ;  /* 0x0000004923267223 */ /* 0x040fe20000000026 */
[CC--:B------:R-:W-:Y:S01]  /*4c40*/  FFMA R69, R35.reuse, R74.reuse, R69 ;  /* 0x0000004a23457223 */ /* 0x0c0fe20000000045 */
[----:B------:R-:W-:Y:S01]  /*4c50*/  FFMA R106, R35, R75, R106 ;  /* 0x0000004b236a7223 */ /* 0x000fe2000000006a */
[----:B------:R-:W-:Y:S01]  /*4c60*/  FFMA R51, R19, R74, R85 ;  /* 0x0000004a13337223 */ /* 0x000fe20000000055 */
[----:B------:R-:W4:Y:S01]  /*4c70*/  LDS.128 R12, [R2+0x240] ;  /* 0x00024000020c7984 */ /* 0x000f220000000c00 */
[----:B-1----:R-:W-:Y:S01]  /*4c80*/  FFMA R108, R24, R46, R87 ;  /* 0x0000002e186c7223 */ /* 0x002fe20000000057 */
[C---:B------:R-:W-:Y:S01]  /*4c90*/  FFMA R83, R72.reuse, R11, R83 ;  /* 0x0000000b48537223 */ /* 0x040fe20000000053 */
[CC--:B------:R-:W-:Y:S01]  /*4ca0*/  FFMA R115, R11.reuse, R74.reuse, R115 ;  /* 0x0000004a0b737223 */ /* 0x0c0fe20000000073 */
[----:B------:R-:W1:Y:S01]  /*4cb0*/  LDS.128 R32, [R2+0x1c0] ;  /* 0x0001c00002207984 */ /* 0x000e620000000c00 */
[----:B------:R-:W-:Y:S01]  /*4cc0*/  FFMA R98, R11, R75, R98 ;  /* 0x0000004b0b627223 */ /* 0x000fe20000000062 */
[C---:B------:R-:W-:Y:S01]  /*4cd0*/  FFMA R94, R19.reuse, R73, R10 ;  /* 0x00000049135e7223 */ /* 0x040fe2000000000a */
[----:B------:R-:W-:Y:S01]  /*4ce0*/  FFMA R66, R19, R75, R66 ;  /* 0x0000004b13427223 */ /* 0x000fe20000000042 */
[----:B------:R-:W5:Y:S01]  /*4cf0*/  LDS.128 R84, [R2+0x340] ;  /* 0x0003400002547984 */ /* 0x000f620000000c00 */
[----:B------:R-:W-:Y:S01]  /*4d00*/  FFMA R67, R72, R43, R67 ;  /* 0x0000002b48437223 */ /* 0x000fe20000000043 */
[C---:B------:R-:W-:Y:S01]  /*4d10*/  FFMA R100, R43.reuse, R73, R18 ;  /* 0x000000492b647223 */ /* 0x040fe20000000012 */
[C---:B------:R-:W-:Y:S01]  /*4d20*/  FFMA R59, R43.reuse, R74, R59 ;  /* 0x0000004a2b3b7223 */ /* 0x040fe2000000003b */
[----:B------:R-:W-:Y:S01]  /*4d30*/  FFMA R70, R43, R75, R70 ;  /* 0x0000004b2b467223 */ /* 0x000fe20000000046 */
[C---:B------:R-:W-:Y:S01]  /*4d40*/  FFMA R61, R24.reuse, R44, R61 ;  /* 0x0000002c183d7223 */ /* 0x040fe2000000003d */
[----:B------:R-:W5:Y:S01]  /*4d50*/  LDS.128 R72, [R2+0x2c0] ;  /* 0x0002c00002487984 */ /* 0x000f620000000c00 */
[C---:B------:R-:W-:Y:S01]  /*4d60*/  FFMA R58, R24.reuse, R45, R58 ;  /* 0x0000002d183a7223 */ /* 0x040fe2000000003a */
[C---:B------:R-:W-:Y:S01]  /*4d70*/  FFMA R110, R24.reuse, R47, R110 ;  /* 0x0000002f186e7223 */ /* 0x040fe2000000006e */
[C---:B0-----:R-:W-:Y:S01]  /*4d80*/  FFMA R107, R24.reuse, R28, R107 ;  /* 0x0000001c186b7223 */ /* 0x041fe2000000006b */
[-C--:B------:R-:W-:Y:S01]  /*4d90*/  FFMA R92, R24, R29.reuse, R92 ;  /* 0x0000001d185c7223 */ /* 0x080fe2000000005c */
[C---:B--2---:R-:W-:Y:S01]  /*4da0*/  FFMA R112, R52.reuse, R44, R9 ;  /* 0x0000002c34707223 */ /* 0x044fe20000000009 */
[----:B------:R-:W-:Y:S01]  /*4db0*/  FFMA R118, R52, R29, R8 ;  /* 0x0000001d34767223 */ /* 0x000fe20000000008 */
[----:B------:R-:W-:Y:S01]  /*4dc0*/  FFMA R111, R24, R30, R111 ;  /* 0x0000001e186f7223 */ /* 0x000fe2000000006f */
[----:B------:R-:W0:Y:S01]  /*4dd0*/  LDS.128 R8, [R2+0x3c0] ;  /* 0x0003c00002087984 */ /* 0x000e220000000c00 */
[C---:B------:R-:W-:Y:S01]  /*4de0*/  FFMA R60, R52.reuse, R45, R60 ;  /* 0x0000002d343c7223 */ /* 0x040fe2000000003c */
[C---:B------:R-:W-:Y:S01]  /*4df0*/  FFMA R116, R52.reuse, R46, R97 ;  /* 0x0000002e34747223 */ /* 0x040fe20000000061 */
[C---:B------:R-:W-:Y:S01]  /*4e00*/  FFMA R114, R52.reuse, R47, R114 ;  /* 0x0000002f34727223 */ /* 0x040fe20000000072 */
[C---:B------:R-:W-:Y:S01]  /*4e10*/  FFMA R109, R52.reuse, R28, R109 ;  /* 0x0000001c346d7223 */ /* 0x040fe2000000006d */
[C---:B------:R-:W-:Y:S01]  /*4e20*/  FFMA R7, R52.reuse, R30, R7 ;  /* 0x0000001e34077223 */ /* 0x040fe20000000007 */
[-C--:B------:R-:W-:Y:S01]  /*4e30*/  FFMA R102, R52, R31.reuse, R102 ;  /* 0x0000001f34667223 */ /* 0x080fe20000000066 */
[----:B---3--:R-:W-:Y:S01]  /*4e40*/  FFMA R122, R20, R46, R93 ;  /* 0x0000002e147a7223 */ /* 0x008fe2000000005d */
        /* <DEDUP_REMOVED lines=8> */
[----:B------:R-:W2:Y:S01]  /*4ed0*/  LDS.128 R16, [R0+0x2200] ;  /* 0x0022000000107984 */ /* 0x000ea20000000c00 */
[C---:B----4-:R-:W-:Y:S01]  /*4ee0*/  FFMA R93, R12.reuse, R44, R41 ;  /* 0x0000002c0c5d7223 */ /* 0x050fe20000000029 */
[C---:B------:R-:W-:Y:S01]  /*4ef0*/  FFMA R68, R12.reuse, R45, R68 ;  /* 0x0000002d0c447223 */ /* 0x040fe20000000044 */
[CC--:B------:R-:W-:Y:S01]  /*4f00*/  FFMA R40, R12.reuse, R47.reuse, R40 ;  /* 0x0000002f0c287223 */ /* 0x0c0fe20000000028 */
[----:B------:R-:W-:Y:S01]  /*4f10*/  FFMA R105, R12, R28, R105 ;  /* 0x0000001c0c697223 */ /* 0x000fe20000000069 */
[C---:B-1----:R-:W-:Y:S01]  /*4f20*/  FFMA R124, R32.reuse, R44, R37 ;  /* 0x0000002c207c7223 */ /* 0x042fe20000000025 */
[C---:B------:R-:W-:Y:S01]  /*4f30*/  FFMA R20, R32.reuse, R47, R36 ;  /* 0x0000002f20147223 */ /* 0x040fe20000000024 */
[C---:B------:R-:W-:Y:S01]  /*4f40*/  FFMA R64, R32.reuse, R45, R64 ;  /* 0x0000002d20407223 */ /* 0x040fe20000000040 */
[----:B------:R-:W-:Y:S01]  /*4f50*/  FFMA R79, R32, R46, R79 ;  /* 0x0000002e204f7223 */ /* 0x000fe2000000004f */
[-C--:B-----5:R-:W-:Y:S01]  /*4f60*/  FFMA R41, R84, R28.reuse, R39 ;  /* 0x0000001c54297223 */ /* 0x0a0fe20000000027 */
[C---:B------:R-:W-:Y:S01]  /*4f70*/  FFMA R71, R32.reuse, R28, R71 ;  /* 0x0000001c20477223 */ /* 0x040fe20000000047 */
[----:B------:R-:W1:Y:S01]  /*4f80*/  LDS.128 R36, [R0+0x2210] ;  /* 0x0022100000247984 */ /* 0x000e620000000c00 */
[C---:B------:R-:W-:Y:S01]  /*4f90*/  FFMA R80, R32.reuse, R29, R80 ;  /* 0x0000001d20507223 */ /* 0x040fe20000000050 */
[C---:B------:R-:W-:Y:S01]  /*4fa0*/  FFMA R113, R32.reuse, R30, R113 ;  /* 0x0000001e20717223 */ /* 0x040fe20000000071 */
[----:B------:R-:W-:Y:S01]  /*4fb0*/  FFMA R104, R32, R31, R104 ;  /* 0x0000001f20687223 */ /* 0x000fe20000000068 */
        /* <DEDUP_REMOVED lines=59> */
[C---:B-1----:R-:W-:Y:S01]  /*5370*/  FFMA R107, R36.reuse, R25, R107 ;  /* 0x00000019246b7223 */ /* 0x042fe2000000006b */
[C---:B------:R-:W-:Y:S01]  /*5380*/  FFMA R92, R25.reuse, R37, R92 ;  /* 0x00000025195c7223 */ /* 0x040fe2000000005c */
[CC--:B------:R-:W-:Y:S01]  /*5390*/  FFMA R111, R25.reuse, R38.reuse, R111 ;  /* 0x00000026196f7223 */ /* 0x0c0fe2000000006f */
[----:B------:R-:W-:Y:S01]  /*53a0*/  FFMA R24, R25, R39, R24 ;  /* 0x0000002719187223 */ /* 0x000fe20000000018 */
[----:B------:R-:W0:Y:S01]  /*53b0*/  LDS.128 R28, [R0+0x2400] ;  /* 0x00240000001c7984 */ /* 0x000e220000000c00 */
[C---:B------:R-:W-:Y:S01]  /*53c0*/  FFMA R109, R36.reuse, R53, R109 ;  /* 0x00000035246d7223 */ /* 0x040fe2000000006d */
        /* <DEDUP_REMOVED lines=55> */
[-C--:B------:R-:W-:Y:S01]  /*5740*/  FFMA R94, R34, R30.reuse, R79 ;  /* 0x0000001e225e7223 */ /* 0x080fe2000000004f */
[-C--:B------:R-:W-:Y:S01]  /*5750*/  FFMA R100, R14, R30.reuse, R123 ;  /* 0x0000001e0e647223 */ /* 0x080fe2000000007b */
[-C--:B------:R-:W-:Y:S01]  /*5760*/  FFMA R12, R74, R30.reuse, R12 ;  /* 0x0000001e4a0c7223 */ /* 0x080fe2000000000c */
[-C--:B------:R-:W-:Y:S01]  /*5770*/  FFMA R108, R86, R30.reuse, R125 ;  /* 0x0000001e566c7223 */ /* 0x080fe2000000007d */
[----:B------:R-:W-:Y:S01]  /*5780*/  FFMA R8, R10, R30, R8 ;  /* 0x0000001e0a087223 */ /* 0x000fe20000000008 */
        /* <DEDUP_REMOVED lines=30> */
[----:B------:R-:W-:Y:S01]  /*5970*/  FFMA R70, R10, R19, R70 ;  /* 0x000000130a467223 */ /* 0x000fe20000000046 */
[C---:B--2---:R-:W-:Y:S01]  /*5980*/  FFMA R13, R36.reuse, R55, R44 ;  /* 0x00000037240d7223 */ /* 0x044fe2000000002c */
[----:B------:R-:W-:Y:S01]  /*5990*/  FFMA R33, R36, R23, R46 ;  /* 0x0000001724217223 */ /* 0x000fe2000000002e */
[----:B------:R-:W-:Y:S01]  /*59a0*/  LDS.128 R16, [R2+0x50] ;  /* 0x0000500002107984 */ /* 0x000fe20000000c00 */
[----:B------:R-:W-:Y:S01]  /*59b0*/  FFMA R28, R28, R10, R81 ;  /* 0x0000000a1c1c7223 */ /* 0x000fe20000000051 */
[C---:B------:R-:W-:Y:S01]  /*59c0*/  FFMA R80, R10.reuse, R29, R103 ;  /* 0x0000001d0a507223 */ /* 0x040fe20000000067 */
[----:B------:R-:W-:Y:S01]  /*59d0*/  FFMA R32, R10, R31, R32 ;  /* 0x0000001f0a207223 */ /* 0x000fe20000000020 */
[----:B------:R-:W1:Y:S01]  /*59e0*/  LDS.128 R44, [R0+0x2800] ;  /* 0x00280000002c7984 */ /* 0x000e620000000c00 */
[C---:B------:R-:W-:Y:S01]  /*59f0*/  FFMA R49, R36.reuse, R35, R50 ;  /* 0x0000002324317223 */ /* 0x040fe20000000032 */
[C---:B------:R-:W-:Y:S01]  /*5a00*/  FFMA R53, R36.reuse, R15, R52 ;  /* 0x0000000f24357223 */ /* 0x040fe20000000034 */
[C---:B------:R-:W-:Y:S01]  /*5a10*/  FFMA R57, R36.reuse, R75, R56 ;  /* 0x0000004b24397223 */ /* 0x040fe20000000038 */
[-C--:B------:R-:W-:Y:S01]  /*5a20*/  FFMA R85, R27, R38.reuse, R82 ;  /* 0x000000261b557223 */ /* 0x080fe20000000052 */
[-C--:B------:R-:W-:Y:S01]  /*5a30*/  FFMA R97, R11, R38.reuse, R8 ;  /* 0x000000260b617223 */ /* 0x080fe20000000008 */
        /* <DEDUP_REMOVED lines=25> */
[----:B------:R-:W2:Y:S01]  /*5bd0*/  LDS.128 R28, [R0+0x2810] ;  /* 0x00281000001c7984 */ /* 0x000ea20000000c00 */
        /* <DEDUP_REMOVED lines=40> */
[----:B------:R-:W5:Y:S01]  /*5e60*/  LDS.128 R84, [R2+0x350] ;  /* 0x0003500002547984 */ /* 0x000f620000000c00 */
[C---:B--2---:R-:W-:Y:S01]  /*5e70*/  FFMA R107, R16.reuse, R28, R107 ;  /* 0x0000001c106b7223 */ /* 0x044fe2000000006b */
[-C--:B------:R-:W-:Y:S01]  /*5e80*/  FFMA R92, R16, R29.reuse, R92 ;  /* 0x0000001d105c7223 */ /* 0x080fe2000000005c */
[C---:B0-----:R-:W-:Y:S01]  /*5e90*/  FFMA R108, R36.reuse, R44, R13 ;  /* 0x0000002c246c7223 */ /* 0x041fe2000000000d */
[----:B------:R-:W0:Y:S01]  /*5ea0*/  LDS.128 R76, [R2+0x250] ;  /* 0x00025000024c7984 */ /* 0x000e220000000c00 */
[----:B------:R-:W-:Y:S01]  /*5eb0*/  FFMA R118, R36, R29, R12 ;  /* 0x0000001d24767223 */ /* 0x000fe2000000000c */
[----:B------:R-:W-:Y:S01]  /*5ec0*/  FFMA R111, R16, R30, R111 ;  /* 0x0000001e106f7223 */ /* 0x000fe2000000006f */
[C---:B------:R-:W-:Y:S01]  /*5ed0*/  FFMA R62, R36.reuse, R45, R62 ;  /* 0x0000002d243e7223 */ /* 0x040fe2000000003e */
[C---:B------:R-:W-:Y:S01]  /*5ee0*/  FFMA R116, R36.reuse, R46, R99 ;  /* 0x0000002e24747223 */ /* 0x040fe20000000063 */
[C---:B------:R-:W-:Y:S01]  /*5ef0*/  FFMA R114, R36.reuse, R47, R114 ;  /* 0x0000002f24727223 */ /* 0x040fe20000000072 */
[C---:B------:R-:W-:Y:S01]  /*5f00*/  FFMA R109, R36.reuse, R28, R109 ;  /* 0x0000001c246d7223 */ /* 0x040fe2000000006d */
[C---:B------:R-:W-:Y:S01]  /*5f10*/  FFMA R7, R36.reuse, R30, R7 ;  /* 0x0000001e24077223 */ /* 0x040fe20000000007 */
[-C--:B------:R-:W-:Y:S01]  /*5f20*/  FFMA R102, R36, R31.reuse, R102 ;  /* 0x0000001f24667223 */ /* 0x080fe20000000066 */
[----:B------:R-:W2:Y:S01]  /*5f30*/  LDS.128 R12, [R2+0x3d0] ;  /* 0x0003d000020c7984 */ /* 0x000ea20000000c00 */
        /* <DEDUP_REMOVED lines=9> */
[----:B------:R-:W3:Y:S01]  /*5fd0*/  LDS.128 R32, [R0+0x2a00] ;  /* 0x002a000000207984 */ /* 0x000ee20000000c00 */
        /* <DEDUP_REMOVED lines=11> */
[-C--:B------:R-:W-:Y:S01]  /*6090*/  FFMA R83, R40, R28.reuse, R83 ;  /* 0x0000001c28537223 */ /* 0x080fe20000000053 */
[----:B-----5:R-:W-:Y:S01]  /*60a0*/  FFMA R49, R84, R28, R9 ;  /* 0x0000001c54317223 */ /* 0x020fe20000000009 */
[C---:B------:R-:W-:Y:S01]  /*60b0*/  FFMA R90, R40.reuse, R29, R90 ;  /* 0x0000001d285a7223 */ /* 0x040fe2000000005a */
[----:B------:R-:W1:Y:S01]  /*60c0*/  LDS.128 R8, [R0+0x2a10] ;  /* 0x002a100000087984 */ /* 0x000e620000000c00 */
        /* <DEDUP_REMOVED lines=8> */
[-C--:B------:R-:W-:Y:S01]  /*6150*/  FFMA R96, R76, R31.reuse, R96 ;  /* 0x0000001f4c607223 */ /* 0x080fe20000000060 */
[C---:B------:R-:W-:Y:S01]  /*6160*/  FFMA R76, R40.reuse, R46, R91 ;  /* 0x0000002e284c7223 */ /* 0x040fe2000000005b */
[----:B------:R-:W-:Y:S01]  /*6170*/  FFMA R98, R40, R31, R98 ;  /* 0x0000001f28627223 */ /* 0x000fe20000000062 */
[C---:B------:R-:W-:Y:S01]  /*6180*/  FFMA R81, R84.reuse, R44, R63 ;  /* 0x0000002c54517223 */ /* 0x040fe2000000003f */
[C---:B------:R-:W-:Y:S01]  /*6190*/  FFMA R40, R84.reuse, R46, R93 ;  /* 0x0000002e54287223 */ /* 0x040fe2000000005d */
[C---:B------:R-:W-:Y:S01]  /*61a0*/  FFMA R50, R84.reuse, R45, R50 ;  /* 0x0000002d54327223 */ /* 0x040fe20000000032 */
[----:B------:R-:W-:Y:S01]  /*61b0*/  FFMA R48, R84, R47, R48 ;  /* 0x0000002f54307223 */ /* 0x000fe20000000030 */
[C---:B--2---:R-:W-:Y:S01]  /*61c0*/  FFMA R44, R12.reuse, R44, R73 ;  /* 0x0000002c0c2c7223 */ /* 0x044fe20000000049 */
[C---:B------:R-:W-:Y:S01]  /*61d0*/  FFMA R80, R12.reuse, R45, R80 ;  /* 0x0000002d0c507223 */ /* 0x040fe20000000050 */
[C---:B------:R-:W-:Y:S01]  /*61e0*/  FFMA R46, R12.reuse, R46, R97 ;  /* 0x0000002e0c2e7223 */ /* 0x040fe20000000061 */
[C---:B------:R-:W-:Y:S01]  /*61f0*/  FFMA R56, R12.reuse, R47, R56 ;  /* 0x0000002f0c387223 */ /* 0x040fe20000000038 */
[----:B------:R-:W-:Y:S01]  /*6200*/  FFMA R67, R12, R28, R67 ;  /* 0x0000001c0c437223 */ /* 0x000fe20000000043 */
[----:B---3--:R-:W-:Y:S01]  /*6210*/  FFMA R57, R32, R77, R53 ;  /* 0x0000004d20397223 */ /* 0x008fe20000000035 */
[C---:B------:R-:W-:Y:S01]  /*6220*/  FFMA R94, R12.reuse, R29, R94 ;  /* 0x0000001d0c5e7223 */ /* 0x040fe2000000005e */
[C---:B------:R-:W-:Y:S01]  /*6230*/  FFMA R59, R12.reuse, R30, R59 ;  /* 0x0000001e0c3b7223 */ /* 0x040fe2000000003b */
[----:B------:R-:W-:Y:S01]  /*6240*/  FFMA R70, R12, R31, R70 ;  /* 0x0000001f0c467223 */ /* 0x000fe20000000046 */
[C---:B------:R-:W-:Y:S01]  /*6250*/  FFMA R47, R32.reuse, R25, R36 ;  /* 0x00000019202f7223 */ /* 0x040fe20000000024 */
[C---:B------:R-:W-:Y:S01]  /*6260*/  FFMA R73, R32.reuse, R41, R75 ;  /* 0x0000002920497223 */ /* 0x040fe2000000004b */
[----:B------:R-:W-:Y:S01]  /*6270*/  FFMA R53, R32, R85, R81 ;  /* 0x0000005520357223 */ /* 0x000fe20000000051 */
        /* <DEDUP_REMOVED lines=110> */
[-C--:B------:R-:W-:Y:S01]  /*6960*/  FFMA R76, R42, R29.reuse, R97 ;  /* 0x0000001d2a4c7223 */ /* 0x080fe20000000061 */
[-C--:B------:R-:W-:Y:S01]  /*6970*/  FFMA R80, R86, R29.reuse, R99 ;  /* 0x0000001d56507223 */ /* 0x080fe20000000063 */
[----:B------:R-:W-:Y:S01]  /*6980*/  FFMA R82, R14, R29, R101 ;  /* 0x0000001d0e527223 */ /* 0x000fe20000000065 */
[-C--:B------:R-:W-:Y:S01]  /*6990*/  FFMA R116, R42, R30.reuse, R125 ;  /* 0x0000001e2a747223 */ /* 0x080fe2000000007d */
[-C--:B------:R-:W-:Y:S01]  /*69a0*/  FFMA R12, R86, R30.reuse, R12 ;  /* 0x0000001e560c7223 */ /* 0x080fe2000000000c */
[----:B------:R-:W-:Y:S01]  /*69b0*/  FFMA R20, R14, R30, R20 ;  /* 0x0000001e0e147223 */ /* 0x000fe20000000014 */
[-C--:B------:R-:W-:Y:S01]  /*69c0*/  FFMA R112, R42, R31.reuse, R112 ;  /* 0x0000001f2a707223 */ /* 0x080fe20000000070 */
[-C--:B------:R-:W-:Y:S01]  /*69d0*/  FFMA R48, R86, R31.reuse, R48 ;  /* 0x0000001f56307223 */ /* 0x080fe20000000030 */
        /* <DEDUP_REMOVED lines=14> */
[C---:B------:R-:W-:Y:S01]  /*6ac0*/  FFMA R13, R8.reuse, R39, R40 ;  /* 0x00000027080d7223 */ /* 0x040fe20000000028 */
[C---:B------:R-:W-:Y:S01]  /*6ad0*/  FFMA R53, R8.reuse, R43, R54 ;  /* 0x0000002b08357223 */ /* 0x040fe20000000036 */
[----:B------:R-:W-:Y:S01]  /*6ae0*/  LDS.128 R28, [R2+0x60] ;  /* 0x00006000021c7984 */ /* 0x000fe20000000c00 */
[C---:B------:R-:W-:Y:S01]  /*6af0*/  FFMA R61, R8.reuse, R19, R61 ;  /* 0x00000013083d7223 */ /* 0x040fe2000000003d */
[C---:B------:R-:W-:Y:S01]  /*6b00*/  FFMA R25, R8.reuse, R27, R44 ;  /* 0x0000001b08197223 */ /* 0x040fe2000000002c */
[C---:B------:R-:W-:Y:S01]  /*6b10*/  FFMA R37, R8.reuse, R23, R46 ;  /* 0x0000001708257223 */ /* 0x040fe2000000002e */
[----:B------:R-:W1:Y:S01]  /*6b20*/  LDS.128 R32, [R0+0x3000] ;  /* 0x0030000000207984 */ /* 0x000e620000000c00 */
        /* <DEDUP_REMOVED lines=34> */
[----:B------:R-:W3:Y:S01]  /*6d50*/  LDS.128 R16, [R2+0x160] ;  /* 0x0001600002107984 */ /* 0x000ee20000000c00 */
        /* <DEDUP_REMOVED lines=30> */
[CC--:B------:R-:W-:Y:S01]  /*6f40*/  FFMA R61, R28.reuse, R32.reuse, R61 ;  /* 0x000000201c3d7223 */ /* 0x0c0fe2000000003d */
[C---:B------:R-:W-:Y:S01]  /*6f50*/  FFMA R58, R28.reuse, R33, R58 ;  /* 0x000000211c3a7223 */ /* 0x040fe2000000003a */
[----:B------:R-:W-:Y:S01]  /*6f60*/  FFMA R110, R28, R35, R110 ;  /* 0x000000231c6e7223 */ /* 0x000fe2000000006e */
[----:B------:R-:W1:Y:S01]  /*6f70*/  LDS.128 R84, [R2+0x360] ;  /* 0x0003600002547984 */ /* 0x000e620000000c00 */
[----:B--2---:R-:W-:Y:S01]  /*6f80*/  FFMA R108, R44, R32, R13 ;  /* 0x000000202c6c7223 */ /* 0x004fe2000000000d */
[C---:B0-----:R-:W-:Y:S01]  /*6f90*/  FFMA R107, R28.reuse, R8, R107 ;  /* 0x000000081c6b7223 */ /* 0x041fe2000000006b */
[C---:B------:R-:W-:Y:S01]  /*6fa0*/  FFMA R92, R28.reuse, R9, R92 ;  /* 0x000000091c5c7223 */ /* 0x040fe2000000005c */
[C---:B------:R-:W-:Y:S01]  /*6fb0*/  FFMA R111, R28.reuse, R10, R111 ;  /* 0x0000000a1c6f7223 */ /* 0x040fe2000000006f */
[----:B------:R-:W-:Y:S01]  /*6fc0*/  FFMA R28, R28, R11, R14 ;  /* 0x0000000b1c1c7223 */ /* 0x000fe2000000000e */
[C---:B------:R-:W-:Y:S01]  /*6fd0*/  FFMA R118, R44.reuse, R9, R12 ;  /* 0x000000092c767223 */ /* 0x040fe2000000000c */
[C---:B------:R-:W-:Y:S01]  /*6fe0*/  FFMA R60, R44.reuse, R33, R60 ;  /* 0x000000212c3c7223 */ /* 0x040fe2000000003c */
[----:B------:R-:W0:Y:S01]  /*6ff0*/  LDS.128 R12, [R2+0x3e0] ;  /* 0x0003e000020c7984 */ /* 0x000e220000000c00 */
[C---:B------:R-:W-:Y:S01]  /*7000*/  FFMA R116, R44.reuse, R34, R97 ;  /* 0x000000222c747223 */ /* 0x040fe20000000061 */
        /* <DEDUP_REMOVED lines=35> */
[CC--:B------:R-:W-:Y:S01]  /*7240*/  FFMA R115, R72.reuse, R10.reuse, R115 ;  /* 0x0000000a48737223 */ /* 0x0c0fe20000000073 */
[----:B------:R-:W-:Y:S01]  /*7250*/  FFMA R98, R72, R11, R98 ;  /* 0x0000000b48627223 */ /* 0x000fe20000000062 */
[C---:B------:R-:W-:Y:S01]  /*7260*/  FFMA R72, R84.reuse, R9, R42 ;  /* 0x0000000954487223 */ /* 0x040fe2000000002a */
[C---:B------:R-:W-:Y:S01]  /*7270*/  FFMA R37, R84.reuse, R10, R43 ;  /* 0x0000000a54257223 */ /* 0x040fe2000000002b */
[CC--:B------:R-:W-:Y:S01]  /*7280*/  FFMA R39, R84.reuse, R8.reuse, R39 ;  /* 0x0000000854277223 */ /* 0x0c0fe20000000027 */
[----:B------:R-:W1:Y:S01]  /*7290*/  LDS.128 R40, [R0+0x3210] ;  /* 0x0032100000287984 */ /* 0x000e620000000c00 */
[----:B------:R-:W-:Y:S01]  /*72a0*/  FFMA R66, R84, R11, R66 ;  /* 0x0000000b54427223 */ /* 0x000fe20000000042 */
[C---:B0-----:R-:W-:Y:S01]  /*72b0*/  FFMA R67, R12.reuse, R8, R67 ;  /* 0x000000080c437223 */ /* 0x041fe20000000043 */
[C---:B------:R-:W-:Y:S01]  /*72c0*/  FFMA R94, R12.reuse, R9, R94 ;  /* 0x000000090c5e7223 */ /* 0x040fe2000000005e */
[C---:B------:R-:W-:Y:S01]  /*72d0*/  FFMA R59, R12.reuse, R10, R59 ;  /* 0x0000000a0c3b7223 */ /* 0x040fe2000000003b */
[----:B------:R-:W-:Y:S01]  /*72e0*/  FFMA R70, R12, R11, R70 ;  /* 0x0000000b0c467223 */ /* 0x000fe20000000046 */
[C---:B------:R-:W-:Y:S01]  /*72f0*/  FFMA R97, R84.reuse, R33, R80 ;  /* 0x0000002154617223 */ /* 0x040fe20000000050 */
[----:B------:R-:W0:Y:S01]  /*7300*/  LDS.128 R8, [R0+0x3400] ;  /* 0x0034000000087984 */ /* 0x000e220000000c00 */
[C---:B------:R-:W-:Y:S01]  /*7310*/  FFMA R81, R84.reuse, R32, R57 ;  /* 0x0000002054517223 */ /* 0x040fe20000000039 */
        /* <DEDUP_REMOVED lines=9> */
[-C--:B------:R-:W-:Y:S01]  /*73b0*/  FFMA R123, R49, R26.reuse, R20 ;  /* 0x0000001a317b7223 */ /* 0x080fe20000000014 */
        /* <DEDUP_REMOVED lines=29> */
[----:B------:R-:W1:Y:S01]  /*7590*/  LDS.128 R24, [R0+0x3410] ;  /* 0x0034100000187984 */ /* 0x000e620000000c00 */
[C---:B------:R-:W-:Y:S01]  /*75a0*/  FFMA R92, R29.reuse, R41, R92 ;  /* 0x000000291d5c7223 */ /* 0x040fe2000000005c */
[CC--:B------:R-:W-:Y:S01]  /*75b0*/  FFMA R111, R29.reuse, R42.reuse, R111 ;  /* 0x0000002a1d6f7223 */ /* 0x0c0fe2000000006f */
[----:B------:R-:W-:Y:S01]  /*75c0*/  FFMA R28, R29, R43, R28 ;  /* 0x0000002b1d1c7223 */ /* 0x000fe2000000001c */
[----:B------:R-:W-:Y:S01]  /*75d0*/  FFMA R109, R40, R45, R109 ;  /* 0x0000002d286d7223 */ /* 0x000fe2000000006d */
[C---:B------:R-:W-:Y:S01]  /*75e0*/  FFMA R29, R45.reuse, R41, R118 ;  /* 0x000000292d1d7223 */ /* 0x040fe20000000076 */
[C---:B------:R-:W-:Y:S01]  /*75f0*/  FFMA R7, R45.reuse, R42, R7 ;  /* 0x0000002a2d077223 */ /* 0x040fe20000000007 */
[----:B------:R-:W-:Y:S01]  /*7600*/  FFMA R102, R45, R43, R102 ;  /* 0x0000002b2d667223 */ /* 0x000fe20000000066 */
[C---:B------:R-:W-:Y:S01]  /*7610*/  FFMA R45, R17.reuse, R41, R38 ;  /* 0x00000029112d7223 */ /* 0x040fe20000000026 */
[C---:B0-----:R-:W-:Y:S01]  /*7620*/  FFMA R36, R8.reuse, R46, R33 ;  /* 0x0000002e08247223 */ /* 0x041fe20000000021 */
[----:B------:R-:W-:Y:S01]  /*7630*/  FFMA R38, R8, R18, R35 ;  /* 0x0000001208267223 */ /* 0x000fe20000000023 */
[C---:B------:R-:W-:Y:S01]  /*7640*/  FFMA R65, R40.reuse, R17, R65 ;  /* 0x0000001128417223 */ /* 0x040fe20000000041 */
[----:B------:R-:W0:Y:S01]  /*7650*/  LDS.128 R32, [R0+0x3600] ;  /* 0x0036000000207984 */ /* 0x000e220000000c00 */
        /* <DEDUP_REMOVED lines=26> */
[----:B------:R-:W-:Y:S01]  /*7800*/  FFMA R42, R8, R50, R63 ;  /* 0x00000032082a7223 */ /* 0x000fe2000000003f */
[----:B-1----:R-:W-:Y:S01]  /*7810*/  FFMA R107, R24, R30, R107 ;  /* 0x0000001e186b7223 */ /* 0x002fe2000000006b */
[C---:B------:R-:W-:Y:S01]  /*7820*/  FFMA R92, R30.reuse, R25, R92 ;  /* 0x000000191e5c7223 */ /* 0x040fe2000000005c */
[C---:B------:R-:W-:Y:S01]  /*7830*/  FFMA R111, R30.reuse, R26, R111 ;  /* 0x0000001a1e6f7223 */ /* 0x040fe2000000006f */
[----:B------:R-:W-:Y:S01]  /*7840*/  FFMA R28, R30, R27, R28 ;  /* 0x0000001b1e1c7223 */ /* 0x000fe2000000001c */
[C---:B------:R-:W-:Y:S01]  /*7850*/  FFMA R44, R8.reuse, R74, R57 ;  /* 0x0000004a082c7223 */ /* 0x040fe20000000039 */
[----:B------:R-:W-:Y:S01]  /*7860*/  FFMA R56, R8, R86, R53 ;  /* 0x0000005608387223 */ /* 0x000fe20000000035 */
[C---:B------:R-:W-:Y:S01]  /*7870*/  FFMA R60, R46.reuse, R9, R89 ;  /* 0x000000092e3c7223 */ /* 0x040fe20000000059 */
[-C--:B------:R-:W-:Y:S01]  /*7880*/  FFMA R82, R46, R10.reuse, R117 ;  /* 0x0000000a2e527223 */ /* 0x080fe20000000075 */
[-C--:B------:R-:W-:Y:S01]  /*7890*/  FFMA R84, R18, R10.reuse, R119 ;  /* 0x0000000a12547223 */ /* 0x080fe20000000077 */
        /* <DEDUP_REMOVED lines=15> */
[----:B------:R-:W-:Y:S01]  /*7990*/  FFMA R108, R86, R11, R54 ;  /* 0x0000000b566c7223 */ /* 0x000fe20000000036 */
[----:B------:R-:W-:Y:S01]  /*79a0*/  FFMA R65, R24, R18, R65 ;  /* 0x0000001218417223 */ /* 0x000fe20000000041 */
[C---:B------:R-:W-:Y:S01]  /*79b0*/  FFMA R46, R18.reuse, R25, R45 ;  /* 0x00000019122e7223 */ /* 0x040fe2000000002d */
[CC--:B------:R-:W-:Y:S01]  /*79c0*/  FFMA R69, R18.reuse, R26.reuse, R69 ;  /* 0x0000001a12457223 */ /* 0x0c0fe20000000045 */
        /* <DEDUP_REMOVED lines=8> */
[----:B------:R-:W1:Y:S01]  /*7a50*/  LDS.128 R52, [R0+0x3610] ;  /* 0x0036100000347984 */ /* 0x000e620000000c00 */
        /* <DEDUP_REMOVED lines=15> */
[----:B0-----:R-:W-:Y:S01]  /*7b50*/  FFMA R99, R15, R34, R12 ;  /* 0x000000220f637223 */ /* 0x001fe2000000000c */
        /* <DEDUP_REMOVED lines=8> */
[----:B------:R-:W-:Y:S01]  /*7be0*/  LDS.128 R24, [R2+0x70] ;  /* 0x0000700002187984 */ /* 0x000fe20000000c00 */
[C---:B------:R-:W-:Y:S01]  /*7bf0*/  FFMA R45, R32.reuse, R47, R36 ;  /* 0x0000002f202d7223 */ /* 0x040fe20000000024 */
[C---:B------:R-:W-:Y:S01]  /*7c00*/  FFMA R49, R32.reuse, R19, R38 ;  /* 0x0000001320317223 */ /* 0x040fe20000000026 */
[C---:B------:R-:W-:Y:S01]  /*7c10*/  FFMA R73, R32.reuse, R75, R44 ;  /* 0x0000004b20497223 */ /* 0x040fe2000000002c */
[----:B------:R-:W0:Y:S01]  /*7c20*/  LDS.128 R8, [R0+0x3810] ;  /* 0x0038100000087984 */ /* 0x000e220000000c00 */
[C---:B------:R-:W-:Y:S01]  /*7c30*/  FFMA R81, R32.reuse, R87, R56 ;  /* 0x0000005720517223 */ /* 0x040fe20000000038 */
[CC--:B------:R-:W-:Y:S01]  /*7c40*/  FFMA R103, R31.reuse, R34.reuse, R80 ;  /* 0x000000221f677223 */ /* 0x0c0fe20000000050 */
[C---:B------:R-:W-:Y:S01]  /*7c50*/  FFMA R61, R32.reuse, R31, R61 ;  /* 0x0000001f203d7223 */ /* 0x040fe2000000003d */
[----:B------:R-:W2:Y:S01]  /*7c60*/  LDS.128 R36, [R0+0x3800] ;  /* 0x0038000000247984 */ /* 0x000ea20000000c00 */
        /* <DEDUP_REMOVED lines=23> */
[----:B------:R-:W3:Y:S01]  /*7de0*/  LDS.128 R40, [R0+0x3a10] ;  /* 0x003a100000287984 */ /* 0x000ee20000000c00 */
[C---:B-1----:R-:W-:Y:S01]  /*7df0*/  FFMA R16, R31.reuse, R53, R92 ;  /* 0x000000351f107223 */ /* 0x042fe2000000005c */
[C---:B------:R-:W-:Y:S01]  /*7e00*/  FFMA R107, R52.reuse, R31, R107 ;  /* 0x0000001f346b7223 */ /* 0x040fe2000000006b */
[CC--:B------:R-:W-:Y:S01]  /*7e10*/  FFMA R111, R31.reuse, R54.reuse, R111 ;  /* 0x000000361f6f7223 */ /* 0x0c0fe2000000006f */
[----:B------:R-:W1:Y:S01]  /*7e20*/  LDS.128 R32, [R2+0xf0] ;  /* 0x0000f00002207984 */ /* 0x000e620000000c00 */
[----:B------:R-:W-:Y:S01]  /*7e30*/  FFMA R48, R31, R55, R28 ;  /* 0x000000371f307223 */ /* 0x000fe2000000001c */
[CC--:B------:R-:W-:Y:S01]  /*7e40*/  FFMA R20, R47.reuse, R53.reuse, R30 ;  /* 0x000000352f147223 */ /* 0x0c0fe2000000001e */
[-C--:B------:R-:W-:Y:S01]  /*7e50*/  FFMA R117, R47, R54.reuse, R7 ;  /* 0x000000362f757223 */ /* 0x080fe20000000007 */
[----:B------:R-:W4:Y:S01]  /*7e60*/  LDS.128 R76, [R2+0x170] ;  /* 0x00017000024c7984 */ /* 0x000f220000000c00 */
[----:B------:R-:W-:Y:S01]  /*7e70*/  FFMA R84, R51, R53, R22 ;  /* 0x0000003533547223 */ /* 0x000fe20000000016 */
[C---:B------:R-:W-:Y:S01]  /*7e80*/  FFMA R65, R52.reuse, R19, R65 ;  /* 0x0000001334417223 */ /* 0x040fe20000000041 */
[C---:B------:R-:W-:Y:S01]  /*7e90*/  FFMA R46, R19.reuse, R53, R46 ;  /* 0x00000035132e7223 */ /* 0x040fe2000000002e */
[----:B------:R-:W5:Y:S01]  /*7ea0*/  LDS.128 R28, [R0+0x3a00] ;  /* 0x003a0000001c7984 */ /* 0x000f620000000c00 */
[CC--:B------:R-:W-:Y:S01]  /*7eb0*/  FFMA R69, R19.reuse, R54.reuse, R69 ;  /* 0x0000003613457223 */ /* 0x0c0fe20000000045 */
[----:B------:R-:W-:Y:S01]  /*7ec0*/  FFMA R106, R19, R55, R106 ;  /* 0x00000037136a7223 */ /* 0x000fe2000000006a */
[----:B------:R-:W-:Y:S01]  /*7ed0*/  FFMA R82, R23, R53, R18 ;  /* 0x0000003517527223 */ /* 0x000fe20000000012 */
[----:B------:R-:W-:Y:S01]  /*7ee0*/  FFMA R7, R52, R87, R17 ;  /* 0x0000005734077223 */ /* 0x000fe20000000011 */
[----:B0-----:R-:W-:Y:S01]  /*7ef0*/  FFMA R22, R24, R9, R16 ;  /* 0x0000000918167223 */ /* 0x001fe20000000010 */
[----:B------:R-:W-:Y:S01]  /*7f00*/  FFMA R67, R52, R15, R67 ;  /* 0x0000000f34437223 */ /* 0x000fe20000000043 */
[----:B------:R-:W0:Y:S01]  /*7f10*/  LDS.128 R16, [R2+0x1f0] ;  /* 0x0001f00002107984 */ /* 0x000e220000000c00 */
        /* <DEDUP_REMOVED lines=12> */
[C---:B------:R-:W-:Y:S01]  /*7fe0*/  FFMA R90, R75.reuse, R53, R50 ;  /* 0x000000354b5a7223 */ /* 0x040fe20000000032 */
[CC--:B------:R-:W-:Y:S01]  /*7ff0*/  FFMA R115, R75.reuse, R54.reuse, R115 ;  /* 0x000000364b737223 */ /* 0x0c0fe20000000073 */
[----:B------:R-:W-:Y:S01]  /*8000*/  FFMA R98, R75, R55, R98 ;  /* 0x000000374b627223 */ /* 0x000fe20000000062 */
[----:B------:R-:W-:Y:S01]  /*8010*/  FFMA R24, R24, R11, R48 ;  /* 0x0000000b18187223 */ /* 0x000fe20000000030 */
[C---:B------:R-:W-:Y:S01]  /*8020*/  FFMA R71, R52.reuse, R23, R71 ;  /* 0x0000001734477223 */ /* 0x040fe20000000047 */
[CC--:B------:R-:W-:Y:S01]  /*8030*/  FFMA R113, R23.reuse, R54.reuse, R113 ;  /* 0x0000003617717223 */ /* 0x0c0fe20000000071 */
[----:B------:R-:W-:Y:S01]  /*8040*/  FFMA R104, R23, R55, R104 ;  /* 0x0000003717687223 */ /* 0x000fe20000000068 */
[-C--:B------:R-:W-:Y:S01]  /*8050*/  FFMA R47, R87, R54.reuse, R21 ;  /* 0x00000036572f7223 */ /* 0x080fe20000000015 */
[----:B---3--:R-:W-:Y:S01]  /*8060*/  FFMA R75, R25, R41, R22 ;  /* 0x00000029194b7223 */ /* 0x008fe20000000016 */
[----:B------:R-:W-:Y:S01]  /*8070*/  FFMA R105, R52, R51, R105 ;  /* 0x0000003334697223 */ /* 0x000fe20000000069 */
[C---:B------:R-:W-:Y:S01]  /*8080*/  FFMA R13, R51.reuse, R54, R13 ;  /* 0x00000036330d7223 */ /* 0x040fe2000000000d */
[----:B------:R-:W-:Y:S01]  /*8090*/  FFMA R96, R51, R55, R96 ;  /* 0x0000003733607223 */ /* 0x000fe20000000060 */
[C---:B-1----:R-:W-:Y:S01]  /*80a0*/  FFMA R48, R32.reuse, R9, R20 ;  /* 0x0000000920307223 */ /* 0x042fe20000000014 */
[C---:B------:R-:W-:Y:S01]  /*80b0*/  FFMA R74, R87.reuse, R53, R74 ;  /* 0x00000035574a7223 */ /* 0x040fe2000000004a */
        /* <DEDUP_REMOVED lines=9> */
[----:B----4-:R-:W-:Y:S01]  /*8150*/  FFMA R62, R76, R37, R62 ;  /* 0x000000254c3e7223 */ /* 0x010fe2000000003e */
[----:B-----5:R-:W-:Y:S01]  /*8160*/  FFMA R117, R28, R25, R61 ;  /* 0x000000191c757223 */ /* 0x020fe2000000003d */
[C---:B------:R-:W-:Y:S01]  /*8170*/  FFMA R109, R25.reuse, R29, R58 ;  /* 0x0000001d196d7223 */ /* 0x040fe2000000003a */
[C---:B------:R-:W-:Y:S01]  /*8180*/  FFMA R111, R25.reuse, R30, R103 ;  /* 0x0000001e196f7223 */ /* 0x040fe20000000067 */
[C---:B------:R-:W-:Y:S01]  /*8190*/  FFMA R87, R25.reuse, R31, R110 ;  /* 0x0000001f19577223 */ /* 0x040fe2000000006e */
[----:B------:R-:W-:Y:S01]  /*81a0*/  FFMA R45, R40, R25, R107 ;  /* 0x00000019282d7223 */ /* 0x000fe2000000006b */
[C---:B------:R-:W-:Y:S01]  /*81b0*/  FFMA R15, R25.reuse, R42, R15 ;  /* 0x0000002a190f7223 */ /* 0x040fe2000000000f */
[----:B------:R-:W-:Y:S01]  /*81c0*/  FFMA R24, R25, R43, R24 ;  /* 0x0000002b19187223 */ /* 0x000fe20000000018 */
[C---:B------:R-:W-:Y:S01]  /*81d0*/  FFMA R121, R33.reuse, R30, R101 ;  /* 0x0000001e21797223 */ /* 0x040fe20000000065 */
[----:B------:R-:W-:Y:S01]  /*81e0*/  FFMA R123, R28, R33, R123 ;  /* 0x000000211c7b7223 */ /* 0x000fe2000000007b */
[C---:B------:R-:W-:Y:S01]  /*81f0*/  FFMA R119, R33.reuse, R29, R60 ;  /* 0x0000001d21777223 */ /* 0x040fe2000000003c */
[C---:B------:R-:W-:Y:S01]  /*8200*/  FFMA R25, R33.reuse, R31, R114 ;  /* 0x0000001f21197223 */ /* 0x040fe20000000072 */
        /* <DEDUP_REMOVED lines=12> */
[C---:B0-----:R-:W-:Y:S01]  /*82d0*/  FFMA R64, R16.reuse, R37, R64 ;  /* 0x0000002510407223 */ /* 0x041fe20000000040 */
[----:B------:R-:W0:Y:S01]  /*82e0*/  LDS.128 R48, [R2+0x2f0] ;  /* 0x0002f00002307984 */ /* 0x000e220000000c00 */
        /* <DEDUP_REMOVED lines=17> */
[----:B------:R-:W2:Y:S01]  /*8400*/  LDS.128 R52, [R2+0x370] ;  /* 0x0003700002347984 */ /* 0x000ea20000000c00 */
[C---:B------:R-:W-:Y:S01]  /*8410*/  FFMA R113, R17.reuse, R31, R60 ;  /* 0x0000001f11717223 */ /* 0x040fe2000000003c */
[----:B------:R-:W-:Y:S01]  /*8420*/  FFMA R91, R40, R17, R71 ;  /* 0x00000011285b7223 */ /* 0x000fe20000000047 */
[C---:B------:R-:W-:Y:S01]  /*8430*/  FFMA R77, R17.reuse, R41, R62 ;  /* 0x00000029114d7223 */ /* 0x040fe2000000003e */
[C---:B------:R-:W-:Y:S01]  /*8440*/  FFMA R57, R17.reuse, R42, R61 ;  /* 0x0000002a11397223 */ /* 0x040fe2000000003d */
[----:B------:R-:W-:Y:S01]  /*8450*/  FFMA R16, R17, R43, R16 ;  /* 0x0000002b11107223 */ /* 0x000fe20000000010 */
[C---:B-1----:R-:W-:Y:S01]  /*8460*/  FFMA R17, R20.reuse, R36, R63 ;  /* 0x0000002414117223 */ /* 0x042fe2000000003f */
[C---:B------:R-:W-:Y:S01]  /*8470*/  FFMA R68, R20.reuse, R37, R68 ;  /* 0x0000002514447223 */ /* 0x040fe20000000044 */
[----:B------:R1:W3:Y:S01]  /*8480*/  LDS.128 R60, [R2+0x3f0] ;  /* 0x0003f000023c7984 */ /* 0x0002e20000000c00 */
        /* <DEDUP_REMOVED lines=12> */
[----:B------:R-:W4:Y:S01]  /*8550*/  LDS.128 R68, [R0+0x3c00] ;  /* 0x003c000000447984 */ /* 0x000f220000000c00 */
[C---:B0-----:R-:W-:Y:S01]  /*8560*/  FFMA R73, R48.reuse, R36, R73 ;  /* 0x0000002430497223 */ /* 0x041fe20000000049 */
        /* <DEDUP_REMOVED lines=8> */
[----:B-1----:R-:W-:Y:S01]  /*85f0*/  FFMA R2, R48, R11, R98 ;  /* 0x0000000b30027223 */ /* 0x002fe20000000062 */
[----:B------:R-:W-:Y:S01]  /*8600*/  FFMA R48, R28, R49, R73 ;  /* 0x000000311c307223 */ /* 0x000fe20000000049 */
[C---:B------:R-:W-:Y:S01]  /*8610*/  FFMA R73, R49.reuse, R41, R90 ;  /* 0x0000002931497223 */ /* 0x040fe2000000005a */
[C---:B------:R-:W-:Y:S01]  /*8620*/  FFMA R115, R49.reuse, R30, R95 ;  /* 0x0000001e31737223 */ /* 0x040fe2000000005f */
[C---:B------:R-:W-:Y:S01]  /*8630*/  FFMA R72, R49.reuse, R29, R72 ;  /* 0x0000001d31487223 */ /* 0x040fe20000000048 */
[C---:B------:R-:W-:Y:S01]  /*8640*/  FFMA R95, R49.reuse, R31, R112 ;  /* 0x0000001f315f7223 */ /* 0x040fe20000000070 */
[----:B------:R-:W-:Y:S01]  /*8650*/  FFMA R83, R40, R49, R83 ;  /* 0x0000003128537223 */ /* 0x000fe20000000053 */
        /* <DEDUP_REMOVED lines=29> */
[----:B------:R-:W0:Y:S01]  /*8830*/  LDS.128 R36, [R0+0x3c10] ;  /* 0x003c100000247984 */ /* 0x000e220000000c00 */
[C---:B------:R-:W-:Y:S01]  /*8840*/  FFMA R59, R61.reuse, R42, R59 ;  /* 0x0000002a3d3b7223 */ /* 0x040fe2000000003b */
[C---:B----4-:R-:W-:Y:S01]  /*8850*/  FFMA R108, R68.reuse, R18, R82 ;  /* 0x00000012446c7223 */ /* 0x050fe20000000052 */
[----:B------:R-:W-:Y:S01]  /*8860*/  FFMA R42, R68, R54, R66 ;  /* 0x00000036442a7223 */ /* 0x000fe20000000042 */
[----:B------:R-:W-:Y:S01]  /*8870*/  FFMA R53, R40, R61, R53 ;  /* 0x0000003d28357223 */ /* 0x000fe20000000035 */
[C---:B------:R-:W-:Y:S01]  /*8880*/  FFMA R41, R61.reuse, R41, R86 ;  /* 0x000000293d297223 */ /* 0x040fe20000000056 */
[----:B------:R-:W-:Y:S01]  /*8890*/  FFMA R56, R68, R50, R48 ;  /* 0x0000003244387223 */ /* 0x000fe20000000030 */
[----:B------:R-:W-:Y:S01]  /*88a0*/  FFMA R66, R78, R69, R76 ;  /* 0x000000454e427223 */ /* 0x000fe2000000004c */
[-C--:B------:R-:W-:Y:S01]  /*88b0*/  FFMA R82, R22, R70.reuse, R20 ;  /* 0x0000004616527223 */ /* 0x080fe20000000014 */
        /* <DEDUP_REMOVED lines=8> */
[C---:B------:R-:W-:Y:S01]  /*8940*/  FFMA R70, R62.reuse, R70, R11 ;  /* 0x000000463e467223 */ /* 0x040fe2000000000b */
[----:B------:R-:W1:Y:S01]  /*8950*/  LDS.128 R28, [R0+0x3e00] ;  /* 0x003e0000001c7984 */ /* 0x000e620000000c00 */
[----:B------:R-:W-:Y:S01]  /*8960*/  FFMA R102, R62, R71, R9 ;  /* 0x000000473e667223 */ /* 0x000fe20000000009 */
[----:B------:R-:W-:Y:S01]  /*8970*/  FFMA R110, R68, R78, R88 ;  /* 0x0000004e446e7223 */ /* 0x000fe20000000058 */
[----:B------:R-:W-:Y:S01]  /*8980*/  FFMA R74, R18, R69, R80 ;  /* 0x00000045124a7223 */ /* 0x000fe20000000050 */
[----:B------:R-:W2:Y:S01]  /*8990*/  LDS.128 R8, [R0+0x3e10] ;  /* 0x003e100000087984 */ /* 0x000ea20000000c00 */
[----:B------:R-:W-:Y:S01]  /*89a0*/  FFMA R104, R61, R43, R92 ;  /* 0x0000002b3d687223 */ /* 0x000fe2000000005c */
[----:B------:R-:W-:Y:S01]  /*89b0*/  FFMA R80, R54, R69, R52 ;  /* 0x0000004536507223 */ /* 0x000fe20000000034 */
[-C--:B------:R-:W-:Y:S01]  /*89c0*/  FFMA R88, R34, R71.reuse, R25 ;  /* 0x0000004722587223 */ /* 0x080fe20000000019 */
[----:B------:R-:W-:Y:S01]  /*89d0*/  FFMA R90, R54, R71, R81 ;  /* 0x00000047365a7223 */ /* 0x000fe20000000051 */
[C---:B------:R-:W-:Y:S01]  /*89e0*/  FFMA R117, R68.reuse, R26, R117 ;  /* 0x0000001a44757223 */ /* 0x040fe20000000075 */
[C---:B------:R-:W-:Y:S01]  /*89f0*/  FFMA R112, R68.reuse, R34, R123 ;  /* 0x0000002244707223 */ /* 0x040fe2000000007b */
[----:B------:R-:W-:Y:S01]  /*8a00*/  FFMA R96, R68, R22, R96 ;  /* 0x0000001644607223 */ /* 0x000fe20000000060 */
[C---:B------:R-:W-:Y:S01]  /*8a10*/  FFMA R44, R26.reuse, R69, R109 ;  /* 0x000000451a2c7223 */ /* 0x040fe2000000006d */
[----:B------:R-:W-:Y:S01]  /*8a20*/  FFMA R52, R26, R71, R87 ;  /* 0x000000471a347223 */ /* 0x000fe20000000057 */
[----:B------:R-:W-:Y:S01]  /*8a30*/  FFMA R68, R68, R62, R85 ;  /* 0x0000003e44447223 */ /* 0x000fe20000000055 */
[-C--:B------:R-:W-:Y:S01]  /*8a40*/  FFMA R60, R34, R69.reuse, R119 ;  /* 0x00000045223c7223 */ /* 0x080fe20000000077 */
[C---:B------:R-:W-:Y:S01]  /*8a50*/  FFMA R72, R50.reuse, R69, R72 ;  /* 0x0000004532487223 */ /* 0x040fe20000000048 */
[----:B------:R-:W-:Y:S01]  /*8a60*/  FFMA R92, R50, R71, R95 ;  /* 0x00000047325c7223 */ /* 0x000fe2000000005f */
[----:B------:R-:W-:Y:S01]  /*8a70*/  FFMA R84, R22, R69, R84 ;  /* 0x0000004516547223 */ /* 0x000fe20000000054 */
[-C--:B------:R-:W-:Y:S01]  /*8a80*/  FFMA R100, R78, R71.reuse, R125 ;  /* 0x000000474e647223 */ /* 0x080fe2000000007d */
[-C--:B------:R-:W-:Y:S01]  /*8a90*/  FFMA R98, R18, R71.reuse, R113 ;  /* 0x0000004712627223 */ /* 0x080fe20000000071 */
[----:B------:R-:W-:Y:S01]  /*8aa0*/  FFMA R94, R22, R71, R105 ;  /* 0x00000047165e7223 */ /* 0x000fe20000000069 */
[----:B0-----:R-:W-:Y:S01]  /*8ab0*/  FFMA R45, R36, R26, R45 ;  /* 0x0000001a242d7223 */ /* 0x001fe2000000002d */
[C---:B------:R-:W-:Y:S01]  /*8ac0*/  FFMA R106, R26.reuse, R37, R75 ;  /* 0x000000251a6a7223 */ /* 0x040fe2000000004b */
        /* <DEDUP_REMOVED lines=14> */
[----:B------:R-:W-:Y:S01]  /*8bb0*/  FFMA R53, R36, R62, R53 ;  /* 0x0000003e24357223 */ /* 0x000fe20000000035 */
[C---:B------:R-:W-:Y:S01]  /*8bc0*/  FFMA R34, R78.reuse, R37, R65 ;  /* 0x000000254e227223 */ /* 0x040fe20000000041 */
[CC--:B------:R-:W-:Y:S01]  /*8bd0*/  FFMA R33, R78.reuse, R38.reuse, R33 ;  /* 0x000000264e217223 */ /* 0x0c0fe20000000021 */
[----:B------:R-:W-:Y:S01]  /*8be0*/  FFMA R46, R78, R39, R46 ;  /* 0x000000274e2e7223 */ /* 0x000fe2000000002e */
[CC--:B------:R-:W-:Y:S01]  /*8bf0*/  FFMA R50, R54.reuse, R37.reuse, R7 ;  /* 0x0000002536327223 */ /* 0x0c0fe20000000007 */
[-C--:B------:R-:W-:Y:S01]  /*8c00*/  FFMA R47, R54, R38.reuse, R47 ;  /* 0x00000026362f7223 */ /* 0x080fe2000000002f */
[CC--:B------:R-:W-:Y:S01]  /*8c10*/  FFMA R36, R62.reuse, R37.reuse, R41 ;  /* 0x000000253e247223 */ /* 0x0c0fe20000000029 */
[-C--:B------:R-:W-:Y:S01]  /*8c20*/  FFMA R59, R62, R38.reuse, R59 ;  /* 0x000000263e3b7223 */ /* 0x080fe2000000003b */
[C---:B------:R-:W-:Y:S01]  /*8c30*/  FFMA R114, R18.reuse, R37, R77 ;  /* 0x0000002512727223 */ /* 0x040fe2000000004d */
[CC--:B------:R-:W-:Y:S01]  /*8c40*/  FFMA R57, R18.reuse, R38.reuse, R57 ;  /* 0x0000002612397223 */ /* 0x0c0fe20000000039 */
[----:B------:R-:W-:Y:S01]  /*8c50*/  FFMA R118, R18, R39, R16 ;  /* 0x0000002712767223 */ /* 0x000fe20000000010 */
[C---:B------:R-:W-:Y:S01]  /*8c60*/  FFMA R116, R22.reuse, R37, R17 ;  /* 0x0000002516747223 */ /* 0x040fe20000000011 */
[C---:B------:R-:W-:Y:S01]  /*8c70*/  FFMA R43, R22.reuse, R38, R13 ;  /* 0x00000026162b7223 */ /* 0x040fe2000000000d */
[-C--:B------:R-:W-:Y:S01]  /*8c80*/  FFMA R122, R22, R39.reuse, R12 ;  /* 0x00000027167a7223 */ /* 0x080fe2000000000c */
[-C--:B------:R-:W-:Y:S01]  /*8c90*/  FFMA R54, R54, R39.reuse, R14 ;  /* 0x0000002736367223 */ /* 0x080fe2000000000e */
[----:B------:R-:W-:Y:S01]  /*8ca0*/  FFMA R62, R62, R39, R104 ;  /* 0x000000273e3e7223 */ /* 0x000fe20000000068 */
[C---:B-1----:R-:W-:Y:S01]  /*8cb0*/  FFMA R65, R28.reuse, R19, R108 ;  /* 0x000000131c417223 */ /* 0x042fe2000000006c */
[C---:B------:R-:W-:Y:S01]  /*8cc0*/  FFMA R87, R28.reuse, R55, R42 ;  /* 0x000000371c577223 */ /* 0x040fe2000000002a */
[C---:B------:R-:W-:Y:S01]  /*8cd0*/  FFMA R78, R28.reuse, R63, R68 ;  /* 0x0000003f1c4e7223 */ /* 0x040fe20000000044 */
[-C--:B------:R-:W-:Y:S01]  /*8ce0*/  FFMA R41, R27, R30.reuse, R40 ;  /* 0x0000001e1b297223 */ /* 0x080fe20000000028 */
[-C--:B------:R-:W-:Y:S01]  /*8cf0*/  FFMA R67, R19, R30.reuse, R64 ;  /* 0x0000001e13437223 */ /* 0x080fe20000000040 */
[----:B------:R-:W-:Y:S01]  /*8d00*/  FFMA R85, R55, R30, R20 ;  /* 0x0000001e37557223 */ /* 0x000fe20000000014 */
[----:B------:R-:W-:Y:S01]  /*8d10*/  FFMA R22, R63, R31, R102 ;  /* 0x0000001f3f167223 */ /* 0x000fe20000000066 */
[----:B--2---:R-:W-:Y:S01]  /*8d20*/  FFMA R108, R27, R9, R106 ;  /* 0x000000091b6c7223 */ /* 0x004fe2000000006a */
[C---:B------:R-:W-:Y:S01]  /*8d30*/  FFMA R105, R35.reuse, R10, R107 ;  /* 0x0000000a23697223 */ /* 0x040fe2000000006b */
[C---:B------:R-:W-:Y:S01]  /*8d40*/  FFMA R7, R28.reuse, R35, R112 ;  /* 0x000000231c077223 */ /* 0x040fe20000000070 */
[C---:B------:R-:W-:Y:S01]  /*8d50*/  FFMA R15, R28.reuse, R79, R110 ;  /* 0x0000004f1c0f7223 */ /* 0x040fe2000000006e */
[----:B------:R-:W-:Y:S01]  /*8d60*/  FFMA R69, R28, R23, R96 ;  /* 0x000000171c457223 */ /* 0x000fe20000000060 */
        /* <DEDUP_REMOVED lines=14> */
[C---:B------:R-:W-:Y:S01]  /*8e50*/  FFMA R103, R8.reuse, R35, R101 ;  /* 0x0000002308677223 */ /* 0x040fe20000000065 */
[----:B------:R-:W-:Y:S01]  /*8e60*/  FFMA R99, R8, R79, R89 ;  /* 0x0000004f08637223 */ /* 0x000fe20000000059 */
[C---:B------:R-:W-:Y:S01]  /*8e70*/  FFMA R102, R79.reuse, R9, R34 ;  /* 0x000000094f667223 */ /* 0x040fe20000000022 */
[C---:B------:R-:W-:Y:S01]  /*8e80*/  FFMA R107, R79.reuse, R10, R33 ;  /* 0x0000000a4f6b7223 */ /* 0x040fe20000000021 */
[----:B------:R-:W-:Y:S01]  /*8e90*/  FFMA R106, R79, R11, R46 ;  /* 0x0000000b4f6a7223 */ /* 0x000fe2000000002e */
[C---:B------:R-:W-:Y:S01]  /*8ea0*/  FFMA R13, R28.reuse, R27, R117 ;  /* 0x0000001b1c0d7223 */ /* 0x040fe20000000075 */
[----:B------:R-:W-:Y:S01]  /*8eb0*/  FFMA R75, R28, R51, R56 ;  /* 0x000000331c4b7223 */ /* 0x000fe20000000038 */
[-C--:B------:R-:W-:Y:S01]  /*8ec0*/  FFMA R44, R27, R29.reuse, R44 ;  /* 0x0000001d1b2c7223 */ /* 0x080fe2000000002c */
[-C--:B------:R-:W-:Y:S01]  /*8ed0*/  FFMA R72, R51, R29.reuse, R72 ;  /* 0x0000001d33487223 */ /* 0x080fe20000000048 */
[-C--:B------:R-:W-:Y:S01]  /*8ee0*/  FFMA R80, R55, R29.reuse, R80 ;  /* 0x0000001d37507223 */ /* 0x080fe20000000050 */
[----:B------:R-:W-:Y:S01]  /*8ef0*/  FFMA R76, R63, R29, R76 ;  /* 0x0000001d3f4c7223 */ /* 0x000fe2000000004c */
[----:B------:R-:W-:Y:S01]  /*8f00*/  FFMA R21, R35, R30, R48 ;  /* 0x0000001e23157223 */ /* 0x000fe20000000030 */
[C---:B------:R-:W-:Y:S01]  /*8f10*/  FFMA R60, R27.reuse, R31, R52 ;  /* 0x0000001f1b3c7223 */ /* 0x040fe20000000034 */
[C---:B------:R-:W-:Y:S01]  /*8f20*/  FFMA R45, R8.reuse, R27, R45 ;  /* 0x0000001b082d7223 */ /* 0x040fe2000000002d */
[CC--:B------:R-:W-:Y:S01]  /*8f30*/  FFMA R61, R27.reuse, R10.reuse, R25 ;  /* 0x0000000a1b3d7223 */ /* 0x0c0fe20000000019 */
[----:B------:R-:W-:Y:S01]  /*8f40*/  FFMA R112, R27, R11, R24 ;  /* 0x0000000b1b707223 */ /* 0x000fe20000000018 */
[C---:B------:R-:W-:Y:S01]  /*8f50*/  FFMA R110, R35.reuse, R9, R26 ;  /* 0x00000009236e7223 */ /* 0x040fe2000000001a */
        /* <DEDUP_REMOVED lines=21> */
[----:B------:R-:W-:Y:S06]  /*90b0*/  BAR.SYNC.DEFER_BLOCKING 0x0 ;  /* 0x0000000000007b1d */ /* 0x000fec0000010000 */
[----:B------:R-:W-:Y:S05]  /*90c0*/  BRA.U !UP0, `(.L_x_13) ;  /* 0xffffff71089c7547 */ /* 0x000fea000b83ffff */
.L_x_0:
[----:B------:R-:W1:Y:S01]  /*90d0*/  S2R R6, SR_CTAID.Y ;  /* 0x0000000000067919 */ /* 0x000e620000002600 */
[----:B------:R-:W2:Y:S01]  /*90e0*/  LDCU UR6, c[0x0][0x398] ;  /* 0x00007300ff0677ac */ /* 0x000ea20008000800 */
[----:B------:R-:W-:Y:S01]  /*90f0*/  BSSY.RECONVERGENT B0, `(.L_x_14) ;  /* 0x000002e000007945 */ /* 0x000fe20003800200 */
[----:B------:R-:W1:Y:S01]  /*9100*/  S2R R5, SR_TID.Y ;  /* 0x0000000000057919 */ /* 0x000e620000002200 */
[----:B------:R-:W3:Y:S01]  /*9110*/  S2R R0, SR_CTAID.X ;  /* 0x0000000000007919 */ /* 0x000ee20000002500 */
[----:B------:R-:W3:Y:S01]  /*9120*/  S2R R3, SR_TID.X ;  /* 0x0000000000037919 */ /* 0x000ee20000002100 */
[----:B-1----:R-:W-:-:S04]  /*9130*/  LEA R6, R6, R5, 0x4 ;  /* 0x0000000506067211 */ /* 0x002fc800078e20ff */
[----:B------:R-:W-:-:S04]  /*9140*/  SHF.L.U32 R6, R6, 0x3, RZ ;  /* 0x0000000306067819 */ /* 0x000fc800000006ff */
[----:B--2---:R-:W-:Y:S02]  /*9150*/  ISETP.GE.AND P0, PT, R6, UR6, PT ;  /* 0x0000000606007c0c */ /* 0x004fe4000bf06270 */
[----:B---3--:R-:W-:Y:S02]  /*9160*/  LEA R0, R0, R3, 0x4 ;  /* 0x0000000300007211 */ /* 0x008fe400078e20ff */
[C---:B------:R-:W-:Y:S02]  /*9170*/  IADD3 R10, PT, PT, R6.reuse, 0x1, RZ ;  /* 0x00000001060a7810 */ /* 0x040fe40007ffe0ff */
[----:B------:R-:W-:Y:S02]  /*9180*/  IADD3 R19, PT, PT, R6, 0x2, RZ ;  /* 0x0000000206137810 */ /* 0x000fe40007ffe0ff */
[----:B------:R-:W-:-:S05]  /*9190*/  SHF.L.U32 R0, R0, 0x3, RZ ;  /* 0x0000000300007819 */ /* 0x000fca00000006ff */
[----:B------:R-:W-:Y:S05]  /*91a0*/  @P0 BRA `(.L_x_15) ;  /* 0x0000000000880947 */ /* 0x000fea0003800000 */
[----:B------:R-:W1:Y:S01]  /*91b0*/  LDCU UR7, c[0x0][0x39c] ;  /* 0x00007380ff0777ac */ /* 0x000e620008000800 */
[C---:B------:R-:W-:Y:S02]  /*91c0*/  IADD3 R4, PT, PT, R0.reuse, 0x1, RZ ;  /* 0x0000000100047810 */ /* 0x040fe40007ffe0ff */
[C---:B------:R-:W-:Y:S01]  /*91d0*/  IADD3 R8, PT, PT, R0.reuse, 0x2, RZ ;  /* 0x0000000200087810 */ /* 0x040fe20007ffe0ff */
[----:B------:R-:W2:Y:S01]  /*91e0*/  LDCU.64 UR4, c[0x0][0x390] ;  /* 0x00007200ff0477ac */ /* 0x000ea20008000a00 */
[C---:B------:R-:W-:Y:S02]  /*91f0*/  IADD3 R23, PT, PT, R0.reuse, 0x4, RZ ;  /* 0x0000000400177810 */ /* 0x040fe40007ffe0ff */
[----:B-1----:R-:W-:Y:S01]  /*9200*/  ISETP.GE.AND P4, PT, R0, UR7, PT ;  /* 0x0000000700007c0c */ /* 0x002fe2000bf86270 */
[----:B------:R-:W-:Y:S01]  /*9210*/  IMAD R5, R6, UR7, RZ ;  /* 0x0000000706057c24 */ /* 0x000fe2000f8e02ff */
[----:B------:R-:W-:Y:S02]  /*9220*/  ISETP.GE.AND P3, PT, R4, UR7, PT ;  /* 0x0000000704007c0c */ /* 0x000fe4000bf66270 */
[----:B------:R-:W-:-:S02]  /*9230*/  SHF.R.S32.HI R4, RZ, 0x1f, R0 ;  /* 0x0000001fff047819 */ /* 0x000fc40000011400 */
[-C--:B------:R-:W-:Y:S02]  /*9240*/  IADD3 R11, P5, PT, R0, R5.reuse, RZ ;  /* 0x00000005000b7210 */ /* 0x080fe40007fbe0ff */
[----:B------:R-:W-:Y:S02]  /*9250*/  ISETP.GE.AND P2, PT, R8, UR7, PT ;  /* 0x0000000708007c0c */ /* 0x000fe4000bf46270 */
[----:B------:R-:W-:Y:S02]  /*9260*/  LEA.HI.X.SX32 R24, R5, R4, 0x1, P5 ;  /* 0x0000000405187211 */ /* 0x000fe400028f0eff */
[----:B--2---:R-:W-:Y:S01]  /*9270*/  LEA R4, P6, R11, UR4, 0x2 ;  /* 0x000000040b047c11 */ /* 0x004fe2000f8c10ff */
[----:B------:R-:W1:Y:S01]  /*9280*/  @!P4 LDC.64 R2, c[0x0][0x390] ;  /* 0x0000e400ff02cb82 */ /* 0x000e620000000a00 */
[C---:B------:R-:W-:Y:S02]  /*9290*/  @!P4 IADD3 R9, PT, PT, R0.reuse, R5, RZ ;  /* 0x000000050009c210 */ /* 0x040fe40007ffe0ff */
[----:B------:R-:W-:-:S02]  /*92a0*/  IADD3 R5, PT, PT, R0, 0x5, RZ ;  /* 0x0000000500057810 */ /* 0x000fc40007ffe0ff */
[----:B------:R-:W-:Y:S02]  /*92b0*/  IADD3 R8, PT, PT, R0, 0x6, RZ ;  /* 0x0000000600087810 */ /* 0x000fe40007ffe0ff */
[----:B------:R-:W-:Y:S02]  /*92c0*/  ISETP.GE.AND P0, PT, R23, UR7, PT ;  /* 0x0000000717007c0c */ /* 0x000fe4000bf06270 */
[----:B------:R-:W-:Y:S01]  /*92d0*/  ISETP.GE.AND P5, PT, R8, UR7, PT ;  /* 0x0000000708007c0c */ /* 0x000fe2000bfa6270 */
[----:B-1----:R-:W-:Y:S01]  /*92e0*/  @!P4 IMAD.WIDE R2, R9, 0x4, R2 ;  /* 0x000000040902c825 */ /* 0x002fe200078e0202 */
[----:B------:R-:W-:-:S04]  /*92f0*/  IADD3 R9, PT, PT, R0, 0x3, RZ ;  /* 0x0000000300097810 */ /* 0x000fc80007ffe0ff */
[----:B------:R-:W-:Y:S01]  /*9300*/  ISETP.GE.AND P1, PT, R9, UR7, PT ;  /* 0x0000000709007c0c */ /* 0x000fe2000bf26270 */
[----:B0-----:R1:W-:Y:S01]  /*9310*/  @!P4 STG.E desc[UR8][R2.64], R13 ;  /* 0x0000000d0200c986 */ /* 0x0013e2000c101908 */
[----:B------:R-:W-:Y:S02]  /*9320*/  IADD3 R9, PT, PT, R0, 0x7, RZ ;  /* 0x0000000700097810 */ /* 0x000fe40007ffe0ff */
[----:B------:R-:W-:Y:S02]  /*9330*/  ISETP.GE.AND P4, PT, R5, UR7, PT ;  /* 0x0000000705007c0c */ /* 0x000fe4000bf86270 */
[----:B------:R-:W-:Y:S02]  /*9340*/  LEA.HI.X R5, R11, UR5, R24, 0x2, P6 ;  /* 0x000000050b057c11 */ /* 0x000fe4000b0f1418 */
[----:B------:R-:W-:-:S03]  /*9350*/  ISETP.GE.AND P6, PT, R9, UR7, PT ;  /* 0x0000000709007c0c */ /* 0x000fc6000bfc6270 */
[----:B------:R1:W-:Y:S04]  /*9360*/  @!P3 STG.E desc[UR8][R4.64+0x4], R44 ;  /* 0x0000042c0400b986 */ /* 0x0003e8000c101908 */
[----:B------:R1:W-:Y:S04]  /*9370*/  @!P2 STG.E desc[UR8][R4.64+0x8], R41 ;  /* 0x000008290400a986 */ /* 0x0003e8000c101908 */
[----:B------:R1:W-:Y:S04]  /*9380*/  @!P1 STG.E desc[UR8][R4.64+0xc], R60 ;  /* 0x00000c3c04009986 */ /* 0x0003e8000c101908 */
[----:B------:R1:W-:Y:S04]  /*9390*/  @!P0 STG.E desc[UR8][R4.64+0x10], R45 ;  /* 0x0000102d04008986 */ /* 0x0003e8000c101908 */
[----:B------:R1:W-:Y:S04]  /*93a0*/  @!P4 STG.E desc[UR8][R4.64+0x14], R108 ;  /* 0x0000146c0400c986 */ /* 0x0003e8000c101908 */
[----:B------:R1:W-:Y:S04]  /*93b0*/  @!P5 STG.E desc[UR8][R4.64+0x18], R61 ;  /* 0x0000183d0400d986 */ /* 0x0003e8000c101908 */
[----:B------:R1:W-:Y:S02]  /*93c0*/  @!P6 STG.E desc[UR8][R4.64+0x1c], R112 ;  /* 0x00001c700400e986 */ /* 0x0003e4000c101908 */
.L_x_15:
[----:B0-----:R-:W-:Y:S05]  /*93d0*/  BSYNC.RECONVERGENT B0 ;  /* 0x0000000000007941 */ /* 0x001fea0003800200 */
.L_x_14:
[----:B------:R-:W-:Y:S01]  /*93e0*/  ISETP.GE.AND P6, PT, R10, UR6, PT ;  /* 0x000000060a007c0c */ /* 0x000fe2000bfc6270 */
[----:B------:R-:W-:Y:S01]  /*93f0*/  BSSY.RECONVERGENT B0, `(.L_x_16) ;  /* 0x000002f000007945 */ /* 0x000fe20003800200 */
[C---:B-1----:R-:W-:Y:S02]  /*9400*/  IADD3 R13, PT, PT, R6.reuse, 0x3, RZ ;  /* 0x00000003060d7810 */ /* 0x042fe40007ffe0ff */
[C---:B------:R-:W-:Y:S02]  /*9410*/  IADD3 R23, PT, PT, R6.reuse, 0x4, RZ ;  /* 0x0000000406177810 */ /* 0x040fe40007ffe0ff */
[C---:B------:R-:W-:Y:S02]  /*9420*/  IADD3 R9, PT, PT, R6.reuse, 0x5, RZ ;  /* 0x0000000506097810 */ /* 0x040fe40007ffe0ff */
[C---:B------:R-:W-:Y:S02]  /*9430*/  IADD3 R8, PT, PT, R6.reuse, 0x6, RZ ;  /* 0x0000000606087810 */ /* 0x040fe40007ffe0ff */
[----:B------:R-:W-:-:S02]  /*9440*/  IADD3 R6, PT, PT, R6, 0x7, RZ ;  /* 0x0000000706067810 */ /* 0x000fc40007ffe0ff */
[----:B------:R-:W-:Y:S02]  /*9450*/  ISETP.GE.AND P5, PT, R19, UR6, PT ;  /* 0x0000000613007c0c */ /* 0x000fe4000bfa6270 */
[----:B------:R-:W-:Y:S02]  /*9460*/  ISETP.GE.AND P4, PT, R13, UR6, PT ;  /* 0x000000060d007c0c */ /* 0x000fe4000bf86270 */
[----:B------:R-:W-:Y:S02]  /*9470*/  ISETP.GE.AND P0, PT, R23, UR6, PT ;  /* 0x0000000617007c0c */ /* 0x000fe4000bf06270 */
[----:B------:R-:W-:Y:S02]  /*9480*/  ISETP.GE.AND P1, PT, R9, UR6, PT ;  /* 0x0000000609007c0c */ /* 0x000fe4000bf26270 */
[----:B------:R-:W-:Y:S02]  /*9490*/  ISETP.GE.AND P2, PT, R8, UR6, PT ;  /* 0x0000000608007c0c */ /* 0x000fe4000bf46270 */
[----:B------:R-:W-:Y:S01]  /*94a0*/  ISETP.GE.AND P3, PT, R6, UR6, PT ;  /* 0x0000000606007c0c */ /* 0x000fe2000bf66270 */
[----:B------:R-:W-:-:S12]  /*94b0*/  @P6 BRA `(.L_x_17) ;  /* 0x0000000000886947 */ /* 0x000fd80003800000 */
[----:B------:R-:W0:Y:S01]  /*94c0*/  LDCU UR4, c[0x0][0x39c] ;  /* 0x00007380ff0477ac */ /* 0x000e220008000800 */
[----:B------:R-:W1:Y:S01]  /*94d0*/  LDCU.64 UR10, c[0x0][0x390] ;  /* 0x00007200ff0a77ac */ /* 0x000e620008000a00 */
[----:B0-----:R-:W-:Y:S01]  /*94e0*/  ISETP.GE.AND P6, PT, R0, UR4, PT ;  /* 0x0000000400007c0c */ /* 0x001fe2000bfc6270 */
[----:B------:R-:W-:-:S12]  /*94f0*/  IMAD R5, R10, UR4, RZ ;  /* 0x000000040a057c24 */ /* 0x000fd8000f8e02ff */
[----:B------:R-:W0:Y:S01]  /*9500*/  @!P6 LDC.64 R2, c[0x0][0x390] ;  /* 0x0000e400ff02eb82 */ /* 0x000e220000000a00 */
[----:B------:R-:W-:-:S05]  /*9510*/  @!P6 IADD3 R11, PT, PT, R0, R5, RZ ;  /* 0x00000005000be210 */ /* 0x000fca0007ffe0ff */
[----:B0-----:R-:W-:Y:S01]  /*9520*/  @!P6 IMAD.WIDE R2, R11, 0x4, R2 ;  /* 0x000000040b02e825 */ /* 0x001fe200078e0202 */
[----:B------:R-:W-:-:S04]  /*9530*/  SHF.R.S32.HI R11, RZ, 0x1f, R5 ;  /* 0x0000001fff0b7819 */ /* 0x000fc80000011405 */
[----:B------:R0:W-:Y:S01]  /*9540*/  @!P6 STG.E desc[UR8][R2.64], R7 ;  /* 0x000000070200e986 */ /* 0x0001e2000c101908 */
[----:B------:R-:W-:-:S04]  /*9550*/  IADD3 R5, P6, PT, R0, R5, RZ ;  /* 0x0000000500057210 */ /* 0x000fc80007fde0ff */
[C---:B------:R-:W-:Y:S02]  /*9560*/  LEA.HI.X.SX32 R10, R0.reuse, R11, 0x1, P6 ;  /* 0x0000000b000a7211 */ /* 0x040fe400030f0eff */
[C---:B-1----:R-:W-:Y:S02]  /*9570*/  LEA R4, P6, R5.reuse, UR10, 0x2 ;  /* 0x0000000a05047c11 */ /* 0x042fe4000f8c10ff */
[C---:B------:R-:W-:Y:S02]  /*9580*/  IADD3 R11, PT, PT, R0.reuse, 0x1, RZ ;  /* 0x00000001000b7810 */ /* 0x040fe40007ffe0ff */
[----:B------:R-:W-:Y:S02]  /*9590*/  LEA.HI.X R5, R5, UR11, R10, 0x2, P6 ;  /* 0x0000000b05057c11 */ /* 0x000fe4000b0f140a */
[----:B------:R-:W-:Y:S02]  /*95a0*/  ISETP.GE.AND P6, PT, R11, UR4, PT ;  /* 0x000000040b007c0c */ /* 0x000fe4000bfc6270 */
[----:B------:R-:W-:-:S02]  /*95b0*/  IADD3 R10, PT, PT, R0, 0x2, RZ ;  /* 0x00000002000a7810 */ /* 0x000fc40007ffe0ff */
[----:B0-----:R-:W-:-:S09]  /*95c0*/  IADD3 R2, PT, PT, R0, 0x4, RZ ;  /* 0x0000000400027810 */ /* 0x001fd20007ffe0ff */
[----:B------:R0:W-:Y:S01]  /*95d0*/  @!P6 STG.E desc[UR8][R4.64+0x4], R42 ;  /* 0x0000042a0400e986 */ /* 0x0001e2000c101908 */
[----:B------:R-:W-:Y:S02]  /*95e0*/  ISETP.GE.AND P6, PT, R10, UR4, PT ;  /* 0x000000040a007c0c */ /* 0x000fe4000bfc6270 */
[----:B------:R-:W-:-:S11]  /*95f0*/  IADD3 R10, PT, PT, R0, 0x3, RZ ;  /* 0x00000003000a7810 */ /* 0x000fd60007ffe0ff */
[----:B------:R0:W-:Y:S01]  /*9600*/  @!P6 STG.E desc[UR8][R4.64+0x8], R21 ;  /* 0x000008150400e986 */ /* 0x0001e2000c101908 */
[----:B------:R-:W-:-:S13]  /*9610*/  ISETP.GE.AND P6, PT, R10, UR4, PT ;  /* 0x000000040a007c0c */ /* 0x000fda000bfc6270 */
[----:B------:R0:W-:Y:S01]  /*9620*/  @!P6 STG.E desc[UR8][R4.64+0xc], R104 ;  /* 0x00000c680400e986 */ /* 0x0001e2000c101908 */
[----:B------:R-:W-:Y:S02]  /*9630*/  ISETP.GE.AND P6, PT, R2, UR4, PT ;  /* 0x0000000402007c0c */ /* 0x000fe4000bfc6270 */
[----:B------:R-:W-:-:S11]  /*9640*/  IADD3 R2, PT, PT, R0, 0x5, RZ ;  /* 0x0000000500027810 */ /* 0x000fd60007ffe0ff */
[----:B------:R0:W-:Y:S01]  /*9650*/  @!P6 STG.E desc[UR8][R4.64+0x10], R103 ;  /* 0x000010670400e986 */ /* 0x0001e2000c101908 */
[----:B------:R-:W-:Y:S02]  /*9660*/  ISETP.GE.AND P6, PT, R2, UR4, PT ;  /* 0x0000000402007c0c */ /* 0x000fe4000bfc6270 */
[----:B------:R-:W-:-:S11]  /*9670*/  IADD3 R2, PT, PT, R0, 0x6, RZ ;  /* 0x0000000600027810 */ /* 0x000fd60007ffe0ff */
[----:B------:R0:W-:Y:S01]  /*9680*/  @!P6 STG.E desc[UR8][R4.64+0x14], R110 ;  /* 0x0000146e0400e986 */ /* 0x0001e2000c101908 */
[----:B------:R-:W-:Y:S02]  /*9690*/  ISETP.GE.AND P6, PT, R2, UR4, PT ;  /* 0x0000000402007c0c */ /* 0x000fe4000bfc6270 */
[----:B------:R-:W-:-:S11]  /*96a0*/  IADD3 R2, PT, PT, R0, 0x7, RZ ;  /* 0x0000000700027810 */ /* 0x000fd60007ffe0ff */
[----:B------:R0:W-:Y:S01]  /*96b0*/  @!P6 STG.E desc[UR8][R4.64+0x18], R105 ;  /* 0x000018690400e986 */ /* 0x0001e2000c101908 */
[----:B------:R-:W-:-:S13]  /*96c0*/  ISETP.GE.AND P6, PT, R2, UR4, PT ;  /* 0x0000000402007c0c */ /* 0x000fda000bfc6270 */
[----:B------:R0:W-:Y:S02]  /*96d0*/  @!P6 STG.E desc[UR8][R4.64+0x1c], R124 ;  /* 0x00001c7c0400e986 */ /* 0x0001e4000c101908 */
.L_x_17:
[----:B------:R-:W-:Y:S05]  /*96e0*/  BSYNC.RECONVERGENT B0 ;  /* 0x0000000000007941 */ /* 0x000fea0003800200 */
.L_x_16:
[----:B------:R-:W-:Y:S04]  /*96f0*/  BSSY.RECONVERGENT B0, `(.L_x_18) ;  /* 0x0000024000007945 */ /* 0x000fe80003800200 */
[----:B------:R-:W-:Y:S05]  /*9700*/  @P5 BRA `(.L_x_19) ;  /* 0x0000000000885947 */ /* 0x000fea0003800000 */
[----:B------:R-:W1:Y:S01]  /*9710*/  LDCU UR4, c[0x0][0x39c] ;  /* 0x00007380ff0477ac */ /* 0x000e620008000800 */
[C---:B0-----:R-:W-:Y:S02]  /*9720*/  IADD3 R4, PT, PT, R0.reuse, 0x1, RZ ;  /* 0x0000000100047810 */ /* 0x041fe40007ffe0ff */
[C---:B------:R-:W-:Y:S01]  /*9730*/  IADD3 R7, PT, PT, R0.reuse, 0x2, RZ ;  /* 0x0000000200077810 */ /* 0x040fe20007ffe0ff */
[----:B------:R-:W0:Y:S01]  /*9740*/  LDCU.64 UR10, c[0x0][0x390] ;  /* 0x00007200ff0a77ac */ /* 0x000e220008000a00 */
[----:B-1----:R-:W-:Y:S01]  /*9750*/  ISETP.GE.AND P5, PT, R0, UR4, PT ;  /* 0x0000000400007c0c */ /* 0x002fe2000bfa6270 */
[----:B------:R-:W-:-:S12]  /*9760*/  IMAD R19, R19, UR4, RZ ;  /* 0x0000000413137c24 */ /* 0x000fd8000f8e02ff */
[----:B------:R-:W1:Y:S01]  /*9770*/  @!P5 LDC.64 R2, c[0x0][0x390] ;  /* 0x0000e400ff02db82 */ /* 0x000e620000000a00 */
[----:B------:R-:W-:-:S05]  /*9780*/  @!P5 IADD3 R5, PT, PT, R0, R19, RZ ;  /* 0x000000130005d210 */ /* 0x000fca0007ffe0ff */
[----:B-1----:R-:W-:Y:S01]  /*9790*/  @!P5 IMAD.WIDE R2, R5, 0x4, R2 ;  /* 0x000000040502d825 */ /* 0x002fe200078e0202 */
[----:B------:R-:W-:Y:S02]  /*97a0*/  SHF.R.S32.HI R5, RZ, 0x1f, R19 ;  /* 0x0000001fff057819 */ /* 0x000fe40000011413 */
[----:B------:R-:W-:Y:S02]  /*97b0*/  IADD3 R19, P6, PT, R0, R19, RZ ;  /* 0x0000001300137210 */ /* 0x000fe40007fde0ff */
[----:B------:R1:W-:Y:S01]  /*97c0*/  @!P5 STG.E desc[UR8][R2.64], R15 ;  /* 0x0000000f0200d986 */ /* 0x0003e2000c101908 */
[----:B------:R-:W-:Y:S02]  /*97d0*/  ISETP.GE.AND P5, PT, R4, UR4, PT ;  /* 0x0000000404007c0c */ /* 0x000fe4000bfa6270 */
[----:B------:R-:W-:Y:S02]  /*97e0*/  LEA.HI.X.SX32 R10, R0, R5, 0x1, P6 ;  /* 0x00000005000a7211 */ /* 0x000fe400030f0eff */
[----:B0-----:R-:W-:-:S04]  /*97f0*/  LEA R4, P6, R19, UR10, 0x2 ;  /* 0x0000000a13047c11 */ /* 0x001fc8000f8c10ff */
[----:B------:R-:W-:Y:S02]  /*9800*/  LEA.HI.X R5, R19, UR11, R10, 0x2, P6 ;  /* 0x0000000b13057c11 */ /* 0x000fe4000b0f140a */
[----:B------:R-:W-:Y:S02]  /*9810*/  IADD3 R10, PT, PT, R0, 0x3, RZ ;  /* 0x00000003000a7810 */ /* 0x000fe40007ffe0ff */
[----:B------:R-:W-:Y:S01]  /*9820*/  ISETP.GE.AND P6, PT, R7, UR4, PT ;  /* 0x0000000407007c0c */ /* 0x000fe2000bfc6270 */
[----:B------:R2:W-:Y:S01]  /*9830*/  @!P5 STG.E desc[UR8][R4.64+0x4], R12 ;  /* 0x0000040c0400d986 */ /* 0x0005e2000c101908 */
[----:B------:R-:W-:Y:S02]  /*9840*/  ISETP.GE.AND P5, PT, R10, UR4, PT ;  /* 0x000000040a007c0c */ /* 0x000fe4000bfa6270 */
[C---:B------:R-:W-:Y:S02]  /*9850*/  IADD3 R7, PT, PT, R0.reuse, 0x4, RZ ;  /* 0x0000000400077810 */ /* 0x040fe40007ffe0ff */
[----:B-1----:R-:W-:-:S02]  /*9860*/  IADD3 R2, PT, PT, R0, 0x5, RZ ;  /* 0x0000000500027810 */ /* 0x002fc40007ffe0ff */
[----:B------:R-:W-:-:S05]  /*9870*/  IADD3 R3, PT, PT, R0, 0x7, RZ ;  /* 0x0000000700037810 */ /* 0x000fca0007ffe0ff */
[----:B------:R2:W-:Y:S01]  /*9880*/  @!P6 STG.E desc[UR8][R4.64+0x8], R17 ;  /* 0x000008110400e986 */ /* 0x0005e2000c101908 */
[----:B------:R-:W-:-:S03]  /*9890*/  ISETP.GE.AND P6, PT, R7, UR4, PT ;  /* 0x0000000407007c0c */ /* 0x000fc6000bfc6270 */
[----:B------:R2:W-:Y:S01]  /*98a0*/  @!P5 STG.E desc[UR8][R4.64+0xc], R40 ;  /* 0x00000c280400d986 */ /* 0x0005e2000c101908 */
[----:B------:R-:W-:Y:S02]  /*98b0*/  ISETP.GE.AND P5, PT, R2, UR4, PT ;  /* 0x0000000402007c0c */ /* 0x000fe4000bfa6270 */
[----:B------:R-:W-:-:S07]  /*98c0*/  IADD3 R2, PT, PT, R0, 0x6, RZ ;  /* 0x0000000600027810 */ /* 0x000fce0007ffe0ff */
[----:B------:R2:W-:Y:S01]  /*98d0*/  @!P6 STG.E desc[UR8][R4.64+0x10], R99 ;  /* 0x000010630400e986 */ /* 0x0005e2000c101908 */
[----:B------:R-:W-:-:S03]  /*98e0*/  ISETP.GE.AND P6, PT, R2, UR4, PT ;  /* 0x0000000402007c0c */ /* 0x000fc6000bfc6270 */
[----:B------:R2:W-:Y:S01]  /*98f0*/  @!P5 STG.E desc[UR8][R4.64+0x14], R102 ;  /* 0x000014660400d986 */ /* 0x0005e2000c101908 */
[----:B------:R-:W-:-:S09]  /*9900*/  ISETP.GE.AND P5, PT, R3, UR4, PT ;  /* 0x0000000403007c0c */ /* 0x000fd2000bfa6270 */
[----:B------:R2:W-:Y:S04]  /*9910*/  @!P6 STG.E desc[UR8][R4.64+0x18], R107 ;  /* 0x0000186b0400e986 */ /* 0x0005e8000c101908 */
[----:B------:R2:W-:Y:S02]  /*9920*/  @!P5 STG.E desc[UR8][R4.64+0x1c], R106 ;  /* 0x00001c6a0400d986 */ /* 0x0005e4000c101908 */
.L_x_19:
[----:B------:R-:W-:Y:S05]  /*9930*/  BSYNC.RECONVERGENT B0 ;  /* 0x0000000000007941 */ /* 0x000fea0003800200 */
.L_x_18:
[----:B------:R-:W-:Y:S04]  /*9940*/  BSSY.RECONVERGENT B0, `(.L_x_20) ;  /* 0x0000024000007945 */ /* 0x000fe80003800200 */
[----:B------:R-:W-:Y:S05]  /*9950*/  @P4 BRA `(.L_x_21) ;  /* 0x0000000000884947 */ /* 0x000fea0003800000 */
[----:B------:R-:W1:Y:S01]  /*9960*/  LDCU UR4, c[0x0][0x39c] ;  /* 0x00007380ff0477ac */ /* 0x000e620008000800 */
[C---:B0-2---:R-:W-:Y:S02]  /*9970*/  IADD3 R4, PT, PT, R0.reuse, 0x1, RZ ;  /* 0x0000000100047810 */ /* 0x045fe40007ffe0ff */
[C---:B------:R-:W-:Y:S01]  /*9980*/  IADD3 R11, PT, PT, R0.reuse, 0x2, RZ ;  /* 0x00000002000b7810 */ /* 0x040fe20007ffe0ff */
[----:B------:R-:W0:Y:S01]  /*9990*/  LDCU.64 UR10, c[0x0][0x390] ;  /* 0x00007200ff0a77ac */ /* 0x000e220008000a00 */
[----:B-1----:R-:W-:Y:S01]  /*99a0*/  ISETP.GE.AND P4, PT, R0, UR4, PT ;  /* 0x0000000400007c0c */ /* 0x002fe2000bf86270 */
[----:B------:R-:W-:Y:S01]  /*99b0*/  IMAD R13, R13, UR4, RZ ;  /* 0x000000040d0d7c24 */ /* 0x000fe2000f8e02ff */
[----:B------:R-:W-:-:S04]  /*99c0*/  ISETP.GE.AND P6, PT, R4, UR4, PT ;  /* 0x0000000404007c0c */ /* 0x000fc8000bfc6270 */
[----:B------:R-:W-:-:S07]  /*99d0*/  SHF.R.S32.HI R7, RZ, 0x1f, R13 ;  /* 0x0000001fff077819 */ /* 0x000fce000001140d */
[----:B------:R-:W1:Y:S01]  /*99e0*/  @!P4 LDC.64 R2, c[0x0][0x390] ;  /* 0x0000e400ff02cb82 */ /* 0x000e620000000a00 */
[CC--:B------:R-:W-:Y:S02]  /*99f0*/  @!P4 IADD3 R5, PT, PT, R0.reuse, R13.reuse, RZ ;  /* 0x0000000d0005c210 */ /* 0x0c0fe40007ffe0ff */
[----:B------:R-:W-:-:S04]  /*9a00*/  IADD3 R13, P5, PT, R0, R13, RZ ;  /* 0x0000000d000d7210 */ /* 0x000fc80007fbe0ff */
[C---:B------:R-:W-:Y:S02]  /*9a10*/  LEA.HI.X.SX32 R10, R0.reuse, R7, 0x1, P5 ;  /* 0x00000007000a7211 */ /* 0x040fe400028f0eff */
[----:B0-----:R-:W-:Y:S02]  /*9a20*/  LEA R4, P5, R13, UR10, 0x2 ;  /* 0x0000000a0d047c11 */ /* 0x001fe4000f8a10ff */
[C---:B------:R-:W-:Y:S01]  /*9a30*/  IADD3 R7, PT, PT, R0.reuse, 0x3, RZ ;  /* 0x0000000300077810 */ /* 0x040fe20007ffe0ff */
[----:B-1----:R-:W-:Y:S01]  /*9a40*/  @!P4 IMAD.WIDE R2, R5, 0x4, R2 ;  /* 0x000000040502c825 */ /* 0x002fe200078e0202 */
[----:B------:R-:W-:Y:S02]  /*9a50*/  LEA.HI.X R5, R13, UR11, R10, 0x2, P5 ;  /* 0x0000000b0d057c11 */ /* 0x000fe4000a8f140a */
[----:B------:R-:W-:Y:S02]  /*9a60*/  IADD3 R10, PT, PT, R0, 0x4, RZ ;  /* 0x00000004000a7810 */ /* 0x000fe40007ffe0ff */
[----:B------:R0:W-:Y:S01]  /*9a70*/  @!P4 STG.E desc[UR8][R2.64], R65 ;  /* 0x000000410200c986 */ /* 0x0001e2000c101908 */
[----:B------:R-:W-:-:S02]  /*9a80*/  ISETP.GE.AND P4, PT, R11, UR4, PT ;  /* 0x000000040b007c0c */ /* 0x000fc4000bf86270 */
[----:B------:R-:W-:Y:S01]  /*9a90*/  ISETP.GE.AND P5, PT, R7, UR4, PT ;  /* 0x0000000407007c0c */ /* 0x000fe2000bfa6270 */
[----:B------:R1:W-:Y:S01]  /*9aa0*/  @!P6 STG.E desc[UR8][R4.64+0x4], R14 ;  /* 0x0000040e0400e986 */ /* 0x0003e2000c101908 */
[----:B------:R-:W-:Y:S02]  /*9ab0*/  ISETP.GE.AND P6, PT, R10, UR4, PT ;  /* 0x000000040a007c0c */ /* 0x000fe4000bfc6270 */
[C---:B------:R-:W-:Y:S02]  /*9ac0*/  IADD3 R7, PT, PT, R0.reuse, 0x5, RZ ;  /* 0x0000000500077810 */ /* 0x040fe40007ffe0ff */
[C---:B------:R-:W-:Y:S02]  /*9ad0*/  IADD3 R10, PT, PT, R0.reuse, 0x6, RZ ;  /* 0x00000006000a7810 */ /* 0x040fe40007ffe0ff */
[----:B0-----:R-:W-:-:S03]  /*9ae0*/  IADD3 R2, PT, PT, R0, 0x7, RZ ;  /* 0x0000000700027810 */ /* 0x001fc60007ffe0ff */
[----:B------:R1:W-:Y:S01]  /*9af0*/  @!P4 STG.E desc[UR8][R4.64+0x8], R67 ;  /* 0x000008430400c986 */ /* 0x0003e2000c101908 */
[----:B------:R-:W-:-:S03]  /*9b00*/  ISETP.GE.AND P4, PT, R7, UR4, PT ;  /* 0x0000000407007c0c */ /* 0x000fc6000bf86270 */
[----:B------:R1:W-:Y:S01]  /*9b10*/  @!P5 STG.E desc[UR8][R4.64+0xc], R64 ;  /* 0x00000c400400d986 */ /* 0x0003e2000c101908 */
[----:B------:R-:W-:-:S03]  /*9b20*/  ISETP.GE.AND P5, PT, R10, UR4, PT ;  /* 0x000000040a007c0c */ /* 0x000fc6000bfa6270 */
[----:B------:R1:W-:Y:S01]  /*9b30*/  @!P6 STG.E desc[UR8][R4.64+0x10], R95 ;  /* 0x0000105f0400e986 */ /* 0x0003e2000c101908 */
[----:B------:R-:W-:-:S05]  /*9b40*/  ISETP.GE.AND P6, PT, R2, UR4, PT ;  /* 0x0000000402007c0c */ /* 0x000fca000bfc6270 */
[----:B------:R1:W-:Y:S04]  /*9b50*/  @!P4 STG.E desc[UR8][R4.64+0x14], R66 ;  /* 0x000014420400c986 */ /* 0x0003e8000c101908 */
[----:B------:R1:W-:Y:S04]  /*9b60*/  @!P5 STG.E desc[UR8][R4.64+0x18], R97 ;  /* 0x000018610400d986 */ /* 0x0003e8000c101908 */
[----:B------:R1:W-:Y:S02]  /*9b70*/  @!P6 STG.E desc[UR8][R4.64+0x1c], R100 ;  /* 0x00001c640400e986 */ /* 0x0003e4000c101908 */
.L_x_21:
[----:B------:R-:W-:Y:S05]  /*9b80*/  BSYNC.RECONVERGENT B0 ;  /* 0x0000000000007941 */ /* 0x000fea0003800200 */
.L_x_20:
[----:B------:R-:W-:Y:S04]  /*9b90*/  BSSY.RECONVERGENT B0, `(.L_x_22) ;  /* 0x0000024000007945 */ /* 0x000fe80003800200 */
[----:B------:R-:W-:Y:S05]  /*9ba0*/  @P0 BRA `(.L_x_23) ;  /* 0x0000000000880947 */ /* 0x000fea0003800000 */
[----:B------:R-:W3:Y:S01]  /*9bb0*/  LDCU UR4, c[0x0][0x39c] ;  /* 0x00007380ff0477ac */ /* 0x000ee20008000800 */
[C---:B012---:R-:W-:Y:S02]  /*9bc0*/  IADD3 R4, PT, PT, R0.reuse, 0x1, RZ ;  /* 0x0000000100047810 */ /* 0x047fe40007ffe0ff */
[C---:B------:R-:W-:Y:S01]  /*9bd0*/  IADD3 R7, PT, PT, R0.reuse, 0x2, RZ ;  /* 0x0000000200077810 */ /* 0x040fe20007ffe0ff */
[----:B------:R-:W0:Y:S01]  /*9be0*/  LDCU.64 UR10, c[0x0][0x390] ;  /* 0x00007200ff0a77ac */ /* 0x000e220008000a00 */
[C---:B------:R-:W-:Y:S02]  /*9bf0*/  IADD3 R11, PT, PT, R0.reuse, 0x3, RZ ;  /* 0x00000003000b7810 */ /* 0x040fe40007ffe0ff */
[----:B---3--:R-:W-:Y:S01]  /*9c00*/  ISETP.GE.AND P4, PT, R0, UR4, PT ;  /* 0x0000000400007c0c */ /* 0x008fe2000bf86270 */
[----:B------:R-:W-:Y:S01]  /*9c10*/  IMAD R23, R23, UR4, RZ ;  /* 0x0000000417177c24 */ /* 0x000fe2000f8e02ff */
[----:B------:R-:W-:-:S11]  /*9c20*/  ISETP.GE.AND P6, PT, R4, UR4, PT ;  /* 0x0000000404007c0c */ /* 0x000fd6000bfc6270 */
[----:B------:R-:W1:Y:S01]  /*9c30*/  @!P4 LDC.64 R2, c[0x0][0x390] ;  /* 0x0000e400ff02cb82 */ /* 0x000e620000000a00 */
[----:B------:R-:W-:-:S05]  /*9c40*/  @!P4 IADD3 R5, PT, PT, R0, R23, RZ ;  /* 0x000000170005c210 */ /* 0x000fca0007ffe0ff */
[----:B-1----:R-:W-:Y:S01]  /*9c50*/  @!P4 IMAD.WIDE R2, R5, 0x4, R2 ;  /* 0x000000040502c825 */ /* 0x002fe200078e0202 */
[----:B------:R-:W-:Y:S02]  /*9c60*/  SHF.R.S32.HI R5, RZ, 0x1f, R23 ;  /* 0x0000001fff057819 */ /* 0x000fe40000011417 */
[C---:B------:R-:W-:Y:S02]  /*9c70*/  IADD3 R23, P0, PT, R0.reuse, R23, RZ ;  /* 0x0000001700177210 */ /* 0x040fe40007f1e0ff */
[----:B------:R1:W-:Y:S01]  /*9c80*/  @!P4 STG.E desc[UR8][R2.64], R69 ;  /* 0x000000450200c986 */ /* 0x0003e2000c101908 */
[----:B------:R-:W-:Y:S02]  /*9c90*/  ISETP.GE.AND P4, PT, R11, UR4, PT ;  /* 0x000000040b007c0c */ /* 0x000fe4000bf86270 */
[----:B------:R-:W-:Y:S02]  /*9ca0*/  LEA.HI.X.SX32 R10, R0, R5, 0x1, P0 ;  /* 0x00000005000a7211 */ /* 0x000fe400000f0eff */
[----:B------:R-:W-:-:S02]  /*9cb0*/  ISETP.GE.AND P0, PT, R7, UR4, PT ;  /* 0x0000000407007c0c */ /* 0x000fc4000bf06270 */
[C---:B0-----:R-:W-:Y:S02]  /*9cc0*/  LEA R4, P5, R23.reuse, UR10, 0x2 ;  /* 0x0000000a17047c11 */ /* 0x041fe4000f8a10ff */
[C---:B------:R-:W-:Y:S02]  /*9cd0*/  IADD3 R7, PT, PT, R0.reuse, 0x4, RZ ;  /* 0x0000000400077810 */ /* 0x040fe40007ffe0ff */
[----:B------:R-:W-:Y:S02]  /*9ce0*/  LEA.HI.X R5, R23, UR11, R10, 0x2, P5 ;  /* 0x0000000b17057c11 */ /* 0x000fe4000a8f140a */
[----:B------:R-:W-:Y:S02]  /*9cf0*/  ISETP.GE.AND P5, PT, R7, UR4, PT ;  /* 0x0000000407007c0c */ /* 0x000fe4000bfa6270 */
[C---:B------:R-:W-:Y:S01]  /*9d00*/  IADD3 R7, PT, PT, R0.reuse, 0x5, RZ ;  /* 0x0000000500077810 */ /* 0x040fe20007ffe0ff */
[----:B------:R3:W-:Y:S01]  /*9d10*/  @!P6 STG.E desc[UR8][R4.64+0x4], R16 ;  /* 0x000004100400e986 */ /* 0x0007e2000c101908 */
[----:B-1----:R-:W-:-:S02]  /*9d20*/  IADD3 R2, PT, PT, R0, 0x6, RZ ;  /* 0x0000000600027810 */ /* 0x002fc40007ffe0ff */
[----:B------:R-:W-:Y:S01]  /*9d30*/  IADD3 R3, PT, PT, R0, 0x7, RZ ;  /* 0x0000000700037810 */ /* 0x000fe20007ffe0ff */
[----:B------:R3:W-:Y:S01]  /*9d40*/  @!P0 STG.E desc[UR8][R4.64+0x8], R71 ;  /* 0x0000084704008986 */ /* 0x0007e2000c101908 */
[----:B------:R-:W-:Y:S02]  /*9d50*/  ISETP.GE.AND P6, PT, R7, UR4, PT ;  /* 0x0000000407007c0c */ /* 0x000fe4000bfc6270 */
[----:B------:R-:W-:Y:S01]  /*9d60*/  ISETP.GE.AND P0, PT, R2, UR4, PT ;  /* 0x0000000402007c0c */ /* 0x000fe2000bf06270 */
[----:B------:R3:W-:Y:S01]  /*9d70*/  @!P4 STG.E desc[UR8][R4.64+0xc], R68 ;  /* 0x00000c440400c986 */ /* 0x0007e2000c101908 */
[----:B------:R-:W-:-:S03]  /*9d80*/  ISETP.GE.AND P4, PT, R3, UR4, PT ;  /* 0x0000000403007c0c */ /* 0x000fc6000bf86270 */
[----:B------:R3:W-:Y:S06]  /*9d90*/  @!P5 STG.E desc[UR8][R4.64+0x10], R77 ;  /* 0x0000104d0400d986 */ /* 0x0007ec000c101908 */
[----:B------:R3:W-:Y:S04]  /*9da0*/  @!P6 STG.E desc[UR8][R4.64+0x14], R70 ;  /* 0x000014460400e986 */ /* 0x0007e8000c101908 */
[----:B------:R3:W-:Y:S04]  /*9db0*/  @!P0 STG.E desc[UR8][R4.64+0x18], R79 ;  /* 0x0000184f04008986 */ /* 0x0007e8000c101908 */
[----:B------:R3:W-:Y:S02]  /*9dc0*/  @!P4 STG.E desc[UR8][R4.64+0x1c], R98 ;  /* 0x00001c620400c986 */ /* 0x0007e4000c101908 */
.L_x_23:
[----:B------:R-:W-:Y:S05]  /*9dd0*/  BSYNC.RECONVERGENT B0 ;  /* 0x0000000000007941 */ /* 0x000fea0003800200 */
.L_x_22:
[----:B------:R-:W-:Y:S04]  /*9de0*/  BSSY.RECONVERGENT B0, `(.L_x_24) ;  /* 0x0000024000007945 */ /* 0x000fe80003800200 */
[----:B------:R-:W-:Y:S05]  /*9df0*/  @P1 BRA `(.L_x_25) ;  /* 0x0000000000881947 */ /* 0x000fea0003800000 */
[----:B------:R-:W4:Y:S01]  /*9e00*/  LDCU UR4, c[0x0][0x39c] ;  /* 0x00007380ff0477ac */ /* 0x000f220008000800 */
[C---:B0123--:R-:W-:Y:S02]  /*9e10*/  IADD3 R4, PT, PT, R0.reuse, 0x1, RZ ;  /* 0x0000000100047810 */ /* 0x04ffe40007ffe0ff */
[C---:B------:R-:W-:Y:S01]  /*9e20*/  IADD3 R11, PT, PT, R0.reuse, 0x3, RZ ;  /* 0x00000003000b7810 */ /* 0x040fe20007ffe0ff */
[----:B------:R-:W0:Y:S01]  /*9e30*/  LDCU.64 UR10, c[0x0][0x390] ;  /* 0x00007200ff0a77ac */ /* 0x000e220008000a00 */
[----:B----4-:R-:W-:Y:S01]  /*9e40*/  ISETP.GE.AND P5, PT, R0, UR4, PT ;  /* 0x0000000400007c0c */ /* 0x010fe2000bfa6270 */
[----:B------:R-:W-:Y:S01]  /*9e50*/  IMAD R9, R9, UR4, RZ ;  /* 0x0000000409097c24 */ /* 0x000fe2000f8e02ff */
[----:B------:R-:W-:Y:S02]  /*9e60*/  ISETP.GE.AND P0, PT, R4, UR4, PT ;  /* 0x0000000404007c0c */ /* 0x000fe4000bf06270 */
[----:B------:R-:W-:Y:S02]  /*9e70*/  IADD3 R4, PT, PT, R0, 0x2, RZ ;  /* 0x0000000200047810 */ /* 0x000fe40007ffe0ff */
[----:B------:R-:W-:-:S02]  /*9e80*/  SHF.R.S32.HI R7, RZ, 0x1f, R9 ;  /* 0x0000001fff077819 */ /* 0x000fc40000011409 */
[----:B------:R-:W-:-:S05]  /*9e90*/  ISETP.GE.AND P1, PT, R4, UR4, PT ;  /* 0x0000000404007c0c */ /* 0x000fca000bf26270 */
[----:B------:R-:W1:Y:S01]  /*9ea0*/  @!P5 LDC.64 R2, c[0x0][0x390] ;  /* 0x0000e400ff02db82 */ /* 0x000e620000000a00 */
[CC--:B------:R-:W-:Y:S02]  /*9eb0*/  @!P5 IADD3 R5, PT, PT, R0.reuse, R9.reuse, RZ ;  /* 0x000000090005d210 */ /* 0x0c0fe40007ffe0ff */
[----:B------:R-:W-:-:S04]  /*9ec0*/  IADD3 R9, P4, PT, R0, R9, RZ ;  /* 0x0000000900097210 */ /* 0x000fc80007f9e0ff */
[C---:B------:R-:W-:Y:S02]  /*9ed0*/  LEA.HI.X.SX32 R10, R0.reuse, R7, 0x1, P4 ;  /* 0x00000007000a7211 */ /* 0x040fe400020f0eff */
[----:B0-----:R-:W-:Y:S02]  /*9ee0*/  LEA R4, P6, R9, UR10, 0x2 ;  /* 0x0000000a09047c11 */ /* 0x001fe4000f8c10ff */
[C---:B------:R-:W-:Y:S02]  /*9ef0*/  IADD3 R7, PT, PT, R0.reuse, 0x4, RZ ;  /* 0x0000000400077810 */ /* 0x040fe40007ffe0ff */
[----:B------:R-:W-:Y:S02]  /*9f00*/  ISETP.GE.AND P4, PT, R11, UR4, PT ;  /* 0x000000040b007c0c */ /* 0x000fe4000bf86270 */
[----:B------:R-:W-:Y:S01]  /*9f10*/  IADD3 R11, PT, PT, R0, 0x5, RZ ;  /* 0x00000005000b7810 */ /* 0x000fe20007ffe0ff */
[----:B-1----:R-:W-:Y:S01]  /*9f20*/  @!P5 IMAD.WIDE R2, R5, 0x4, R2 ;  /* 0x000000040502d825 */ /* 0x002fe200078e0202 */
[----:B------:R-:W-:-:S02]  /*9f30*/  LEA.HI.X R5, R9, UR11, R10, 0x2, P6 ;  /* 0x0000000b09057c11 */ /* 0x000fc4000b0f140a */
[----:B------:R-:W-:Y:S02]  /*9f40*/  ISETP.GE.AND P6, PT, R7, UR4, PT ;  /* 0x0000000407007c0c */ /* 0x000fe4000bfc6270 */
[C---:B------:R-:W-:Y:S01]  /*9f50*/  IADD3 R7, PT, PT, R0.reuse, 0x6, RZ ;  /* 0x0000000600077810 */ /* 0x040fe20007ffe0ff */
[----:B------:R4:W-:Y:S01]  /*9f60*/  @!P5 STG.E desc[UR8][R2.64], R75 ;  /* 0x0000004b0200d986 */ /* 0x0009e2000c101908 */
[----:B------:R-:W-:Y:S02]  /*9f70*/  IADD3 R9, PT, PT, R0, 0x7, RZ ;  /* 0x0000000700097810 */ /* 0x000fe40007ffe0ff */
[----:B------:R-:W-:Y:S01]  /*9f80*/  ISETP.GE.AND P5, PT, R11, UR4, PT ;  /* 0x000000040b007c0c */ /* 0x000fe2000bfa6270 */
[----:B------:R4:W-:Y:S01]  /*9f90*/  @!P0 STG.E desc[UR8][R4.64+0x4], R72 ;  /* 0x0000044804008986 */ /* 0x0009e2000c101908 */
[----:B------:R-:W-:-:S03]  /*9fa0*/  ISETP.GE.AND P0, PT, R7, UR4, PT ;  /* 0x0000000407007c0c */ /* 0x000fc6000bf06270 */
[----:B------:R4:W-:Y:S01]  /*9fb0*/  @!P1 STG.E desc[UR8][R4.64+0x8], R73 ;  /* 0x0000084904009986 */ /* 0x0009e2000c101908 */
[----:B------:R-:W-:-:S03]  /*9fc0*/  ISETP.GE.AND P1, PT, R9, UR4, PT ;  /* 0x0000000409007c0c */ /* 0x000fc6000bf26270 */
[----:B------:R4:W-:Y:S04]  /*9fd0*/  @!P4 STG.E desc[UR8][R4.64+0xc], R18 ;  /* 0x00000c120400c986 */ /* 0x0009e8000c101908 */
[----:B------:R4:W-:Y:S04]  /*9fe0*/  @!P6 STG.E desc[UR8][R4.64+0x10], R81 ;  /* 0x000010510400e986 */ /* 0x0009e8000c101908 */
[----:B------:R4:W-:Y:S04]  /*9ff0*/  @!P5 STG.E desc[UR8][R4.64+0x14], R74 ;  /* 0x0000144a0400d986 */ /* 0x0009e8000c101908 */
[----:B------:R4:W-:Y:S04]  /*a000*/  @!P0 STG.E desc[UR8][R4.64+0x18], R83 ;  /* 0x0000185304008986 */ /* 0x0009e8000c101908 */
[----:B------:R4:W-:Y:S02]  /*a010*/  @!P1 STG.E desc[UR8][R4.64+0x1c], R96 ;  /* 0x00001c6004009986 */ /* 0x0009e4000c101908 */
.L_x_25:
[----:B------:R-:W-:Y:S05]  /*a020*/  BSYNC.RECONVERGENT B0 ;  /* 0x0000000000007941 */ /* 0x000fea0003800200 */
.L_x_24:
[----:B------:R-:W-:Y:S04]  /*a030*/  BSSY.RECONVERGENT B0, `(.L_x_26) ;  /* 0x0000024000007945 */ /* 0x000fe80003800200 */
[----:B------:R-:W-:Y:S05]  /*a040*/  @P2 BRA `(.L_x_27) ;  /* 0x0000000000882947 */ /* 0x000fea0003800000 */
[----:B------:R-:W5:Y:S01]  /*a050*/  LDCU UR4, c[0x0][0x39c] ;  /* 0x00007380ff0477ac */ /* 0x000f620008000800 */
[C---:B01234-:R-:W-:Y:S02]  /*a060*/  IADD3 R4, PT, PT, R0.reuse, 0x1, RZ ;  /* 0x0000000100047810 */ /* 0x05ffe40007ffe0ff */
[C---:B------:R-:W-:Y:S01]  /*a070*/  IADD3 R7, PT, PT, R0.reuse, 0x2, RZ ;  /* 0x0000000200077810 */ /* 0x040fe20007ffe0ff */
[----:B------:R-:W0:Y:S01]  /*a080*/  LDCU.64 UR10, c[0x0][0x390] ;  /* 0x00007200ff0a77ac */ /* 0x000e220008000a00 */
[C---:B------:R-:W-:Y:S02]  /*a090*/  IADD3 R9, PT, PT, R0.reuse, 0x4, RZ ;  /* 0x0000000400097810 */ /* 0x040fe40007ffe0ff */
[----:B-----5:R-:W-:Y:S01]  /*a0a0*/  ISETP.GE.AND P5, PT, R0, UR4, PT ;  /* 0x0000000400007c0c */ /* 0x020fe2000bfa6270 */
[----:B------:R-:W-:Y:S01]  /*a0b0*/  IMAD R5, R8, UR4, RZ ;  /* 0x0000000408057c24 */ /* 0x000fe2000f8e02ff */
[----:B------:R-:W-:Y:S02]  /*a0c0*/  ISETP.GE.AND P1, PT, R4, UR4, PT ;  /* 0x0000000404007c0c */ /* 0x000fe4000bf26270 */
[----:B------:R-:W-:-:S02]  /*a0d0*/  ISETP.GE.AND P0, PT, R7, UR4, PT ;  /* 0x0000000407007c0c */ /* 0x000fc4000bf06270 */
[C---:B------:R-:W-:Y:S02]  /*a0e0*/  IADD3 R4, PT, PT, R0.reuse, 0x3, RZ ;  /* 0x0000000300047810 */ /* 0x040fe40007ffe0ff */
[----:B------:R-:W-:Y:S02]  /*a0f0*/  SHF.R.S32.HI R7, RZ, 0x1f, R5 ;  /* 0x0000001fff077819 */ /* 0x000fe40000011405 */
[-C--:B------:R-:W-:Y:S02]  /*a100*/  IADD3 R8, P2, PT, R0, R5.reuse, RZ ;  /* 0x0000000500087210 */ /* 0x080fe40007f5e0ff */
[----:B------:R-:W-:Y:S01]  /*a110*/  ISETP.GE.AND P4, PT, R4, UR4, PT ;  /* 0x0000000404007c0c */ /* 0x000fe2000bf86270 */
[----:B------:R-:W1:Y:S01]  /*a120*/  @!P5 LDC.64 R2, c[0x0][0x390] ;  /* 0x0000e400ff02db82 */ /* 0x000e620000000a00 */
[C---:B------:R-:W-:Y:S02]  /*a130*/  @!P5 IADD3 R5, PT, PT, R0.reuse, R5, RZ ;  /* 0x000000050005d210 */ /* 0x040fe40007ffe0ff */
[----:B------:R-:W-:-:S02]  /*a140*/  LEA.HI.X.SX32 R7, R0, R7, 0x1, P2 ;  /* 0x0000000700077211 */ /* 0x000fc400010f0eff */
[----:B0-----:R-:W-:Y:S02]  /*a150*/  LEA R4, P6, R8, UR10, 0x2 ;  /* 0x0000000a08047c11 */ /* 0x001fe4000f8c10ff */
[----:B------:R-:W-:Y:S02]  /*a160*/  ISETP.GE.AND P2, PT, R9, UR4, PT ;  /* 0x0000000409007c0c */ /* 0x000fe4000bf46270 */
[----:B------:R-:W-:Y:S01]  /*a170*/  IADD3 R9, PT, PT, R0, 0x5, RZ ;  /* 0x0000000500097810 */ /* 0x000fe20007ffe0ff */
[----:B-1----:R-:W-:Y:S01]  /*a180*/  @!P5 IMAD.WIDE R2, R5, 0x4, R2 ;  /* 0x000000040502d825 */ /* 0x002fe200078e0202 */
[----:B------:R-:W-:Y:S02]  /*a190*/  LEA.HI.X R5, R8, UR11, R7, 0x2, P6 ;  /* 0x0000000b08057c11 */ /* 0x000fe4000b0f1407 */
[C---:B------:R-:W-:Y:S02]  /*a1a0*/  IADD3 R8, PT, PT, R0.reuse, 0x6, RZ ;  /* 0x0000000600087810 */ /* 0x040fe40007ffe0ff */
[----:B------:R-:W-:Y:S01]  /*a1b0*/  IADD3 R7, PT, PT, R0, 0x7, RZ ;  /* 0x0000000700077810 */ /* 0x000fe20007ffe0ff */
[----:B------:R0:W-:Y:S01]  /*a1c0*/  @!P5 STG.E desc[UR8][R2.64], R87 ;  /* 0x000000570200d986 */ /* 0x0001e2000c101908 */
[----:B------:R-:W-:-:S02]  /*a1d0*/  ISETP.GE.AND P6, PT, R9, UR4, PT ;  /* 0x0000000409007c0c */ /* 0x000fc4000bfc6270 */
[----:B------:R-:W-:Y:S01]  /*a1e0*/  ISETP.GE.AND P5, PT, R8, UR4, PT ;  /* 0x0000000408007c0c */ /* 0x000fe2000bfa6270 */
[----:B------:R0:W-:Y:S01]  /*a1f0*/  @!P1 STG.E desc[UR8][R4.64+0x4], R80 ;  /* 0x0000045004009986 */ /* 0x0001e2000c101908 */
[----:B------:R-:W-:-:S03]  /*a200*/  ISETP.GE.AND P1, PT, R7, UR4, PT ;  /* 0x0000000407007c0c */ /* 0x000fc6000bf26270 */
[----:B------:R0:W-:Y:S04]  /*a210*/  @!P0 STG.E desc[UR8][R4.64+0x8], R85 ;  /* 0x0000085504008986 */ /* 0x0001e8000c101908 */
[----:B------:R0:W-:Y:S04]  /*a220*/  @!P4 STG.E desc[UR8][R4.64+0xc], R20 ;  /* 0x00000c140400c986 */ /* 0x0001e8000c101908 */
[----:B------:R0:W-:Y:S04]  /*a230*/  @!P2 STG.E desc[UR8][R4.64+0x10], R92 ;  /* 0x0000105c0400a986 */ /* 0x0001e8000c101908 */
[----:B------:R0:W-:Y:S04]  /*a240*/  @!P6 STG.E desc[UR8][R4.64+0x14], R90 ;  /* 0x0000145a0400e986 */ /* 0x0001e8000c101908 */
[----:B------:R0:W-:Y:S04]  /*a250*/  @!P5 STG.E desc[UR8][R4.64+0x18], R101 ;  /* 0x000018650400d986 */ /* 0x0001e8000c101908 */
[----:B------:R0:W-:Y:S02]  /*a260*/  @!P1 STG.E desc[UR8][R4.64+0x1c], R94 ;  /* 0x00001c5e04009986 */ /* 0x0001e4000c101908 */
.L_x_27:
[----:B------:R-:W-:Y:S05]  /*a270*/  BSYNC.RECONVERGENT B0 ;  /* 0x0000000000007941 */ /* 0x000fea0003800200 */
.L_x_26:
[----:B------:R-:W-:Y:S05]  /*a280*/  @P3 EXIT ;  /* 0x000000000000394d */ /* 0x000fea0003800000 */
[----:B------:R-:W5:Y:S01]  /*a290*/  LDCU UR4, c[0x0][0x39c] ;  /* 0x00007380ff0477ac */ /* 0x000f620008000800 */
[C---:B------:R-:W-:Y:S02]  /*a2a0*/  IADD3 R7, PT, PT, R0.reuse, 0x2, RZ ;  /* 0x0000000200077810 */ /* 0x040fe40007ffe0ff */
[C---:B01234-:R-:W-:Y:S01]  /*a2b0*/  IADD3 R4, PT, PT, R0.reuse, 0x1, RZ ;  /* 0x0000000100047810 */ /* 0x05ffe20007ffe0ff */
        /* <DEDUP_REMOVED lines=8> */
[----:B------:R-:W-:Y:S02]  /*a340*/  IADD3 R4, PT, PT, R0, 0x3, RZ ;  /* 0x0000000300047810 */ /* 0x000fe40007ffe0ff */
[----:B------:R-:W-:Y:S01]  /*a350*/  ISETP.GE.AND P2, PT, R6, UR4, PT ;  /* 0x0000000406007c0c */ /* 0x000fe2000bf46270 */
[----:B------:R-:W1:Y:S01]  /*a360*/  @!P5 LDC.64 R2, c[0x0][0x390] ;  /* 0x0000e400ff02db82 */ /* 0x000e620000000a00 */
[CC--:B------:R-:W-:Y:S02]  /*a370*/  @!P5 IADD3 R7, PT, PT, R0.reuse, R5.reuse, RZ ;  /* 0x000000050007d210 */ /* 0x0c0fe40007ffe0ff */
[----:B------:R-:W-:-:S02]  /*a380*/  IADD3 R5, P4, PT, R0, R5, RZ ;  /* 0x0000000500057210 */ /* 0x000fc40007f9e0ff */
[----:B------:R-:W-:Y:S02]  /*a390*/  ISETP.GE.AND P3, PT, R4, UR4, PT ;  /* 0x0000000404007c0c */ /* 0x000fe4000bf66270 */
[----:B------:R-:W-:Y:S02]  /*a3a0*/  LEA.HI.X.SX32 R6, R0, R9, 0x1, P4 ;  /* 0x0000000900067211 */ /* 0x000fe400020f0eff */
[----:B0-----:R-:W-:-:S04]  /*a3b0*/  LEA R4, P4, R5, UR6, 0x2 ;  /* 0x0000000605047c11 */ /* 0x001fc8000f8810ff */
[----:B------:R-:W-:Y:S01]  /*a3c0*/  LEA.HI.X R5, R5, UR7, R6, 0x2, P4 ;  /* 0x0000000705057c11 */ /* 0x000fe2000a0f1406 */
[----:B-1----:R-:W-:Y:S01]  /*a3d0*/  @!P5 IMAD.WIDE R2, R7, 0x4, R2 ;  /* 0x000000040702d825 */ /* 0x002fe200078e0202 */
[C---:B------:R-:W-:Y:S02]  /*a3e0*/  IADD3 R7, PT, PT, R0.reuse, 0x5, RZ ;  /* 0x0000000500077810 */ /* 0x040fe40007ffe0ff */
[----:B------:R-:W-:Y:S02]  /*a3f0*/  IADD3 R0, PT, PT, R0, 0x7, RZ ;  /* 0x0000000700007810 */ /* 0x000fe40007ffe0ff */
[----:B------:R0:W-:Y:S01]  /*a400*/  @!P5 STG.E desc[UR8][R2.64], R78 ;  /* 0x0000004e0200d986 */ /* 0x0001e2000c101908 */
[----:B------:R-:W-:Y:S02]  /*a410*/  ISETP.GE.AND P6, PT, R7, UR4, PT ;  /* 0x0000000407007c0c */ /* 0x000fe4000bfc6270 */
[----:B------:R-:W-:Y:S01]  /*a420*/  ISETP.GE.AND P5, PT, R8, UR4, PT ;  /* 0x0000000408007c0c */ /* 0x000fe2000bfa6270 */
[----:B------:R0:W-:Y:S01]  /*a430*/  @!P0 STG.E desc[UR8][R4.64+0x4], R76 ;  /* 0x0000044c04008986 */ /* 0x0001e2000c101908 */
[----:B------:R-:W-:-:S03]  /*a440*/  ISETP.GE.AND P4, PT, R0, UR4, PT ;  /* 0x0000000400007c0c */ /* 0x000fc6000bf86270 */
[----:B------:R0:W-:Y:S04]  /*a450*/  @!P1 STG.E desc[UR8][R4.64+0x8], R125 ;  /* 0x0000087d04009986 */ /* 0x0001e8000c101908 */
[----:B------:R0:W-:Y:S04]  /*a460*/  @!P3 STG.E desc[UR8][R4.64+0xc], R22 ;  /* 0x00000c160400b986 */ /* 0x0001e8000c101908 */
[----:B------:R0:W-:Y:S04]  /*a470*/  @!P2 STG.E desc[UR8][R4.64+0x10], R82 ;  /* 0x000010520400a986 */ /* 0x0001e8000c101908 */
[----:B------:R0:W-:Y:S04]  /*a480*/  @!P6 STG.E desc[UR8][R4.64+0x14], R84 ;  /* 0x000014540400e986 */ /* 0x0001e8000c101908 */
[----:B------:R0:W-:Y:S01]  /*a490*/  @!P5 STG.E desc[UR8][R4.64+0x18], R86 ;  /* 0x000018560400d986 */ /* 0x0001e2000c101908 */
[----:B------:R-:W-:Y:S05]  /*a4a0*/  @P4 EXIT ;  /* 0x000000000000494d */ /* 0x000fea0003800000 */
[----:B------:R-:W-:Y:S01]  /*a4b0*/  STG.E desc[UR8][R4.64+0x1c], R88 ;  /* 0x00001c5804007986 */ /* 0x000fe2000c101908 */
[----:B------:R-:W-:Y:S05]  /*a4c0*/  EXIT ;  /* 0x000000000000794d */ /* 0x000fea0003800000 */
.L_x_28:
[----:B------:R-:W-:-:S00]  /*a4d0*/  BRA `(.L_x_28) ;  /* 0xfffffffc00fc7947 */ /* 0x000fc0000383ffff */
[----:B------:R-:W-:-:S00]  /*a4e0*/  NOP ;  /* 0x0000000000007918 */ /* 0x000fc00000000000 */
        /* <DEDUP_REMOVED lines=9> */
.L_x_648:


//--------------------- .text._Z22gemm_smem_tiled_kernelILi128ELi32ELi64EEvPKfS1_Pfiii --------------------------
	.section	.text._Z22gemm_smem_tiled_kernelILi128ELi32ELi64EEvPKfS1_Pfiii,"ax",@progbits
	.align	128
        .global         _Z22gemm_smem_tiled_kernelILi128ELi32ELi64EEvPKfS1_Pfiii
        .type           _Z22gemm_smem_tiled_kernelILi128ELi32ELi64EEvPKfS1_Pfiii,@function
        .size           _Z22gemm_smem_tiled_kernelILi128ELi32ELi64EEvPKfS1_Pfiii,(.L_x_649 - _Z22gemm_smem_tiled_kernelILi128ELi32ELi64EEvPKfS1_Pfiii)
        .other          _Z22gemm_smem_tiled_kernelILi128ELi32ELi64EEvPKfS1_Pfiii,@"STO_CUDA_ENTRY STV_DEFAULT"
_Z22gemm_smem_tiled_kernelILi128ELi32ELi64EEvPKfS1_Pfiii:
.text._Z22gemm_smem_tiled_kernelILi128ELi32ELi64EEvPKfS1_Pfiii:
[----:B------:R-:W-:Y:S01]  /*0000*/  LDC R1, c[0x0][0x37c] ;  /* 0x0000df00ff017b82 */ /* 0x000fe20000000800 */
[----:B------:R-:W0:Y:S07]  /*0010*/  S2R R2, SR_TID.Y ;  /* 0x0000000000027919 */ /* 0x000e2e0000002200 */
[----:B------:R-:W1:Y:S01]  /*0020*/  S2UR UR5, SR_CTAID.Y ;  /* 0x00000000000579c3 */ /* 0x000e620000002600 */
[----:B------:R-:W2:Y:S01]  /*0030*/  LDCU UR4, c[0x0][0x3a0] ;  /* 0x00007400ff0477ac */ /* 0x000ea20008000800 */
[----:B------:R-:W-:Y:S01]  /*0040*/  HFMA2 R69, -RZ, RZ, 0, 0 ;  /* 0x00000000ff457431 */ /* 0x000fe200000001ff */
[----:B------:R-:W3:Y:S01]  /*0050*/  S2R R3, SR_TID.X ;  /* 0x0000000000037919 */ /* 0x000ee20000002100 */
[----:B------:R-:W-:Y:S01]  /*0060*/  HFMA2 R26, -RZ, RZ, 0, 0 ;  /* 0x00000000ff1a7431 */ /* 0x000fe200000001ff */
[----:B------:R-:W-:Y:S01]  /*0070*/  CS2R R10, SRZ ;  /* 0x00000000000a7805 */ /* 0x000fe2000001ff00 */
[----:B------:R-:W-:Y:S01]  /*0080*/  HFMA2 R24, -RZ, RZ, 0, 0 ;  /* 0x00000000ff187431 */ /* 0x000fe200000001ff */
[----:B------:R-:W-:Y:S01]  /*0090*/  CS2R R6, SRZ ;  /* 0x0000000000067805 */ /* 0x000fe2000001ff00 */
[----:B------:R-:W4:Y:S01]  /*00a0*/  S2UR UR6, SR_CTAID.X ;  /* 0x00000000000679c3 */ /* 0x000f220000002500 */
[----:B------:R-:W-:Y:S01]  /*00b0*/  HFMA2 R71, -RZ, RZ, 0, 0 ;  /* 0x00000000ff477431 */ /* 0x000fe200000001ff */
[----:B------:R-:W-:Y:S01]  /*00c0*/  MOV R28, RZ ;  /* 0x000000ff001c7202 */ /* 0x000fe20000000f00 */
[----:B------:R-:W-:Y:S01]  /*00d0*/  HFMA2 R53, -RZ, RZ, 0, 0 ;  /* 0x00000000ff357431 */ /* 0x000fe200000001ff */
[----:B------:R-:W-:-:S02]  /*00e0*/  CS2R R22, SRZ ;  /* 0x0000000000167805 */ /* 0x000fc4000001ff00 */
[----:B------:R-:W-:Y:S02]  /*00f0*/  MOV R67, RZ ;  /* 0x000000ff00437202 */ /* 0x000fe40000000f00 */
[----:B------:R-:W-:Y:S02]  /*0100*/  CS2R R62, SRZ ;  /* 0x00000000003e7805 */ /* 0x000fe4000001ff00 */
[----:B------:R-:W-:Y:S02]  /*0110*/  CS2R R18, SRZ ;  /* 0x0000000000127805 */ /* 0x000fe4000001ff00 */
[----:B------:R-:W-:Y:S02]  /*0120*/  MOV R65, RZ ;  /* 0x000000ff00417202 */ /* 0x000fe40000000f00 */
[----:B------:R-:W-:Y:S02]  /*0130*/  CS2R R20, SRZ ;  /* 0x0000000000147805 */ /* 0x000fe4000001ff00 */
[----:B------:R-:W-:Y:S01]  /*0140*/  CS2R R16, SRZ ;  /* 0x0000000000107805 */ /* 0x000fe2000001ff00 */
[----:B--2---:R-:W-:Y:S01]  /*0150*/  UISETP.GE.AND UP0, UPT, UR4, 0x1, UPT ;  /* 0x000000010400788c */ /* 0x004fe2000bf06270 */
[----:B------:R-:W-:-:S02]  /*0160*/  CS2R R60, SRZ ;  /* 0x00000000003c7805 */ /* 0x000fc4000001ff00 */
[----:B------:R-:W-:Y:S02]  /*0170*/  CS2R R8, SRZ ;  /* 0x0000000000087805 */ /* 0x000fe4000001ff00 */
[----:B------:R-:W-:Y:S02]  /*0180*/  CS2R R56, SRZ ;  /* 0x0000000000387805 */ /* 0x000fe4000001ff00 */
[----:B------:R-:W-:Y:S01]  /*0190*/  MOV R58, RZ ;  /* 0x000000ff003a7202 */ /* 0x000fe20000000f00 */
[----:B-1----:R-:W-:Y:S01]  /*01a0*/  USHF.L.U32 UR5, UR5, 0x7, URZ ;  /* 0x0000000705057899 */ /* 0x002fe200080006ff */
[----:B------:R-:W-:Y:S02]  /*01b0*/  CS2R R4, SRZ ;  /* 0x0000000000047805 */ /* 0x000fe4000001ff00 */
[----:B------:R-:W-:Y:S01]  /*01c0*/  MOV R54, RZ ;  /* 0x000000ff00367202 */ /* 0x000fe20000000f00 */
[----:B------:R-:W1:Y:S02]  /*01d0*/  LDCU.64 UR12, c[0x0][0x358] ;  /* 0x00006b00ff0c77ac */ /* 0x000e640008000a00 */
[----:B0-----:R-:W-:Y:S01]  /*01e0*/  LEA R2, R2, UR5, 0x3 ;  /* 0x0000000502027c11 */ /* 0x001fe2000f8e18ff */
[----:B----4-:R-:W-:-:S06]  /*01f0*/  USHF.L.U32 UR6, UR6, 0x6, URZ ;  /* 0x0000000606067899 */ /* 0x010fcc00080006ff */
[----:B---3--:R-:W-:Y:S01]  /*0200*/  LEA R3, R3, UR6, 0x2 ;  /* 0x0000000603037c11 */ /* 0x008fe2000f8e10ff */
[----:B------:R-:W-:Y:S06]  /*0210*/  BRA.U !UP0, `(.L_x_29) ;  /* 0x0000004d08847547 */ /* 0x000fec000b800000 */
[----:B------:R-:W0:Y:S01]  /*0220*/  LDC R0, c[0x0][0x360] ;  /* 0x0000d800ff007b82 */ /* 0x000e220000000800 */
[----:B------:R-:W-:Y:S01]  /*0230*/  MOV R10, RZ ;  /* 0x000000ff000a7202 */ /* 0x000fe20000000f00 */
[----:B------:R-:W-:-:S06]  /*0240*/  UMOV UR4, URZ ;  /* 0x000000ff00047c82 */ /* 0x000fcc0008000000 */
.L_x_44:
[----:B------:R-:W2:Y:S01]  /*0250*/  S2R R25, SR_TID.Y ;  /* 0x0000000000197919 */ /* 0x000ea20000002200 */
[----:B------:R-:W3:Y:S01]  /*0260*/  LDCU UR11, c[0x0][0x3a0] ;  /* 0x00007400ff0b77ac */ /* 0x000ee20008000800 */
[----:B------:R-:W-:Y:S01]  /*0270*/  BSSY.RECONVERGENT B0, `(.L_x_30) ;  /* 0x0000025000007945 */ /* 0x000fe20003800200 */
[----:B------:R-:W4:Y:S01]  /*0280*/  S2R R52, SR_TID.X ;  /* 0x0000000000347919 */ /* 0x000f220000002100 */
[----:B------:R-:W0:Y:S01]  /*0290*/  LDCU UR9, c[0x0][0x398] ;  /* 0x00007300ff0977ac */ /* 0x000e220008000800 */
[----:B--2---:R-:W-:-:S13]  /*02a0*/  ISETP.GT.U32.AND P0, PT, R25, 0x7f, PT ;  /* 0x0000007f1900780c */ /* 0x004fda0003f04070 */
[----:B0--34-:R-:W-:Y:S05]  /*02b0*/  @P0 BRA `(.L_x_31) ;  /* 0x0000000000800947 */ /* 0x019fea0003800000 */
[----:B------:R-:W-:-:S07]  /*02c0*/  MOV R14, R25 ;  /* 0x00000019000e7202 */ /* 0x000fce0000000f00 */
.L_x_35:
[----:B------:R-:W-:Y:S01]  /*02d0*/  ISETP.GT.U32.AND P0, PT, R52, 0x1f, PT ;  /* 0x0000001f3400780c */ /* 0x000fe20003f04070 */
[----:B------:R-:W-:-:S12]  /*02e0*/  BSSY.RECONVERGENT B1, `(.L_x_32) ;  /* 0x0000019000017945 */ /* 0x000fd80003800200 */
[----:B------:R-:W-:Y:S05]  /*02f0*/  @P0 BRA `(.L_x_33) ;  /* 0x00000000005c0947 */ /* 0x000fea0003800000 */
[----:B------:R-:W0:Y:S01]  /*0300*/  S2UR UR8, SR_CgaCtaId ;  /* 0x00000000000879c3 */ /* 0x000e220000008800 */
[----:B------:R-:W2:Y:S01]  /*0310*/  LDCU UR10, c[0x0][0x3a0] ;  /* 0x00007400ff0a77ac */ /* 0x000ea20008000800 */
[----:B------:R-:W-:Y:S02]  /*0320*/  IADD3 R32, PT, PT, R14, UR5, RZ ;  /* 0x000000050e207c10 */ /* 0x000fe4000fffe0ff */
[----:B------:R-:W-:Y:S01]  /*0330*/  IADD3 R27, PT, PT, R52, UR4, RZ ;  /* 0x00000004341b7c10 */ /* 0x000fe2000fffe0ff */
[----:B------:R-:W-:Y:S01]  /*0340*/  UMOV UR7, 0x400 ;  /* 0x0000040000077882 */ /* 0x000fe20000000000 */
[----:B------:R-:W-:-:S03]  /*0350*/  MOV R31, R52 ;  /* 0x00000034001f7202 */ /* 0x000fc60000000f00 */
[----:B--2---:R-:W-:Y:S01]  /*0360*/  IMAD R29, R32, UR10, R27 ;  /* 0x0000000a201d7c24 */ /* 0x004fe2000f8e021b */
[----:B0-----:R-:W-:-:S06]  /*0370*/  ULEA UR7, UR8, UR7, 0x18 ;  /* 0x0000000708077291 */ /* 0x001fcc000f8ec0ff */
[----:B------:R-:W-:-:S04]  /*0380*/  LEA R13, R52, UR7, 0x2 ;  /* 0x00000007340d7c11 */ /* 0x000fc8000f8e10ff */
[----:B------:R-:W-:-:S07]  /*0390*/  LEA R15, R14, R13, 0x7 ;  /* 0x0000000d0e0f7211 */ /* 0x000fce00078e38ff */
.L_x_34:
[----:B------:R-:W-:Y:S01]  /*03a0*/  ISETP.GE.AND P0, PT, R27, UR11, PT ;  /* 0x0000000b1b007c0c */ /* 0x000fe2000bf06270 */
[----:B------:R-:W-:-:S03]  /*03b0*/  HFMA2 R30, -RZ, RZ, 0, 0 ;  /* 0x00000000ff1e7431 */ /* 0x000fc600000001ff */
[----:B------:R-:W-:-:S13]  /*03c0*/  ISETP.GE.OR P0, PT, R32, UR9, P0 ;  /* 0x0000000920007c0c */ /* 0x000fda0008706670 */
[----:B------:R-:W0:Y:S02]  /*03d0*/  @!P0 LDC.64 R12, c[0x0][0x380] ;  /* 0x0000e000ff0c8b82 */ /* 0x000e240000000a00 */
[----:B0-----:R-:W-:-:S05]  /*03e0*/  @!P0 IMAD.WIDE.U32 R12, R29, 0x4, R12 ;  /* 0x000000041d0c8825 */ /* 0x001fca00078e000c */
[----:B-1----:R-:W2:Y:S01]  /*03f0*/  @!P0 LDG.E.CONSTANT R30, desc[UR12][R12.64] ;  /* 0x0000000c0c1e8981 */ /* 0x002ea2000c1e9900 */
[C---:B------:R-:W-:Y:S02]  /*0400*/  IADD3 R31, PT, PT, R0.reuse, R31, RZ ;  /* 0x0000001f001f7210 */ /* 0x040fe40007ffe0ff */
[C---:B------:R-:W-:Y:S02]  /*0410*/  IADD3 R27, PT, PT, R0.reuse, R27, RZ ;  /* 0x0000001b001b7210 */ /* 0x040fe40007ffe0ff */
[----:B------:R-:W-:Y:S02]  /*0420*/  ISETP.GE.U32.AND P0, PT, R31, 0x20, PT ;  /* 0x000000201f00780c */ /* 0x000fe40003f06070 */
[C---:B------:R-:W-:Y:S01]  /*0430*/  IADD3 R29, PT, PT, R0.reuse, R29, RZ ;  /* 0x0000001d001d7210 */ /* 0x040fe20007ffe0ff */
[----:B--2---:R0:W-:Y:S02]  /*0440*/  STS [R15], R30 ;  /* 0x0000001e0f007388 */ /* 0x0041e40000000800 */
[----:B0-----:R-:W-:-:S08]  /*0450*/  LEA R15, R0, R15, 0x2 ;  /* 0x0000000f000f7211 */ /* 0x001fd000078e10ff */
[----:B------:R-:W-:Y:S05]  /*0460*/  @!P0 BRA `(.L_x_34) ;  /* 0xfffffffc00cc8947 */ /* 0x000fea000383ffff */
.L_x_33:
[----:B-1----:R-:W-:Y:S05]  /*0470*/  BSYNC.RECONVERGENT B1 ;  /* 0x0000000000017941 */ /* 0x002fea0003800200 */
.L_x_32:
[----:B------:R-:W0:Y:S02]  /*0480*/  LDCU UR7, c[0x0][0x364] ;  /* 0x00006c80ff0777ac */ /* 0x000e240008000800 */
[----:B0-----:R-:W-:-:S04]  /*0490*/  IADD3 R14, PT, PT, R14, UR7, RZ ;  /* 0x000000070e0e7c10 */ /* 0x001fc8000fffe0ff */
[----:B------:R-:W-:-:S13]  /*04a0*/  ISETP.GE.U32.AND P0, PT, R14, 0x80, PT ;  /* 0x000000800e00780c */ /* 0x000fda0003f06070 */
[----:B------:R-:W-:Y:S05]  /*04b0*/  @!P0 BRA `(.L_x_35) ;  /* 0xfffffffc00848947 */ /* 0x000fea000383ffff */
.L_x_31:
[----:B-1----:R-:W-:Y:S05]  /*04c0*/  BSYNC.RECONVERGENT B0 ;  /* 0x0000000000007941 */ /* 0x002fea0003800200 */
.L_x_30:
[----:B------:R-:W-:Y:S01]  /*04d0*/  ISETP.GT.U32.AND P0, PT, R25, 0x1f, PT ;  /* 0x0000001f1900780c */ /* 0x000fe20003f04070 */
[----:B------:R-:W-:-:S12]  /*04e0*/  BSSY.RECONVERGENT B0, `(.L_x_36) ;  /* 0x0000024000007945 */ /* 0x000fd80003800200 */
[----:B------:R-:W-:Y:S05]  /*04f0*/  @P0 BRA `(.L_x_37) ;  /* 0x0000000000880947 */ /* 0x000fea0003800000 */
[----:B------:R-:W-:-:S07]  /*0500*/  MOV R14, R25 ;  /* 0x00000019000e7202 */ /* 0x000fce0000000f00 */
.L_x_43:
[----:B------:R-:W-:Y:S01]  /*0510*/  ISETP.GT.U32.AND P0, PT, R52, 0x3f, PT ;  /* 0x0000003f3400780c */ /* 0x000fe20003f04070 */
[----:B------:R-:W-:-:S12]  /*0520*/  BSSY.RECONVERGENT B1, `(.L_x_38) ;  /* 0x000001b000017945 */ /* 0x000fd80003800200 */
[----:B0-----:R-:W-:Y:S05]  /*0530*/  @P0 BRA `(.L_x_39) ;  /* 0x0000000000640947 */ /* 0x001fea0003800000 */
[----:B------:R-:W0:Y:S01]  /*0540*/  S2UR UR8, SR_CgaCtaId ;  /* 0x00000000000879c3 */ /* 0x000e220000008800 */
[----:B------:R-:W-:Y:S01]  /*0550*/  UMOV UR7, 0x400 ;  /* 0x0000040000077882 */ /* 0x000fe20000000000 */
[----:B------:R-:W-:Y:S01]  /*0560*/  IADD3 R31, PT, PT, R14, UR4, RZ ;  /* 0x000000040e1f7c10 */ /* 0x000fe2000fffe0ff */
[----:B------:R-:W-:Y:S01]  /*0570*/  UIADD3 UR7, UPT, UPT, UR7, 0x4000, URZ ;  /* 0x0000400007077890 */ /* 0x000fe2000fffe0ff */
[----:B------:R-:W-:-:S04]  /*0580*/  MOV R15, R52 ;  /* 0x00000034000f7202 */ /* 0x000fc80000000f00 */
[----:B------:R-:W1:Y:S08]  /*0590*/  LDC R30, c[0x0][0x39c] ;  /* 0x0000e700ff1e7b82 */ /* 0x000e700000000800 */
[----:B------:R-:W2:Y:S01]  /*05a0*/  LDC R34, c[0x0][0x3a0] ;  /* 0x0000e800ff227b82 */ /* 0x000ea20000000800 */
[----:B0-----:R-:W-:-:S06]  /*05b0*/  ULEA UR7, UR8, UR7, 0x18 ;  /* 0x0000000708077291 */ /* 0x001fcc000f8ec0ff */
[----:B------:R-:W-:-:S07]  /*05c0*/  LEA R32, R14, UR7, 0x8 ;  /* 0x000000070e207c11 */ /* 0x000fce000f8e40ff */
.L_x_42:
[C---:B------:R-:W-:Y:S01]  /*05d0*/  IADD3 R27, PT, PT, R15.reuse, UR6, RZ ;  /* 0x000000060f1b7c10 */ /* 0x040fe2000fffe0ff */
[----:B------:R-:W-:Y:S01]  /*05e0*/  BSSY.RECONVERGENT B2, `(.L_x_40) ;  /* 0x000000a000027945 */ /* 0x000fe20003800200 */
[----:B------:R-:W-:Y:S01]  /*05f0*/  HFMA2 R12, -RZ, RZ, 0, 0 ;  /* 0x00000000ff0c7431 */ /* 0x000fe200000001ff */
[----:B------:R-:W-:Y:S02]  /*0600*/  LEA R29, R15, R32, 0x2 ;  /* 0x000000200f1d7211 */ /* 0x000fe400078e10ff */
[----:B-1----:R-:W-:-:S04]  /*0610*/  ISETP.GE.AND P0, PT, R27, R30, PT ;  /* 0x0000001e1b00720c */ /* 0x002fc80003f06270 */
[----:B--2---:R-:W-:-:S13]  /*0620*/  ISETP.GE.OR P0, PT, R31, R34, P0 ;  /* 0x000000221f00720c */ /* 0x004fda0000706670 */
[----:B0-----:R-:W-:Y:S05]  /*0630*/  @P0 BRA `(.L_x_41) ;  /* 0x0000000000100947 */ /* 0x001fea0003800000 */
[----:B------:R-:W0:Y:S01]  /*0640*/  LDC.64 R12, c[0x0][0x388] ;  /* 0x0000e200ff0c7b82 */ /* 0x000e220000000a00 */
[----:B------:R-:W-:-:S04]  /*0650*/  IMAD R27, R31, R30, R27 ;  /* 0x0000001e1f1b7224 */ /* 0x000fc800078e021b */
[----:B0-----:R-:W-:-:S06]  /*0660*/  IMAD.WIDE R12, R27, 0x4, R12 ;  /* 0x000000041b0c7825 */ /* 0x001fcc00078e020c */
[----:B------:R0:W5:Y:S02]  /*0670*/  LDG.E.CONSTANT R12, desc[UR12][R12.64] ;  /* 0x0000000c0c0c7981 */ /* 0x000164000c1e9900 */
.L_x_41:
[----:B------:R-:W-:Y:S05]  /*0680*/  BSYNC.RECONVERGENT B2 ;  /* 0x0000000000027941 */ /* 0x000fea0003800200 */
.L_x_40:
[----:B-----5:R3:W-:Y:S01]  /*0690*/  STS [R29], R12 ;  /* 0x0000000c1d007388 */ /* 0x0207e20000000800 */
[----:B------:R-:W-:-:S04]  /*06a0*/  IADD3 R15, PT, PT, R0, R15, RZ ;  /* 0x0000000f000f7210 */ /* 0x000fc80007ffe0ff */
[----:B------:R-:W-:-:S13]  /*06b0*/  ISETP.GE.U32.AND P0, PT, R15, 0x40, PT ;  /* 0x000000400f00780c */ /* 0x000fda0003f06070 */
[----:B---3--:R-:W-:Y:S05]  /*06c0*/  @!P0 BRA `(.L_x_42) ;  /* 0xfffffffc00c08947 */ /* 0x008fea000383ffff */
.L_x_39:
[----:B------:R-:W-:Y:S05]  /*06d0*/  BSYNC.RECONVERGENT B1 ;  /* 0x0000000000017941 */ /* 0x000fea0003800200 */
.L_x_38:
[----:B------:R-:W1:Y:S02]  /*06e0*/  LDCU UR7, c[0x0][0x364] ;  /* 0x00006c80ff0777ac */ /* 0x000e640008000800 */
[----:B-1----:R-:W-:-:S04]  /*06f0*/  IADD3 R14, PT, PT, R14, UR7, RZ ;  /* 0x000000070e0e7c10 */ /* 0x002fc8000fffe0ff */
[----:B------:R-:W-:-:S13]  /*0700*/  ISETP.GE.U32.AND P0, PT, R14, 0x20, PT ;  /* 0x000000200e00780c */ /* 0x000fda0003f06070 */
[----:B------:R-:W-:Y:S05]  /*0710*/  @!P0 BRA `(.L_x_43) ;  /* 0xfffffffc007c8947 */ /* 0x000fea000383ffff */
.L_x_37:
[----:B------:R-:W-:Y:S05]  /*0720*/  BSYNC.RECONVERGENT B0 ;  /* 0x0000000000007941 */ /* 0x000fea0003800200 */
.L_x_36:
[----:B------:R-:W1:Y:S08]  /*0730*/  S2UR UR8, SR_CgaCtaId ;  /* 0x00000000000879c3 */ /* 0x000e700000008800 */
[----:B------:R-:W-:Y:S01]  /*0740*/  BAR.SYNC.DEFER_BLOCKING 0x0 ;  /* 0x0000000000007b1d */ /* 0x000fe20000010000 */
[----:B------:R-:W-:-:S05]  /*0750*/  UIADD3 UR4, UPT, UPT, UR4, 0x20, URZ ;  /* 0x0000002004047890 */ /* 0x000fca000fffe0ff */
[----:B------:R-:W-:Y:S02]  /*0760*/  UMOV UR7, 0x400 ;  /* 0x0000040000077882 */ /* 0x000fe40000000000 */
[----:B------:R-:W2:Y:S01]  /*0770*/  S2UR UR10, SR_CgaCtaId ;  /* 0x00000000000a79c3 */ /* 0x000ea20000008800 */
[----:B------:R-:W-:Y:S02]  /*0780*/  UIADD3 UR9, UPT, UPT, UR7, 0x4000, URZ ;  /* 0x0000400007097890 */ /* 0x000fe4000fffe0ff */
[----:B-1----:R-:W-:Y:S02]  /*0790*/  ULEA UR7, UR8, UR7, 0x18 ;  /* 0x0000000708077291 */ /* 0x002fe4000f8ec0ff */
[----:B------:R-:W-:-:S04]  /*07a0*/  ULEA UR9, UR8, UR9, 0x18 ;  /* 0x0000000908097291 */ /* 0x000fc8000f8ec0ff */
[----:B------:R-:W-:Y:S01]  /*07b0*/  LEA R29, R25, UR7, 0xa ;  /* 0x00000007191d7c11 */ /* 0x000fe2000f8e50ff */
[----:B------:R-:W-:Y:S01]  /*07c0*/  UMOV UR7, 0x400 ;  /* 0x0000040000077882 */ /* 0x000fe20000000000 */
[----:B------:R-:W-:Y:S01]  /*07d0*/  LEA R52, R52, UR9, 0x4 ;  /* 0x0000000934347c11 */ /* 0x000fe2000f8e20ff */
[----:B------:R-:W-:Y:S01]  /*07e0*/  UMOV UR9, 0x400 ;  /* 0x0000040000097882 */ /* 0x000fe20000000000 */
[----:B------:R-:W-:Y:S01]  /*07f0*/  ULEA UR7, UR8, UR7, 0x18 ;  /* 0x0000000708077291 */ /* 0x000fe2000f8ec0ff */
[----:B0-----:R-:W-:Y:S01]  /*0800*/  LDS.128 R12, [R29] ;  /* 0x000000001d0c7984 */ /* 0x001fe20000000c00 */
[----:B--2---:R-:W-:-:S03]  /*0810*/  ULEA UR9, UR10, UR9, 0x18 ;  /* 0x000000090a097291 */ /* 0x004fc6000f8ec0ff */
[----:B------:R-:W0:Y:S01]  /*0820*/  LDS.128 R44, [R52] ;  /* 0x00000000342c7984 */ /* 0x000e220000000c00 */
[C---:B------:R-:W-:Y:S01]  /*0830*/  LEA R64, R25.reuse, UR7, 0xa ;  /* 0x0000000719407c11 */ /* 0x040fe2000f8e50ff */
[----:B------:R-:W-:Y:S01]  /*0840*/  UMOV UR7, 0x400 ;  /* 0x0000040000077882 */ /* 0x000fe20000000000 */
[----:B------:R-:W-:Y:S01]  /*0850*/  LEA R25, R25, UR9, 0xa ;  /* 0x0000000919197c11 */ /* 0x000fe2000f8e50ff */
[----:B------:R-:W1:Y:S01]  /*0860*/  LDS.128 R32, [R29+0x80] ;  /* 0x000080001d207984 */ /* 0x000e620000000c00 */
[----:B------:R-:W-:-:S03]  /*0870*/  ULEA UR7, UR8, UR7, 0x18 ;  /* 0x0000000708077291 */ /* 0x000fc6000f8ec0ff */
[----:B------:R-:W2:Y:S04]  /*0880*/  LDS.128 R48, [R52+0x100] ;  /* 0x0001000034307984 */ /* 0x000ea80000000c00 */
[----:B------:R-:W3:Y:S04]  /*0890*/  LDS.128 R40, [R29+0x180] ;  /* 0x000180001d287984 */ /* 0x000ee80000000c00 */
[----:B------:R-:W4:Y:S01]  /*08a0*/  LDS.128 R36, [R29+0x100] ;  /* 0x000100001d247984 */ /* 0x000f220000000c00 */
[C---:B0-----:R-:W-:Y:S01]  /*08b0*/  FFMA R59, R12.reuse, R44, R17 ;  /* 0x0000002c0c3b7223 */ /* 0x041fe20000000011 */
[C---:B------:R-:W-:Y:S01]  /*08c0*/  FFMA R8, R12.reuse, R45, R8 ;  /* 0x0000002d0c087223 */ /* 0x040fe20000000008 */
[C---:B------:R-:W-:Y:S01]  /*08d0*/  FFMA R9, R12.reuse, R46, R9 ;  /* 0x0000002e0c097223 */ /* 0x040fe20000000009 */
[----:B------:R-:W-:Y:S01]  /*08e0*/  FFMA R12, R12, R47, R22 ;  /* 0x0000002f0c0c7223 */ /* 0x000fe20000000016 */
[C---:B-1----:R-:W-:Y:S01]  /*08f0*/  FFMA R73, R32.reuse, R44, R61 ;  /* 0x0000002c20497223 */ /* 0x042fe2000000003d */
[C---:B------:R-:W-:Y:S01]  /*0900*/  FFMA R16, R32.reuse, R45, R16 ;  /* 0x0000002d20107223 */ /* 0x040fe20000000010 */
[C---:B------:R-:W-:Y:S01]  /*0910*/  FFMA R21, R32.reuse, R46, R21 ;  /* 0x0000002e20157223 */ /* 0x040fe20000000015 */
[----:B------:R-:W-:Y:S01]  /*0920*/  FFMA R20, R32, R47, R20 ;  /* 0x0000002f20147223 */ /* 0x000fe20000000014 */
[C---:B--2---:R-:W-:Y:S01]  /*0930*/  FFMA R55, R13.reuse, R49, R8 ;  /* 0x000000310d377223 */ /* 0x044fe20000000008 */
[----:B------:R-:W-:Y:S01]  /*0940*/  FFMA R59, R48, R13, R59 ;  /* 0x0000000d303b7223 */ /* 0x000fe2000000003b */
[CC--:B------:R-:W-:Y:S01]  /*0950*/  FFMA R9, R13.reuse, R50.reuse, R9 ;  /* 0x000000320d097223 */ /* 0x0c0fe20000000009 */
[----:B------:R-:W-:Y:S01]  /*0960*/  FFMA R8, R13, R51, R12 ;  /* 0x000000330d087223 */ /* 0x000fe2000000000c */
[----:B---3--:R-:W-:Y:S01]  /*0970*/  FFMA R26, R40, R45, R26 ;  /* 0x0000002d281a7223 */ /* 0x008fe2000000001a */
[----:B------:R-:W-:Y:S01]  /*0980*/  FFMA R73, R48, R33, R73 ;  /* 0x0000002130497223 */ /* 0x000fe20000000049 */
[C---:B------:R-:W-:Y:S01]  /*0990*/  FFMA R61, R33.reuse, R49, R16 ;  /* 0x00000031213d7223 */ /* 0x040fe20000000010 */
[C---:B------:R-:W-:Y:S01]  /*09a0*/  FFMA R13, R33.reuse, R50, R21 ;  /* 0x00000032210d7223 */ /* 0x040fe20000000015 */
[----:B------:R-:W-:Y:S01]  /*09b0*/  FFMA R12, R33, R51, R20 ;  /* 0x00000033210c7223 */ /* 0x000fe20000000014 */
[C---:B----4-:R-:W-:Y:S01]  /*09c0*/  FFMA R65, R36.reuse, R44, R65 ;  /* 0x0000002c24417223 */ /* 0x050fe20000000041 */
[C---:B------:R-:W-:Y:S01]  /*09d0*/  FFMA R18, R36.reuse, R45, R18 ;  /* 0x0000002d24127223 */ /* 0x040fe20000000012 */
[C---:B------:R-:W-:Y:S01]  /*09e0*/  FFMA R33, R36.reuse, R46, R63 ;  /* 0x0000002e24217223 */ /* 0x040fe2000000003f */
[-C--:B------:R-:W-:Y:S01]  /*09f0*/  FFMA R32, R36, R47.reuse, R24 ;  /* 0x0000002f24207223 */ /* 0x080fe20000000018 */
[C---:B------:R-:W-:Y:S01]  /*0a00*/  FFMA R75, R40.reuse, R44, R67 ;  /* 0x0000002c284b7223 */ /* 0x040fe20000000043 */
[----:B------:R-:W-:Y:S01]  /*0a10*/  FFMA R36, R40, R47, R28 ;  /* 0x0000002f28247223 */ /* 0x000fe2000000001c */
[----:B------:R-:W-:Y:S01]  /*0a20*/  FFMA R67, R41, R49, R26 ;  /* 0x0000003129437223 */ /* 0x000fe2000000001a */
[----:B------:R-:W0:Y:S01]  /*0a30*/  LDS.128 R28, [R29+0x200] ;  /* 0x000200001d1c7984 */ /* 0x000e220000000c00 */
[----:B------:R-:W-:Y:S01]  /*0a40*/  FFMA R65, R48, R37, R65 ;  /* 0x0000002530417223 */ /* 0x000fe20000000041 */
[C---:B------:R-:W-:Y:S01]  /*0a50*/  FFMA R63, R37.reuse, R49, R18 ;  /* 0x00000031253f7223 */ /* 0x040fe20000000012 */
[C---:B------:R-:W-:Y:S01]  /*0a60*/  FFMA R33, R37.reuse, R50, R33 ;  /* 0x0000003225217223 */ /* 0x040fe20000000021 */
[----:B------:R-:W1:Y:S01]  /*0a70*/  LDS.128 R24, [R25+0x300] ;  /* 0x0003000019187984 */ /* 0x000e620000000c00 */
[----:B------:R-:W-:Y:S01]  /*0a80*/  FFMA R32, R37, R51, R32 ;  /* 0x0000003325207223 */ /* 0x000fe20000000020 */
[----:B------:R-:W-:Y:S01]  /*0a90*/  FFMA R37, R40, R46, R23 ;  /* 0x0000002e28257223 */ /* 0x000fe20000000017 */
[----:B------:R-:W-:Y:S01]  /*0aa0*/  FFMA R75, R48, R41, R75 ;  /* 0x00000029304b7223 */ /* 0x000fe2000000004b */
[C---:B------:R-:W-:Y:S01]  /*0ab0*/  FFMA R36, R41.reuse, R51, R36 ;  /* 0x0000003329247223 */ /* 0x040fe20000000024 */
[----:B------:R-:W2:Y:S01]  /*0ac0*/  LDS.128 R20, [R64+0x280] ;  /* 0x0002800040147984 */ /* 0x000ea20000000c00 */
[----:B------:R-:W-:Y:S01]  /*0ad0*/  FFMA R37, R41, R50, R37 ;  /* 0x0000003229257223 */ /* 0x000fe20000000025 */
[C---:B0-----:R-:W-:Y:S01]  /*0ae0*/  FFMA R68, R28.reuse, R47, R10 ;  /* 0x0000002f1c447223 */ /* 0x041fe2000000000a */
[CC--:B------:R-:W-:Y:S01]  /*0af0*/  FFMA R16, R28.reuse, R45.reuse, R6 ;  /* 0x0000002d1c107223 */ /* 0x0c0fe20000000006 */
[C---:B------:R-:W-:Y:S01]  /*0b00*/  FFMA R69, R28.reuse, R44, R69 ;  /* 0x0000002c1c457223 */ /* 0x040fe20000000045 */
[----:B------:R-:W-:Y:S01]  /*0b10*/  FFMA R11, R28, R46, R11 ;  /* 0x0000002e1c0b7223 */ /* 0x000fe2000000000b */
[C---:B-1----:R-:W-:Y:S01]  /*0b20*/  FFMA R41, R24.reuse, R44, R5 ;  /* 0x0000002c18297223 */ /* 0x042fe20000000005 */
[C---:B------:R-:W-:Y:S01]  /*0b30*/  FFMA R10, R24.reuse, R45, R4 ;  /* 0x0000002d180a7223 */ /* 0x040fe20000000004 */
[C---:B------:R-:W-:Y:S01]  /*0b40*/  FFMA R17, R24.reuse, R46, R7 ;  /* 0x0000002e18117223 */ /* 0x040fe20000000007 */
[----:B------:R-:W-:Y:S01]  /*0b50*/  FFMA R24, R24, R47, R62 ;  /* 0x0000002f18187223 */ /* 0x000fe2000000003e */
[----:B------:R-:W0:Y:S01]  /*0b60*/  LDS.128 R4, [R64+0x380] ;  /* 0x0003800040047984 */ /* 0x000e220000000c00 */
[C---:B--2---:R-:W-:Y:S01]  /*0b70*/  FFMA R19, R20.reuse, R44, R19 ;  /* 0x0000002c14137223 */ /* 0x044fe20000000013 */
[C---:B------:R-:W-:Y:S01]  /*0b80*/  FFMA R56, R20.reuse, R45, R56 ;  /* 0x0000002d14387223 */ /* 0x040fe20000000038 */
[C---:B------:R-:W-:Y:S01]  /*0b90*/  FFMA R71, R20.reuse, R46, R71 ;  /* 0x0000002e14477223 */ /* 0x040fe20000000047 */
[----:B------:R-:W-:Y:S01]  /*0ba0*/  FFMA R58, R20, R47, R58 ;  /* 0x0000002f143a7223 */ /* 0x000fe2000000003a */
[C---:B------:R-:W-:Y:S01]  /*0bb0*/  FFMA R72, R48.reuse, R29, R69 ;  /* 0x0000001d30487223 */ /* 0x040fe20000000045 */
[----:B------:R-:W-:Y:S01]  /*0bc0*/  FFMA R40, R48, R21, R19 ;  /* 0x0000001530287223 */ /* 0x000fe20000000013 */
[-C--:B------:R-:W-:Y:S01]  /*0bd0*/  FFMA R69, R25, R50.reuse, R17 ;  /* 0x0000003219457223 */ /* 0x080fe20000000011 */
[-C--:B------:R-:W-:Y:S01]  /*0be0*/  FFMA R20, R21, R49.reuse, R56 ;  /* 0x0000003115147223 */ /* 0x080fe20000000038 */
[----:B------:R-:W-:Y:S01]  /*0bf0*/  FFMA R70, R29, R50, R11 ;  /* 0x000000321d467223 */ /* 0x000fe2000000000b */
[----:B------:R-:W-:Y:S01]  /*0c00*/  FFMA R56, R25, R49, R10 ;  /* 0x0000003119387223 */ /* 0x000fe2000000000a */
[-C--:B------:R-:W-:Y:S01]  /*0c10*/  FFMA R58, R21, R51.reuse, R58 ;  /* 0x00000033153a7223 */ /* 0x080fe2000000003a */
[----:B------:R-:W-:Y:S01]  /*0c20*/  FFMA R68, R29, R51, R68 ;  /* 0x000000331d447223 */ /* 0x000fe20000000044 */
[C---:B0-----:R-:W-:Y:S01]  /*0c30*/  FFMA R77, R4.reuse, R44, R57 ;  /* 0x0000002c044d7223 */ /* 0x041fe20000000039 */
[C---:B------:R-:W-:Y:S01]  /*0c40*/  FFMA R18, R4.reuse, R45, R60 ;  /* 0x0000002d04127223 */ /* 0x040fe2000000003c */
[C---:B------:R-:W-:Y:S01]  /*0c50*/  FFMA R53, R4.reuse, R46, R53 ;  /* 0x0000002e04357223 */ /* 0x040fe20000000035 */
[----:B------:R-:W-:Y:S01]  /*0c60*/  FFMA R66, R4, R47, R54 ;  /* 0x0000002f04427223 */ /* 0x000fe20000000036 */
[-C--:B------:R-:W-:Y:S01]  /*0c70*/  FFMA R4, R21, R50.reuse, R71 ;  /* 0x0000003215047223 */ /* 0x080fe20000000047 */
[----:B------:R-:W0:Y:S01]  /*0c80*/  LDS.128 R44, [R52+0x200] ;  /* 0x00020000342c7984 */ /* 0x000e220000000c00 */
[C---:B------:R-:W-:Y:S01]  /*0c90*/  FFMA R71, R48.reuse, R25, R41 ;  /* 0x0000001930477223 */ /* 0x040fe20000000029 */
[-C--:B------:R-:W-:Y:S01]  /*0ca0*/  FFMA R54, R29, R49.reuse, R16 ;  /* 0x000000311d367223 */ /* 0x080fe20000000010 */
[C---:B------:R-:W-:Y:S01]  /*0cb0*/  FFMA R41, R5.reuse, R49, R18 ;  /* 0x0000003105297223 */ /* 0x040fe20000000012 */
[----:B------:R-:W-:Y:S01]  /*0cc0*/  FFMA R77, R48, R5, R77 ;  /* 0x00000005304d7223 */ /* 0x000fe2000000004d */
[----:B------:R-:W1:Y:S01]  /*0cd0*/  LDS.128 R16, [R52+0x300] ;  /* 0x0003000034107984 */ /* 0x000e620000000c00 */
[C---:B------:R-:W-:Y:S01]  /*0ce0*/  FFMA R21, R5.reuse, R50, R53 ;  /* 0x0000003205157223 */ /* 0x040fe20000000035 */
[-C--:B------:R-:W-:Y:S01]  /*0cf0*/  FFMA R66, R5, R51.reuse, R66 ;  /* 0x0000003305427223 */ /* 0x080fe20000000042 */
[----:B------:R-:W-:Y:S01]  /*0d00*/  FFMA R60, R25, R51, R24 ;  /* 0x00000033193c7223 */ /* 0x000fe20000000018 */
[----:B0-----:R-:W-:Y:S01]  /*0d10*/  FFMA R11, R44, R14, R59 ;  /* 0x0000000e2c0b7223 */ /* 0x001fe2000000003b */
[C---:B------:R-:W-:Y:S01]  /*0d20*/  FFMA R10, R14.reuse, R45, R55 ;  /* 0x0000002d0e0a7223 */ /* 0x040fe20000000037 */
[CC--:B------:R-:W-:Y:S01]  /*0d30*/  FFMA R9, R14.reuse, R46.reuse, R9 ;  /* 0x0000002e0e097223 */ /* 0x0c0fe20000000009 */
[----:B------:R-:W-:Y:S01]  /*0d40*/  FFMA R8, R14, R47, R8 ;  /* 0x0000002f0e087223 */ /* 0x000fe20000000008 */
[----:B------:R-:W-:Y:S01]  /*0d50*/  FFMA R5, R22, R46, R4 ;  /* 0x0000002e16057223 */ /* 0x000fe20000000004 */
[----:B------:R-:W0:Y:S01]  /*0d60*/  S2R R14, SR_TID.Y ;  /* 0x00000000000e7919 */ /* 0x000e220000002200 */
[----:B------:R-:W-:Y:S01]  /*0d70*/  FFMA R28, R34, R45, R61 ;  /* 0x0000002d221c7223 */ /* 0x000fe2000000003d */
[----:B------:R-:W-:Y:S01]  /*0d80*/  FFMA R57, R44, R34, R73 ;  /* 0x000000222c397223 */ /* 0x000fe20000000049 */
[CC--:B------:R-:W-:Y:S01]  /*0d90*/  FFMA R53, R34.reuse, R46.reuse, R13 ;  /* 0x0000002e22357223 */ /* 0x0c0fe2000000000d */
[----:B------:R-:W-:Y:S01]  /*0da0*/  FFMA R62, R34, R47, R12 ;  /* 0x0000002f223e7223 */ /* 0x000fe2000000000c */
[C---:B------:R-:W-:Y:S01]  /*0db0*/  FFMA R24, R38.reuse, R45, R63 ;  /* 0x0000002d26187223 */ /* 0x040fe2000000003f */
[C---:B------:R-:W-:Y:S01]  /*0dc0*/  FFMA R61, R38.reuse, R46, R33 ;  /* 0x0000002e263d7223 */ /* 0x040fe20000000021 */
[----:B------:R-:W-:Y:S01]  /*0dd0*/  FFMA R64, R38, R47, R32 ;  /* 0x0000002f26407223 */ /* 0x000fe20000000020 */
[----:B-1----:R-:W-:Y:S01]  /*0de0*/  FFMA R63, R16, R15, R11 ;  /* 0x0000000f103f7223 */ /* 0x002fe2000000000b */
[C---:B------:R-:W-:Y:S01]  /*0df0*/  FFMA R32, R15.reuse, R17, R10 ;  /* 0x000000110f207223 */ /* 0x040fe2000000000a */
[C---:B------:R-:W-:Y:S01]  /*0e00*/  FFMA R33, R15.reuse, R18, R9 ;  /* 0x000000120f217223 */ /* 0x040fe20000000009 */
[----:B------:R-:W-:Y:S01]  /*0e10*/  FFMA R34, R15, R19, R8 ;  /* 0x000000130f227223 */ /* 0x000fe20000000008 */
[----:B------:R-:W-:Y:S01]  /*0e20*/  FFMA R59, R44, R38, R65 ;  /* 0x000000262c3b7223 */ /* 0x000fe20000000041 */
[C---:B------:R-:W-:Y:S01]  /*0e30*/  FFMA R38, R42.reuse, R45, R67 ;  /* 0x0000002d2a267223 */ /* 0x040fe20000000043 */
[----:B------:R-:W-:Y:S01]  /*0e40*/  FFMA R36, R42, R47, R36 ;  /* 0x0000002f2a247223 */ /* 0x000fe20000000024 */
        /* <DEDUP_REMOVED lines=10> */
[CC--:B------:R-:W-:Y:S01]  /*0ef0*/  FFMA R67, R6.reuse, R46.reuse, R21 ;  /* 0x0000002e06437223 */ /* 0x0c0fe20000000015 */
[----:B------:R-:W-:Y:S01]  /*0f00*/  FFMA R66, R6, R47, R66 ;  /* 0x0000002f06427223 */ /* 0x000fe20000000042 */
[C---:B------:R-:W-:Y:S01]  /*0f10*/  FFMA R56, R26.reuse, R45, R56 ;  /* 0x0000002d1a387223 */ /* 0x040fe20000000038 */
[C---:B------:R-:W-:Y:S01]  /*0f20*/  FFMA R69, R26.reuse, R46, R69 ;  /* 0x0000002e1a457223 */ /* 0x040fe20000000045 */
[----:B------:R-:W-:Y:S01]  /*0f30*/  FFMA R60, R26, R47, R60 ;  /* 0x0000002f1a3c7223 */ /* 0x000fe2000000003c */
[C---:B------:R-:W-:Y:S01]  /*0f40*/  FFMA R30, R39.reuse, R17, R24 ;  /* 0x00000011271e7223 */ /* 0x040fe20000000018 */
[----:B------:R-:W-:Y:S01]  /*0f50*/  FFMA R59, R16, R39, R59 ;  /* 0x00000027103b7223 */ /* 0x000fe2000000003b */
[----:B0-----:R-:W-:Y:S01]  /*0f60*/  LEA R4, R14, UR7, 0xa ;  /* 0x000000070e047c11 */ /* 0x001fe2000f8e50ff */
[CC--:B------:R-:W-:Y:S01]  /*0f70*/  FFMA R61, R39.reuse, R18.reuse, R61 ;  /* 0x00000012273d7223 */ /* 0x0c0fe2000000003d */
[----:B------:R-:W-:Y:S01]  /*0f80*/  LDS.128 R12, [R52+0x400] ;  /* 0x00040000340c7984 */ /* 0x000fe20000000c00 */
[----:B------:R-:W-:Y:S01]  /*0f90*/  FFMA R64, R39, R19, R64 ;  /* 0x0000001327407223 */ /* 0x000fe20000000040 */
[C---:B------:R-:W-:Y:S01]  /*0fa0*/  FFMA R24, R43.reuse, R17, R38 ;  /* 0x000000112b187223 */ /* 0x040fe20000000026 */
[C---:B------:R-:W-:Y:S01]  /*0fb0*/  FFMA R26, R43.reuse, R19, R36 ;  /* 0x000000132b1a7223 */ /* 0x040fe20000000024 */
[----:B------:R-:W0:Y:S01]  /*0fc0*/  LDS.128 R8, [R4+0x10] ;  /* 0x0000100004087984 */ /* 0x000e220000000c00 */
[C---:B------:R-:W-:Y:S01]  /*0fd0*/  FFMA R29, R16.reuse, R43, R29 ;  /* 0x0000002b101d7223 */ /* 0x040fe2000000001d */
[-C--:B------:R-:W-:Y:S01]  /*0fe0*/  FFMA R25, R43, R18.reuse, R25 ;  /* 0x000000122b197223 */ /* 0x080fe20000000019 */
[C---:B------:R-:W-:Y:S01]  /*0ff0*/  FFMA R57, R16.reuse, R35, R57 ;  /* 0x0000002310397223 */ /* 0x040fe20000000039 */
[----:B------:R-:W1:Y:S01]  /*1000*/  LDS.128 R36, [R4+0x110] ;  /* 0x0001100004247984 */ /* 0x000e620000000c00 */
[C---:B------:R-:W-:Y:S01]  /*1010*/  FFMA R65, R16.reuse, R31, R65 ;  /* 0x0000001f10417223 */ /* 0x040fe20000000041 */
[C---:B------:R-:W-:Y:S01]  /*1020*/  FFMA R51, R16.reuse, R23, R51 ;  /* 0x0000001710337223 */ /* 0x040fe20000000033 */
[C---:B------:R-:W-:Y:S01]  /*1030*/  FFMA R71, R16.reuse, R27, R71 ;  /* 0x0000001b10477223 */ /* 0x040fe20000000047 */
[----:B------:R-:W2:Y:S01]  /*1040*/  LDS.128 R40, [R4+0x90] ;  /* 0x0000900004287984 */ /* 0x000ea20000000c00 */
[----:B------:R-:W-:Y:S01]  /*1050*/  FFMA R49, R16, R7, R49 ;  /* 0x0000000710317223 */ /* 0x000fe20000000031 */
[C---:B------:R-:W-:Y:S01]  /*1060*/  FFMA R48, R7.reuse, R17, R48 ;  /* 0x0000001107307223 */ /* 0x040fe20000000030 */
[CC--:B------:R-:W-:Y:S01]  /*1070*/  FFMA R67, R7.reuse, R18.reuse, R67 ;  /* 0x0000001207437223 */ /* 0x0c0fe20000000043 */
[----:B------:R-:W-:Y:S01]  /*1080*/  FFMA R66, R7, R19, R66 ;  /* 0x0000001307427223 */ /* 0x000fe20000000042 */
[C---:B------:R-:W-:Y:S01]  /*1090*/  FFMA R20, R22.reuse, R45, R20 ;  /* 0x0000002d16147223 */ /* 0x040fe20000000014 */
[----:B------:R-:W-:Y:S01]  /*10a0*/  FFMA R58, R22, R47, R58 ;  /* 0x0000002f163a7223 */ /* 0x000fe2000000003a */
[C---:B------:R-:W-:Y:S01]  /*10b0*/  FFMA R28, R35.reuse, R17, R28 ;  /* 0x00000011231c7223 */ /* 0x040fe2000000001c */
[CC--:B------:R-:W-:Y:S01]  /*10c0*/  FFMA R53, R35.reuse, R18.reuse, R53 ;  /* 0x0000001223357223 */ /* 0x0c0fe20000000035 */
[----:B------:R-:W-:Y:S01]  /*10d0*/  FFMA R62, R35, R19, R62 ;  /* 0x00000013233e7223 */ /* 0x000fe2000000003e */
[----:B------:R-:W3:Y:S01]  /*10e0*/  LDS.128 R44, [R52+0x500] ;  /* 0x00050000342c7984 */ /* 0x000ee20000000c00 */
[C---:B------:R-:W-:Y:S01]  /*10f0*/  FFMA R6, R23.reuse, R17, R20 ;  /* 0x0000001117067223 */ /* 0x040fe20000000014 */
[CC--:B------:R-:W-:Y:S01]  /*1100*/  FFMA R5, R23.reuse, R18.reuse, R5 ;  /* 0x0000001217057223 */ /* 0x0c0fe20000000005 */
[----:B------:R-:W-:Y:S01]  /*1110*/  FFMA R58, R23, R19, R58 ;  /* 0x00000013173a7223 */ /* 0x000fe2000000003a */
[C---:B------:R-:W-:Y:S01]  /*1120*/  FFMA R54, R31.reuse, R17, R54 ;  /* 0x000000111f367223 */ /* 0x040fe20000000036 */
[----:B------:R-:W4:Y:S01]  /*1130*/  LDS.128 R20, [R52+0x600] ;  /* 0x0006000034147984 */ /* 0x000f220000000c00 */
[CC--:B------:R-:W-:Y:S01]  /*1140*/  FFMA R55, R31.reuse, R18.reuse, R55 ;  /* 0x000000121f377223 */ /* 0x0c0fe20000000037 */
[----:B------:R-:W-:Y:S01]  /*1150*/  FFMA R50, R31, R19, R50 ;  /* 0x000000131f327223 */ /* 0x000fe20000000032 */
[C---:B------:R-:W-:Y:S01]  /*1160*/  FFMA R56, R27.reuse, R17, R56 ;  /* 0x000000111b387223 */ /* 0x040fe20000000038 */
[C---:B------:R-:W-:Y:S01]  /*1170*/  FFMA R60, R27.reuse, R19, R60 ;  /* 0x000000131b3c7223 */ /* 0x040fe2000000003c */
[----:B------:R-:W-:Y:S01]  /*1180*/  FFMA R69, R27, R18, R69 ;  /* 0x000000121b457223 */ /* 0x000fe20000000045 */
[----:B------:R-:W-:-:S02]  /*1190*/  UMOV UR7, 0x400 ;  /* 0x0000040000077882 */ /* 0x000fc40000000000 */
[----:B------:R-:W-:Y:S01]  /*11a0*/  ULEA UR7, UR8, UR7, 0x18 ;  /* 0x0000000708077291 */ /* 0x000fe2000f8ec0ff */
[C---:B0-----:R-:W-:Y:S01]  /*11b0*/  FFMA R63, R8.reuse, R12, R63 ;  /* 0x0000000c083f7223 */ /* 0x041fe2000000003f */
[C---:B------:R-:W-:Y:S01]  /*11c0*/  FFMA R16, R8.reuse, R13, R32 ;  /* 0x0000000d08107223 */ /* 0x040fe20000000020 */
[C---:B------:R-:W-:Y:S01]  /*11d0*/  FFMA R7, R8.reuse, R14, R33 ;  /* 0x0000000e08077223 */ /* 0x040fe20000000021 */
[----:B------:R-:W-:Y:S01]  /*11e0*/  FFMA R8, R8, R15, R34 ;  /* 0x0000000f08087223 */ /* 0x000fe20000000022 */
[CC--:B-1----:R-:W-:Y:S01]  /*11f0*/  FFMA R30, R36.reuse, R13.reuse, R30 ;  /* 0x0000000d241e7223 */ /* 0x0c2fe2000000001e */
[----:B------:R-:W0:Y:S01]  /*1200*/  LDS.128 R32, [R4+0x190] ;  /* 0x0001900004207984 */ /* 0x000e220000000c00 */
[C---:B------:R-:W-:Y:S01]  /*1210*/  FFMA R59, R36.reuse, R12, R59 ;  /* 0x0000000c243b7223 */ /* 0x040fe2000000003b */
[----:B------:R-:W-:Y:S01]  /*1220*/  FFMA R61, R36, R14, R61 ;  /* 0x0000000e243d7223 */ /* 0x000fe2000000003d */
[C---:B--2---:R-:W-:Y:S01]  /*1230*/  FFMA R57, R40.reuse, R12, R57 ;  /* 0x0000000c28397223 */ /* 0x044fe20000000039 */
[C---:B------:R-:W-:Y:S01]  /*1240*/  FFMA R28, R40.reuse, R13, R28 ;  /* 0x0000000d281c7223 */ /* 0x040fe2000000001c */
[C---:B------:R-:W-:Y:S01]  /*1250*/  FFMA R53, R40.reuse, R14, R53 ;  /* 0x0000000e28357223 */ /* 0x040fe20000000035 */
[-C--:B------:R-:W-:Y:S01]  /*1260*/  FFMA R62, R40, R15.reuse, R62 ;  /* 0x0000000f283e7223 */ /* 0x080fe2000000003e */
[----:B------:R-:W-:Y:S01]  /*1270*/  FFMA R64, R36, R15, R64 ;  /* 0x0000000f24407223 */ /* 0x000fe20000000040 */
[-C--:B---3--:R-:W-:Y:S01]  /*1280*/  FFMA R17, R9, R45.reuse, R16 ;  /* 0x0000002d09117223 */ /* 0x088fe20000000010 */
[----:B------:R-:W-:Y:S01]  /*1290*/  FFMA R31, R37, R45, R30 ;  /* 0x0000002d251f7223 */ /* 0x000fe2000000001e */
[C---:B------:R-:W-:Y:S01]  /*12a0*/  FFMA R63, R44.reuse, R9, R63 ;  /* 0x000000092c3f7223 */ /* 0x040fe2000000003f */
[CC--:B------:R-:W-:Y:S01]  /*12b0*/  FFMA R7, R9.reuse, R46.reuse, R7 ;  /* 0x0000002e09077223 */ /* 0x0c0fe20000000007 */
[----:B------:R-:W-:Y:S01]  /*12c0*/  FFMA R16, R9, R47, R8 ;  /* 0x0000002f09107223 */ /* 0x000fe20000000008 */
[----:B------:R-:W-:Y:S01]  /*12d0*/  FFMA R19, R44, R41, R57 ;  /* 0x000000292c137223 */ /* 0x000fe20000000039 */
[C---:B------:R-:W-:Y:S01]  /*12e0*/  FFMA R27, R41.reuse, R45, R28 ;  /* 0x0000002d291b7223 */ /* 0x040fe2000000001c */
[C---:B------:R-:W-:Y:S01]  /*12f0*/  FFMA R57, R41.reuse, R46, R53 ;  /* 0x0000002e29397223 */ /* 0x040fe20000000035 */
[----:B------:R-:W-:Y:S01]  /*1300*/  FFMA R62, R41, R47, R62 ;  /* 0x0000002f293e7223 */ /* 0x000fe2000000003e */
[----:B----4-:R-:W-:Y:S01]  /*1310*/  FFMA R63, R20, R10, R63 ;  /* 0x0000000a143f7223 */ /* 0x010fe2000000003f */
[CC--:B------:R-:W-:Y:S01]  /*1320*/  FFMA R8, R10.reuse, R21.reuse, R17 ;  /* 0x000000150a087223 */ /* 0x0c0fe20000000011 */
[----:B------:R-:W-:Y:S01]  /*1330*/  FFMA R9, R10, R22, R7 ;  /* 0x000000160a097223 */ /* 0x000fe20000000007 */
[----:B------:R-:W-:Y:S01]  /*1340*/  FFMA R40, R38, R21, R31 ;  /* 0x0000001526287223 */ /* 0x000fe2000000001f */
[----:B------:R-:W-:Y:S01]  /*1350*/  FFMA R10, R10, R23, R16 ;  /* 0x000000170a0a7223 */ /* 0x000fe20000000010 */
[----:B------:R-:W-:Y:S01]  /*1360*/  FFMA R53, R20, R42, R19 ;  /* 0x0000002a14357223 */ /* 0x000fe20000000013 */
[----:B------:R-:W-:Y:S01]  /*1370*/  FFMA R59, R44, R37, R59 ;  /* 0x000000252c3b7223 */ /* 0x000fe2000000003b */
[----:B------:R-:W1:Y:S01]  /*1380*/  LDS.128 R16, [R4+0x290] ;  /* 0x0002900004107984 */ /* 0x000e620000000c00 */
[C---:B------:R-:W-:Y:S01]  /*1390*/  FFMA R61, R37.reuse, R46, R61 ;  /* 0x0000002e253d7223 */ /* 0x040fe2000000003d */
[----:B------:R-:W-:Y:S01]  /*13a0*/  FFMA R64, R37, R47, R64 ;  /* 0x0000002f25407223 */ /* 0x000fe20000000040 */
[----:B------:R-:W-:Y:S01]  /*13b0*/  FFMA R68, R42, R21, R27 ;  /* 0x000000152a447223 */ /* 0x000fe2000000001b */
[----:B------:R-:W-:Y:S01]  /*13c0*/  FFMA R59, R20, R38, R59 ;  /* 0x00000026143b7223 */ /* 0x000fe2000000003b */
[CC--:B------:R-:W-:Y:S01]  /*13d0*/  FFMA R61, R38.reuse, R22.reuse, R61 ;  /* 0x00000016263d7223 */ /* 0x0c0fe2000000003d */
[-C--:B------:R-:W-:Y:S01]  /*13e0*/  FFMA R64, R38, R23.reuse, R64 ;  /* 0x0000001726407223 */ /* 0x080fe20000000040 */
[C---:B------:R-:W-:Y:S01]  /*13f0*/  FFMA R57, R42.reuse, R22, R57 ;  /* 0x000000162a397223 */ /* 0x040fe20000000039 */
[----:B------:R-:W-:Y:S01]  /*1400*/  FFMA R62, R42, R23, R62 ;  /* 0x000000172a3e7223 */ /* 0x000fe2000000003e */
[C---:B0-----:R-:W-:Y:S01]  /*1410*/  FFMA R29, R32.reuse, R12, R29 ;  /* 0x0000000c201d7223 */ /* 0x041fe2000000001d */
[C---:B------:R-:W-:Y:S01]  /*1420*/  FFMA R25, R32.reuse, R14, R25 ;  /* 0x0000000e20197223 */ /* 0x040fe20000000019 */
[C---:B------:R-:W-:Y:S01]  /*1430*/  FFMA R26, R32.reuse, R15, R26 ;  /* 0x0000000f201a7223 */ /* 0x040fe2000000001a */
[----:B------:R-:W-:Y:S01]  /*1440*/  FFMA R24, R32, R13, R24 ;  /* 0x0000000d20187223 */ /* 0x000fe20000000018 */
[----:B------:R-:W-:Y:S01]  /*1450*/  FFMA R41, R44, R33, R29 ;  /* 0x000000212c297223 */ /* 0x000fe2000000001d */
[C---:B------:R-:W-:Y:S01]  /*1460*/  FFMA R25, R33.reuse, R46, R25 ;  /* 0x0000002e21197223 */ /* 0x040fe20000000019 */
[----:B------:R-:W0:Y:S01]  /*1470*/  LDS.128 R28, [R4+0x210] ;  /* 0x00021000041c7984 */ /* 0x000e220000000c00 */
[C---:B------:R-:W-:Y:S01]  /*1480*/  FFMA R26, R33.reuse, R47, R26 ;  /* 0x0000002f211a7223 */ /* 0x040fe2000000001a */
[----:B------:R-:W-:Y:S01]  /*1490*/  FFMA R7, R33, R45, R24 ;  /* 0x0000002d21077223 */ /* 0x000fe20000000018 */
[----:B------:R-:W-:Y:S01]  /*14a0*/  FFMA R37, R34, R22, R25 ;  /* 0x0000001622257223 */ /* 0x000fe20000000019 */
[----:B------:R-:W-:Y:S01]  /*14b0*/  FFMA R41, R20, R34, R41 ;  /* 0x0000002214297223 */ /* 0x000fe20000000029 */
[C---:B------:R-:W-:Y:S01]  /*14c0*/  FFMA R36, R34.reuse, R23, R26 ;  /* 0x0000001722247223 */ /* 0x040fe2000000001a */
[----:B------:R-:W-:Y:S01]  /*14d0*/  FFMA R38, R34, R21, R7 ;  /* 0x0000001522267223 */ /* 0x000fe20000000007 */
[----:B------:R-:W2:Y:S01]  /*14e0*/  LDS.128 R24, [R4+0x310] ;  /* 0x0003100004187984 */ /* 0x000ea20000000c00 */
[C---:B-1----:R-:W-:Y:S01]  /*14f0*/  FFMA R33, R16.reuse, R14, R5 ;  /* 0x0000000e10217223 */ /* 0x042fe20000000005 */
[C---:B------:R-:W-:Y:S01]  /*1500*/  FFMA R51, R16.reuse, R12, R51 ;  /* 0x0000000c10337223 */ /* 0x040fe20000000033 */
[----:B------:R-:W-:-:S02]  /*1510*/  FFMA R58, R16, R15, R58 ;  /* 0x0000000f103a7223 */ /* 0x000fc4000000003a */
[C---:B------:R-:W-:Y:S01]  /*1520*/  FFMA R33, R17.reuse, R46, R33 ;  /* 0x0000002e11217223 */ /* 0x040fe20000000021 */
[----:B------:R-:W-:Y:S01]  /*1530*/  FFMA R51, R44, R17, R51 ;  /* 0x000000112c337223 */ /* 0x000fe20000000033 */
[----:B------:R-:W-:-:S03]  /*1540*/  FFMA R58, R17, R47, R58 ;  /* 0x0000002f113a7223 */ /* 0x000fc6000000003a */
[----:B------:R-:W-:Y:S01]  /*1550*/  FFMA R51, R20, R18, R51 ;  /* 0x0000001214337223 */ /* 0x000fe20000000033 */
[----:B------:R-:W-:Y:S01]  /*1560*/  FFMA R58, R18, R23, R58 ;  /* 0x00000017123a7223 */ /* 0x000fe2000000003a */
[C---:B0-----:R-:W-:Y:S01]  /*1570*/  FFMA R65, R28.reuse, R12, R65 ;  /* 0x0000000c1c417223 */ /* 0x041fe20000000041 */
[C---:B------:R-:W-:Y:S01]  /*1580*/  FFMA R54, R28.reuse, R13, R54 ;  /* 0x0000000d1c367223 */ /* 0x040fe20000000036 */
[C---:B------:R-:W-:Y:S01]  /*1590*/  FFMA R55, R28.reuse, R14, R55 ;  /* 0x0000000e1c377223 */ /* 0x040fe20000000037 */
[----:B------:R-:W-:Y:S01]  /*15a0*/  FFMA R50, R28, R15, R50 ;  /* 0x0000000f1c327223 */ /* 0x000fe20000000032 */
[----:B------:R-:W-:Y:S01]  /*15b0*/  FFMA R28, R16, R13, R6 ;  /* 0x0000000d101c7223 */ /* 0x000fe20000000006 */
[----:B------:R-:W-:Y:S01]  /*15c0*/  FFMA R65, R44, R29, R65 ;  /* 0x0000001d2c417223 */ /* 0x000fe20000000041 */
[----:B------:R-:W0:Y:S01]  /*15d0*/  LDS.128 R4, [R4+0x390] ;  /* 0x0003900004047984 */ /* 0x000e220000000c00 */
[C---:B--2---:R-:W-:Y:S01]  /*15e0*/  FFMA R71, R24.reuse, R12, R71 ;  /* 0x0000000c18477223 */ /* 0x044fe20000000047 */
[C---:B------:R-:W-:Y:S01]  /*15f0*/  FFMA R56, R24.reuse, R13, R56 ;  /* 0x0000000d18387223 */ /* 0x040fe20000000038 */
[C---:B------:R-:W-:Y:S01]  /*1600*/  FFMA R69, R24.reuse, R14, R69 ;  /* 0x0000000e18457223 */ /* 0x040fe20000000045 */
[----:B------:R-:W-:Y:S01]  /*1610*/  FFMA R60, R24, R15, R60 ;  /* 0x0000000f183c7223 */ /* 0x000fe2000000003c */
[C---:B------:R-:W-:Y:S01]  /*1620*/  FFMA R73, R29.reuse, R45, R54 ;  /* 0x0000002d1d497223 */ /* 0x040fe20000000036 */
[CC--:B------:R-:W-:Y:S01]  /*1630*/  FFMA R55, R29.reuse, R46.reuse, R55 ;  /* 0x0000002e1d377223 */ /* 0x0c0fe20000000037 */
[----:B------:R-:W-:Y:S01]  /*1640*/  FFMA R50, R29, R47, R50 ;  /* 0x0000002f1d327223 */ /* 0x000fe20000000032 */
[----:B------:R-:W-:Y:S01]  /*1650*/  FFMA R29, R17, R45, R28 ;  /* 0x0000002d111d7223 */ /* 0x000fe2000000001c */
[----:B------:R-:W-:Y:S01]  /*1660*/  FFMA R71, R44, R25, R71 ;  /* 0x000000192c477223 */ /* 0x000fe20000000047 */
[C---:B------:R-:W-:Y:S01]  /*1670*/  FFMA R69, R25.reuse, R46, R69 ;  /* 0x0000002e19457223 */ /* 0x040fe20000000045 */
        /* <DEDUP_REMOVED lines=12> */
[C---:B0-----:R-:W-:Y:S01]  /*1740*/  FFMA R49, R4.reuse, R12, R49 ;  /* 0x0000000c04317223 */ /* 0x041fe20000000031 */
[C---:B------:R-:W-:Y:S01]  /*1750*/  FFMA R48, R4.reuse, R13, R48 ;  /* 0x0000000d04307223 */ /* 0x040fe20000000030 */
[C---:B------:R-:W-:Y:S01]  /*1760*/  FFMA R67, R4.reuse, R14, R67 ;  /* 0x0000000e04437223 */ /* 0x040fe20000000043 */
[----:B------:R-:W-:Y:S01]  /*1770*/  FFMA R66, R4, R15, R66 ;  /* 0x0000000f04427223 */ /* 0x000fe20000000042 */
[----:B------:R-:W-:Y:S01]  /*1780*/  FFMA R49, R44, R5, R49 ;  /* 0x000000052c317223 */ /* 0x000fe20000000031 */
[----:B------:R-:W0:Y:S01]  /*1790*/  LDS.128 R12, [R52+0x700] ;  /* 0x00070000340c7984 */ /* 0x000e220000000c00 */
[C---:B------:R-:W-:Y:S01]  /*17a0*/  FFMA R45, R5.reuse, R45, R48 ;  /* 0x0000002d052d7223 */ /* 0x040fe20000000030 */
[C---:B------:R-:W-:Y:S01]  /*17b0*/  FFMA R67, R5.reuse, R46, R67 ;  /* 0x0000002e05437223 */ /* 0x040fe20000000043 */
[----:B------:R-:W-:Y:S01]  /*17c0*/  FFMA R66, R5, R47, R66 ;  /* 0x0000002f05427223 */ /* 0x000fe20000000042 */
[----:B------:R-:W1:Y:S01]  /*17d0*/  S2R R4, SR_TID.Y ;  /* 0x0000000000047919 */ /* 0x000e620000002200 */
[----:B------:R-:W-:Y:S01]  /*17e0*/  FFMA R49, R20, R6, R49 ;  /* 0x0000000614317223 */ /* 0x000fe20000000031 */
[C---:B------:R-:W-:Y:S01]  /*17f0*/  FFMA R48, R6.reuse, R21, R45 ;  /* 0x0000001506307223 */ /* 0x040fe2000000002d */
[C---:B------:R-:W-:Y:S01]  /*1800*/  FFMA R67, R6.reuse, R22, R67 ;  /* 0x0000001606437223 */ /* 0x040fe20000000043 */
[----:B------:R-:W-:Y:S01]  /*1810*/  FFMA R66, R6, R23, R66 ;  /* 0x0000001706427223 */ /* 0x000fe20000000042 */
[----:B------:R-:W-:Y:S04]  /*1820*/  LDS.128 R44, [R52+0x900] ;  /* 0x00090000342c7984 */ /* 0x000fe80000000c00 */
[----:B------:R-:W-:Y:S01]  /*1830*/  LDS.128 R20, [R52+0x800] ;  /* 0x0008000034147984 */ /* 0x000fe20000000c00 */
[----:B-1----:R-:W-:Y:S01]  /*1840*/  LEA R4, R4, UR7, 0xa ;  /* 0x0000000704047c11 */ /* 0x002fe2000f8e50ff */
[----:B------:R-:W-:-:S02]  /*1850*/  UMOV UR7, 0x400 ;  /* 0x0000040000077882 */ /* 0x000fc40000000000 */
[----:B------:R-:W-:Y:S01]  /*1860*/  ULEA UR7, UR8, UR7, 0x18 ;  /* 0x0000000708077291 */ /* 0x000fe2000f8ec0ff */
[C---:B0-----:R-:W-:Y:S01]  /*1870*/  FFMA R63, R12.reuse, R11, R63 ;  /* 0x0000000b0c3f7223 */ /* 0x041fe2000000003f */
[C---:B------:R-:W-:Y:S01]  /*1880*/  FFMA R32, R11.reuse, R13, R8 ;  /* 0x0000000d0b207223 */ /* 0x040fe20000000008 */
[CC--:B------:R-:W-:Y:S01]  /*1890*/  FFMA R33, R11.reuse, R14.reuse, R9 ;  /* 0x0000000e0b217223 */ /* 0x0c0fe20000000009 */
[----:B------:R-:W-:Y:S01]  /*18a0*/  FFMA R34, R11, R15, R10 ;  /* 0x0000000f0b227223 */ /* 0x000fe2000000000a */
[C---:B------:R-:W-:Y:S01]  /*18b0*/  FFMA R59, R12.reuse, R39, R59 ;  /* 0x000000270c3b7223 */ /* 0x040fe2000000003b */
[----:B------:R-:W0:Y:S01]  /*18c0*/  LDS.128 R8, [R4+0x20] ;  /* 0x0000200004087984 */ /* 0x000e220000000c00 */
[C---:B------:R-:W-:Y:S01]  /*18d0*/  FFMA R30, R39.reuse, R13, R40 ;  /* 0x0000000d271e7223 */ /* 0x040fe20000000028 */
[CC--:B------:R-:W-:Y:S01]  /*18e0*/  FFMA R61, R39.reuse, R14.reuse, R61 ;  /* 0x0000000e273d7223 */ /* 0x0c0fe2000000003d */
[----:B------:R-:W-:Y:S01]  /*18f0*/  FFMA R64, R39, R15, R64 ;  /* 0x0000000f27407223 */ /* 0x000fe20000000040 */
        /* <DEDUP_REMOVED lines=18> */
[CC--:B------:R-:W-:Y:S01]  /*1a20*/  FFMA R5, R19.reuse, R14.reuse, R17 ;  /* 0x0000000e13057223 */ /* 0x0c0fe20000000011 */
[----:B------:R-:W-:Y:S01]  /*1a30*/  FFMA R58, R19, R15, R58 ;  /* 0x0000000f133a7223 */ /* 0x000fe2000000003a */
[C---:B------:R-:W-:Y:S01]  /*1a40*/  FFMA R54, R31.reuse, R13, R54 ;  /* 0x0000000d1f367223 */ /* 0x040fe20000000036 */
[----:B------:R-:W3:Y:S01]  /*1a50*/  LDS.128 R16, [R52+0xa00] ;  /* 0x000a000034107984 */ /* 0x000ee20000000c00 */
[CC--:B------:R-:W-:Y:S01]  /*1a60*/  FFMA R55, R31.reuse, R14.reuse, R55 ;  /* 0x0000000e1f377223 */ /* 0x0c0fe20000000037 */
        /* <DEDUP_REMOVED lines=18> */
[C---:B------:R-:W-:Y:S01]  /*1b90*/  FFMA R53, R40.reuse, R20, R53 ;  /* 0x0000001428357223 */ /* 0x040fe20000000035 */
[C---:B------:R-:W-:Y:S01]  /*1ba0*/  FFMA R57, R40.reuse, R22, R57 ;  /* 0x0000001628397223 */ /* 0x040fe20000000039 */
[----:B------:R-:W-:Y:S01]  /*1bb0*/  FFMA R62, R40, R23, R62 ;  /* 0x00000017283e7223 */ /* 0x000fe2000000003e */
[-C--:B------:R-:W-:Y:S01]  /*1bc0*/  FFMA R31, R37, R45.reuse, R30 ;  /* 0x0000002d251f7223 */ /* 0x080fe2000000001e */
[C---:B------:R-:W-:Y:S01]  /*1bd0*/  FFMA R15, R41.reuse, R45, R28 ;  /* 0x0000002d290f7223 */ /* 0x040fe2000000001c */
[----:B------:R-:W-:Y:S01]  /*1be0*/  FFMA R53, R44, R41, R53 ;  /* 0x000000292c357223 */ /* 0x000fe20000000035 */
[C---:B------:R-:W-:Y:S01]  /*1bf0*/  FFMA R27, R41.reuse, R46, R57 ;  /* 0x0000002e291b7223 */ /* 0x040fe20000000039 */
[----:B------:R-:W-:Y:S01]  /*1c00*/  FFMA R62, R41, R47, R62 ;  /* 0x0000002f293e7223 */ /* 0x000fe2000000003e */
[----:B---3--:R-:W-:Y:S01]  /*1c10*/  FFMA R63, R16, R10, R63 ;  /* 0x0000000a103f7223 */ /* 0x008fe2000000003f */
        /* <DEDUP_REMOVED lines=11> */
[----:B------:R-:W-:Y:S01]  /*1cd0*/  FFMA R59, R16, R38, R59 ;  /* 0x00000026103b7223 */ /* 0x000fe2000000003b */
[C---:B------:R-:W-:Y:S01]  /*1ce0*/  FFMA R61, R38.reuse, R18, R61 ;  /* 0x00000012263d7223 */ /* 0x040fe2000000003d */
[-C--:B------:R-:W-:Y:S01]  /*1cf0*/  FFMA R64, R38, R19.reuse, R64 ;  /* 0x0000001326407223 */ /* 0x080fe20000000040 */
        /* <DEDUP_REMOVED lines=40> */
[-C--:B------:R-:W-:Y:S01]  /*1f80*/  FFMA R54, R30, R17.reuse, R73 ;  /* 0x000000111e367223 */ /* 0x080fe20000000049 */
[----:B------:R-:W-:Y:S01]  /*1f90*/  FFMA R12, R14, R17, R29 ;  /* 0x000000110e0c7223 */ /* 0x000fe2000000001d */
[----:B------:R-:W-:Y:S01]  /*1fa0*/  FFMA R73, R16, R26, R71 ;  /* 0x0000001a10497223 */ /* 0x000fe20000000047 */
[C---:B------:R-:W-:Y:S01]  /*1fb0*/  FFMA R29, R25.reuse, R45, R56 ;  /* 0x0000002d191d7223 */ /* 0x040fe20000000038 */
[-C--:B------:R-:W-:Y:S01]  /*1fc0*/  FFMA R71, R26, R18.reuse, R69 ;  /* 0x000000121a477223 */ /* 0x080fe20000000045 */
[----:B------:R-:W-:Y:S01]  /*1fd0*/  FFMA R60, R25, R47, R60 ;  /* 0x0000002f193c7223 */ /* 0x000fe2000000003c */
[-C--:B------:R-:W-:Y:S01]  /*1fe0*/  FFMA R13, R14, R18.reuse, R33 ;  /* 0x000000120e0d7223 */ /* 0x080fe20000000021 */
[C---:B------:R-:W-:Y:S01]  /*1ff0*/  FFMA R55, R30.reuse, R18, R55 ;  /* 0x000000121e377223 */ /* 0x040fe20000000037 */
[----:B------:R-:W-:Y:S01]  /*2000*/  FFMA R50, R30, R19, R50 ;  /* 0x000000131e327223 */ /* 0x000fe20000000032 */
        /* <DEDUP_REMOVED lines=12> */
[C---:B------:R-:W-:Y:S01]  /*20d0*/  FFMA R67, R16.reuse, R30, R65 ;  /* 0x0000001e10437223 */ /* 0x040fe20000000041 */
        /* <DEDUP_REMOVED lines=16> */
[C---:B------:R-:W-:Y:S01]  /*21e0*/  FFMA R29, R20.reuse, R35, R41 ;  /* 0x00000023141d7223 */ /* 0x040fe20000000029 */
[C---:B------:R-:W-:Y:S01]  /*21f0*/  FFMA R67, R20.reuse, R31, R67 ;  /* 0x0000001f14437223 */ /* 0x040fe20000000043 */
[C---:B------:R-:W-:Y:S01]  /*2200*/  FFMA R51, R20.reuse, R15, R51 ;  /* 0x0000000f14337223 */ /* 0x040fe20000000033 */
[C---:B------:R-:W-:Y:S01]  /*2210*/  FFMA R73, R20.reuse, R27, R73 ;  /* 0x0000001b14497223 */ /* 0x040fe20000000049 */
        /* <DEDUP_REMOVED lines=11> */
[----:B------:R-:W1:Y:S01]  /*22d0*/  LDS.128 R36, [R4+0x130] ;  /* 0x0001300004247984 */ /* 0x000e620000000c00 */
[CC--:B------:R-:W-:Y:S01]  /*22e0*/  FFMA R53, R43.reuse, R22.reuse, R53 ;  /* 0x000000162b357223 */ /* 0x0c0fe20000000035 */
[----:B------:R-:W-:Y:S01]  /*22f0*/  FFMA R62, R43, R23, R62 ;  /* 0x000000172b3e7223 */ /* 0x000fe2000000003e */
[C---:B------:R-:W-:Y:S01]  /*2300*/  FFMA R6, R15.reuse, R21, R12 ;  /* 0x000000150f067223 */ /* 0x040fe2000000000c */
[----:B------:R-:W2:Y:S01]  /*2310*/  LDS.128 R40, [R4+0xb0] ;  /* 0x0000b00004287984 */ /* 0x000ea20000000c00 */
        /* <DEDUP_REMOVED lines=20> */
[CC--:B------:R-:W-:Y:S01]  /*2460*/  FFMA R59, R36.reuse, R16.reuse, R59 ;  /* 0x00000010243b7223 */ /* 0x0c0fe2000000003b */
[----:B------:R-:W-:Y:S01]  /*2470*/  FFMA R64, R36, R19, R64 ;  /* 0x0000001324407223 */ /* 0x000fe20000000040 */
[C---:B--2---:R-:W-:Y:S01]  /*2480*/  FFMA R28, R40.reuse, R17, R28 ;  /* 0x00000011281c7223 */ /* 0x044fe2000000001c */
[C---:B------:R-:W-:Y:S01]  /*2490*/  FFMA R31, R37.reuse, R45, R30 ;  /* 0x0000002d251f7223 */ /* 0x040fe2000000001e */
[C---:B------:R-:W-:Y:S01]  /*24a0*/  FFMA R57, R40.reuse, R16, R57 ;  /* 0x0000001028397223 */ /* 0x040fe20000000039 */
[C---:B------:R-:W-:Y:S01]  /*24b0*/  FFMA R53, R40.reuse, R18, R53 ;  /* 0x0000001228357223 */ /* 0x040fe20000000035 */
[----:B------:R-:W-:Y:S01]  /*24c0*/  FFMA R62, R40, R19, R62 ;  /* 0x00000013283e7223 */ /* 0x000fe2000000003e */
[-C--:B------:R-:W-:Y:S01]  /*24d0*/  FFMA R27, R37, R46.reuse, R27 ;  /* 0x0000002e251b7223 */ /* 0x080fe2000000001b */
[C---:B------:R-:W-:Y:S01]  /*24e0*/  FFMA R61, R44.reuse, R37, R59 ;  /* 0x000000252c3d7223 */ /* 0x040fe2000000003b */
[----:B------:R-:W-:Y:S01]  /*24f0*/  FFMA R57, R44, R41, R57 ;  /* 0x000000292c397223 */ /* 0x000fe20000000039 */
[C---:B------:R-:W-:Y:S01]  /*2500*/  FFMA R23, R41.reuse, R45, R28 ;  /* 0x0000002d29177223 */ /* 0x040fe2000000001c */
[C---:B------:R-:W-:Y:S01]  /*2510*/  FFMA R53, R41.reuse, R46, R53 ;  /* 0x0000002e29357223 */ /* 0x040fe20000000035 */
[----:B------:R-:W-:Y:S01]  /*2520*/  FFMA R62, R41, R47, R62 ;  /* 0x0000002f293e7223 */ /* 0x000fe2000000003e */
[----:B---3--:R-:W-:Y:S01]  /*2530*/  FFMA R65, R12, R10, R63 ;  /* 0x0000000a0c417223 */ /* 0x008fe2000000003f */
[-C--:B------:R-:W-:Y:S01]  /*2540*/  FFMA R9, R10, R14.reuse, R7 ;  /* 0x0000000e0a097223 */ /* 0x080fe20000000007 */
        /* <DEDUP_REMOVED lines=8> */
[----:B------:R-:W1:Y:S01]  /*25d0*/  LDS.128 R20, [R4+0x330] ;  /* 0x0003300004147984 */ /* 0x000e620000000c00 */
[----:B------:R-:W-:Y:S01]  /*25e0*/  FFMA R57, R12, R42, R57 ;  /* 0x0000002a0c397223 */ /* 0x000fe20000000039 */
[----:B------:R-:W-:Y:S01]  /*25f0*/  FFMA R53, R42, R14, R53 ;  /* 0x0000000e2a357223 */ /* 0x000fe20000000035 */
[C---:B0-----:R-:W-:Y:S01]  /*2600*/  FFMA R25, R32.reuse, R18, R25 ;  /* 0x0000001220197223 */ /* 0x041fe20000000019 */
[C---:B------:R-:W-:Y:S01]  /*2610*/  FFMA R24, R32.reuse, R19, R24 ;  /* 0x0000001320187223 */ /* 0x040fe20000000018 */
[C---:B------:R-:W-:Y:S01]  /*2620*/  FFMA R29, R32.reuse, R16, R29 ;  /* 0x00000010201d7223 */ /* 0x040fe2000000001d */
[----:B------:R-:W-:Y:S01]  /*2630*/  FFMA R26, R32, R17, R26 ;  /* 0x00000011201a7223 */ /* 0x000fe2000000001a */
        /* <DEDUP_REMOVED lines=8> */
[----:B------:R-:W2:Y:S01]  /*26c0*/  LDS.128 R24, [R4+0x2b0] ;  /* 0x0002b00004187984 */ /* 0x000ea20000000c00 */
[----:B------:R-:W-:Y:S01]  /*26d0*/  FFMA R59, R12, R34, R59 ;  /* 0x000000220c3b7223 */ /* 0x000fe2000000003b */
[----:B------:R-:W-:Y:S01]  /*26e0*/  FFMA R62, R42, R15, R62 ;  /* 0x0000000f2a3e7223 */ /* 0x000fe2000000003e */
[C---:B-1----:R-:W-:Y:S01]  /*26f0*/  FFMA R73, R20.reuse, R16, R73 ;  /* 0x0000001014497223 */ /* 0x042fe20000000049 */
[C---:B------:R-:W-:Y:S01]  /*2700*/  FFMA R56, R20.reuse, R17, R56 ;  /* 0x0000001114387223 */ /* 0x040fe20000000038 */
[C---:B------:R-:W-:Y:S01]  /*2710*/  FFMA R71, R20.reuse, R18, R71 ;  /* 0x0000001214477223 */ /* 0x040fe20000000047 */
[----:B------:R-:W-:Y:S01]  /*2720*/  FFMA R60, R20, R19, R60 ;  /* 0x00000013143c7223 */ /* 0x000fe2000000003c */
[----:B------:R-:W-:-:S02]  /*2730*/  FFMA R73, R44, R21, R73 ;  /* 0x000000152c497223 */ /* 0x000fc40000000049 */
[C---:B------:R-:W-:Y:S01]  /*2740*/  FFMA R71, R21.reuse, R46, R71 ;  /* 0x0000002e15477223 */ /* 0x040fe20000000047 */
[----:B------:R-:W-:Y:S01]  /*2750*/  FFMA R60, R21, R47, R60 ;  /* 0x0000002f153c7223 */ /* 0x000fe2000000003c */
[----:B------:R-:W-:Y:S02]  /*2760*/  FFMA R73, R12, R22, R73 ;  /* 0x000000160c497223 */ /* 0x000fe40000000049 */
[----:B------:R-:W-:Y:S01]  /*2770*/  FFMA R71, R22, R14, R71 ;  /* 0x0000000e16477223 */ /* 0x000fe20000000047 */
[C---:B0-----:R-:W-:Y:S01]  /*2780*/  FFMA R67, R28.reuse, R16, R67 ;  /* 0x000000101c437223 */ /* 0x041fe20000000043 */
[C---:B------:R-:W-:Y:S01]  /*2790*/  FFMA R54, R28.reuse, R17, R54 ;  /* 0x000000111c367223 */ /* 0x040fe20000000036 */
[CC--:B------:R-:W-:Y:S01]  /*27a0*/  FFMA R55, R28.reuse, R18.reuse, R55 ;  /* 0x000000121c377223 */ /* 0x0c0fe20000000037 */
[----:B------:R-:W-:Y:S01]  /*27b0*/  FFMA R50, R28, R19, R50 ;  /* 0x000000131c327223 */ /* 0x000fe20000000032 */
[C---:B--2---:R-:W-:Y:S01]  /*27c0*/  FFMA R28, R24.reuse, R17, R6 ;  /* 0x00000011181c7223 */ /* 0x044fe20000000006 */
[C---:B------:R-:W-:Y:S01]  /*27d0*/  FFMA R33, R24.reuse, R18, R5 ;  /* 0x0000001218217223 */ /* 0x040fe20000000005 */
[C---:B------:R-:W-:Y:S01]  /*27e0*/  FFMA R51, R24.reuse, R16, R51 ;  /* 0x0000001018337223 */ /* 0x040fe20000000033 */
[----:B------:R-:W0:Y:S01]  /*27f0*/  LDS.128 R4, [R4+0x3b0] ;  /* 0x0003b00004047984 */ /* 0x000e220000000c00 */
        /* <DEDUP_REMOVED lines=10> */
[----:B------:R-:W-:Y:S01]  /*28a0*/  FFMA R54, R30, R13, R37 ;  /* 0x0000000d1e367223 */ /* 0x000fe20000000025 */
[----:B------:R-:W-:Y:S01]  /*28b0*/  FFMA R37, R26, R14, R33 ;  /* 0x0000000e1a257223 */ /* 0x000fe20000000021 */
[----:B------:R-:W-:Y:S01]  /*28c0*/  FFMA R67, R12, R30, R67 ;  /* 0x0000001e0c437223 */ /* 0x000fe20000000043 */
[C---:B------:R-:W-:Y:S01]  /*28d0*/  FFMA R55, R30.reuse, R14, R55 ;  /* 0x0000000e1e377223 */ /* 0x040fe20000000037 */
[----:B------:R-:W-:Y:S01]  /*28e0*/  FFMA R50, R30, R15, R50 ;  /* 0x0000000f1e327223 */ /* 0x000fe20000000032 */
[----:B------:R-:W-:Y:S01]  /*28f0*/  FFMA R51, R12, R26, R51 ;  /* 0x0000001a0c337223 */ /* 0x000fe20000000033 */
        /* <DEDUP_REMOVED lines=32> */
[----:B------:R-:W-:Y:S01]  /*2b00*/  FFMA R30, R39, R17, R40 ;  /* 0x00000011271e7223 */ /* 0x000fe20000000028 */
[-C--:B------:R-:W-:Y:S01]  /*2b10*/  FFMA R25, R35, R18.reuse, R41 ;  /* 0x0000001223197223 */ /* 0x080fe20000000029 */
[C---:B------:R-:W-:Y:S01]  /*2b20*/  FFMA R29, R16.reuse, R35, R59 ;  /* 0x00000023101d7223 */ /* 0x040fe2000000003b */
[----:B------:R-:W1:Y:S01]  /*2b30*/  LDS.128 R40, [R4+0xc0] ;  /* 0x0000c00004287984 */ /* 0x000e620000000c00 */
[C---:B------:R-:W-:Y:S01]  /*2b40*/  FFMA R61, R16.reuse, R39, R61 ;  /* 0x00000027103d7223 */ /* 0x040fe2000000003d */
[C---:B------:R-:W-:Y:S01]  /*2b50*/  FFMA R59, R16.reuse, R31, R67 ;  /* 0x0000001f103b7223 */ /* 0x040fe20000000043 */
[C---:B------:R-:W-:Y:S01]  /*2b60*/  FFMA R51, R16.reuse, R27, R51 ;  /* 0x0000001b10337223 */ /* 0x040fe20000000033 */
[C---:B------:R-:W-:Y:S01]  /*2b70*/  FFMA R73, R16.reuse, R23, R73 ;  /* 0x0000001710497223 */ /* 0x040fe20000000049 */
[----:B------:R-:W-:Y:S01]  /*2b80*/  FFMA R49, R16, R7, R49 ;  /* 0x0000000710317223 */ /* 0x000fe20000000031 */
[C---:B------:R-:W-:Y:S01]  /*2b90*/  FFMA R48, R7.reuse, R17, R48 ;  /* 0x0000001107307223 */ /* 0x040fe20000000030 */
[CC--:B------:R-:W-:Y:S01]  /*2ba0*/  FFMA R69, R7.reuse, R18.reuse, R69 ;  /* 0x0000001207457223 */ /* 0x0c0fe20000000045 */
[-C--:B------:R-:W-:Y:S01]  /*2bb0*/  FFMA R66, R7, R19.reuse, R66 ;  /* 0x0000001307427223 */ /* 0x080fe20000000042 */
[CC--:B------:R-:W-:Y:S01]  /*2bc0*/  FFMA R63, R39.reuse, R18.reuse, R63 ;  /* 0x00000012273f7223 */ /* 0x0c0fe2000000003f */
[----:B------:R-:W-:Y:S01]  /*2bd0*/  FFMA R64, R39, R19, R64 ;  /* 0x0000001327407223 */ /* 0x000fe20000000040 */
[C---:B------:R-:W-:Y:S01]  /*2be0*/  FFMA R26, R35.reuse, R17, R38 ;  /* 0x00000011231a7223 */ /* 0x040fe20000000026 */
[----:B------:R-:W-:Y:S01]  /*2bf0*/  FFMA R24, R35, R19, R36 ;  /* 0x0000001323187223 */ /* 0x000fe20000000024 */
[CC--:B------:R-:W-:Y:S01]  /*2c00*/  FFMA R5, R27.reuse, R18.reuse, R37 ;  /* 0x000000121b057223 */ /* 0x0c0fe20000000025 */
[-C--:B------:R-:W-:Y:S01]  /*2c10*/  FFMA R6, R27, R17.reuse, R20 ;  /* 0x000000111b067223 */ /* 0x080fe20000000014 */
[----:B------:R-:W2:Y:S01]  /*2c20*/  LDS.128 R36, [R4+0x140] ;  /* 0x0001400004247984 */ /* 0x000ea20000000c00 */
[C---:B------:R-:W-:Y:S01]  /*2c30*/  FFMA R56, R23.reuse, R17, R56 ;  /* 0x0000001117387223 */ /* 0x040fe20000000038 */
[CC--:B------:R-:W-:Y:S01]  /*2c40*/  FFMA R71, R23.reuse, R18.reuse, R71 ;  /* 0x0000001217477223 */ /* 0x0c0fe20000000047 */
[-C--:B------:R-:W-:Y:S01]  /*2c50*/  FFMA R60, R23, R19.reuse, R60 ;  /* 0x00000013173c7223 */ /* 0x080fe2000000003c */
[-C--:B------:R-:W-:Y:S01]  /*2c60*/  FFMA R50, R31, R19.reuse, R50 ;  /* 0x000000131f327223 */ /* 0x080fe20000000032 */
[----:B------:R-:W3:Y:S01]  /*2c70*/  LDS.128 R20, [R52+0x1200] ;  /* 0x0012000034147984 */ /* 0x000ee20000000c00 */
        /* <DEDUP_REMOVED lines=9> */
[----:B------:R-:W-:Y:S01]  /*2d10*/  FFMA R7, R9, R46, R7 ;  /* 0x0000002e09077223 */ /* 0x000fe20000000007 */
[C---:B-1----:R-:W-:Y:S01]  /*2d20*/  FFMA R57, R40.reuse, R12, R57 ;  /* 0x0000000c28397223 */ /* 0x042fe20000000039 */
[C---:B------:R-:W-:Y:S01]  /*2d30*/  FFMA R53, R40.reuse, R14, R53 ;  /* 0x0000000e28357223 */ /* 0x040fe20000000035 */
[C---:B------:R-:W-:Y:S01]  /*2d40*/  FFMA R28, R40.reuse, R13, R28 ;  /* 0x0000000d281c7223 */ /* 0x040fe2000000001c */
[----:B------:R-:W-:Y:S01]  /*2d50*/  FFMA R62, R40, R15, R62 ;  /* 0x0000000f283e7223 */ /* 0x000fe2000000003e */
[----:B------:R-:W-:Y:S01]  /*2d60*/  FFMA R57, R44, R41, R57 ;  /* 0x000000292c397223 */ /* 0x000fe20000000039 */
[----:B------:R-:W-:Y:S01]  /*2d70*/  FFMA R19, R41, R46, R53 ;  /* 0x0000002e29137223 */ /* 0x000fe20000000035 */
[C---:B------:R-:W-:Y:S01]  /*2d80*/  FFMA R17, R9.reuse, R45, R16 ;  /* 0x0000002d09117223 */ /* 0x040fe20000000010 */
[----:B------:R-:W-:Y:S01]  /*2d90*/  FFMA R8, R9, R47, R8 ;  /* 0x0000002f09087223 */ /* 0x000fe20000000008 */
[C---:B------:R-:W-:Y:S01]  /*2da0*/  FFMA R9, R41.reuse, R45, R28 ;  /* 0x0000002d29097223 */ /* 0x040fe2000000001c */
[----:B------:R-:W-:Y:S01]  /*2db0*/  FFMA R16, R41, R47, R62 ;  /* 0x0000002f29107223 */ /* 0x000fe2000000003e */
[C---:B--2---:R-:W-:Y:S01]  /*2dc0*/  FFMA R30, R36.reuse, R13, R30 ;  /* 0x0000000d241e7223 */ /* 0x044fe2000000001e */
[C---:B------:R-:W-:Y:S01]  /*2dd0*/  FFMA R61, R36.reuse, R12, R61 ;  /* 0x0000000c243d7223 */ /* 0x040fe2000000003d */
[C---:B------:R-:W-:Y:S01]  /*2de0*/  FFMA R63, R36.reuse, R14, R63 ;  /* 0x0000000e243f7223 */ /* 0x040fe2000000003f */
[----:B------:R-:W-:Y:S01]  /*2df0*/  FFMA R18, R36, R15, R64 ;  /* 0x0000000f24127223 */ /* 0x000fe20000000040 */
[C---:B------:R-:W-:Y:S01]  /*2e00*/  FFMA R27, R37.reuse, R45, R30 ;  /* 0x0000002d251b7223 */ /* 0x040fe2000000001e */
[----:B---3--:R-:W-:Y:S01]  /*2e10*/  FFMA R67, R20, R10, R65 ;  /* 0x0000000a14437223 */ /* 0x008fe20000000041 */
[----:B------:R-:W-:Y:S01]  /*2e20*/  FFMA R65, R10, R22, R7 ;  /* 0x000000160a417223 */ /* 0x000fe20000000007 */
[----:B------:R-:W-:Y:S01]  /*2e30*/  FFMA R53, R20, R42, R57 ;  /* 0x0000002a14357223 */ /* 0x000fe20000000039 */
[----:B------:R-:W-:Y:S01]  /*2e40*/  FFMA R40, R38, R21, R27 ;  /* 0x0000001526287223 */ /* 0x000fe2000000001b */
[----:B------:R-:W-:Y:S01]  /*2e50*/  FFMA R61, R44, R37, R61 ;  /* 0x000000252c3d7223 */ /* 0x000fe2000000003d */
[C---:B------:R-:W-:Y:S01]  /*2e60*/  FFMA R63, R37.reuse, R46, R63 ;  /* 0x0000002e253f7223 */ /* 0x040fe2000000003f */
[----:B------:R-:W-:Y:S01]  /*2e70*/  FFMA R18, R37, R47, R18 ;  /* 0x0000002f25127223 */ /* 0x000fe20000000012 */
[CC--:B------:R-:W-:Y:S01]  /*2e80*/  FFMA R72, R42.reuse, R21.reuse, R9 ;  /* 0x000000152a487223 */ /* 0x0c0fe20000000009 */
[----:B------:R-:W-:Y:S01]  /*2e90*/  FFMA R70, R42, R22, R19 ;  /* 0x000000162a467223 */ /* 0x000fe20000000013 */
[----:B------:R-:W-:Y:S01]  /*2ea0*/  FFMA R61, R20, R38, R61 ;  /* 0x00000026143d7223 */ /* 0x000fe2000000003d */
[----:B------:R-:W-:Y:S01]  /*2eb0*/  FFMA R63, R38, R22, R63 ;  /* 0x00000016263f7223 */ /* 0x000fe2000000003f */
[C---:B------:R-:W-:Y:S01]  /*2ec0*/  FFMA R62, R10.reuse, R21, R17 ;  /* 0x000000150a3e7223 */ /* 0x040fe20000000011 */
[-C--:B------:R-:W-:Y:S01]  /*2ed0*/  FFMA R64, R10, R23.reuse, R8 ;  /* 0x000000170a407223 */ /* 0x080fe20000000008 */
[-C--:B------:R-:W-:Y:S01]  /*2ee0*/  FFMA R42, R42, R23.reuse, R16 ;  /* 0x000000172a2a7223 */ /* 0x080fe20000000010 */
[----:B------:R-:W-:-:S02]  /*2ef0*/  FFMA R38, R38, R23, R18 ;  /* 0x0000001726267223 */ /* 0x000fc40000000012 */
[----:B------:R-:W1:Y:S01]  /*2f00*/  LDS.128 R16, [R4+0x340] ;  /* 0x0003400004107984 */ /* 0x000e620000000c00 */
[C---:B0-----:R-:W-:Y:S01]  /*2f10*/  FFMA R29, R32.reuse, R12, R29 ;  /* 0x0000000c201d7223 */ /* 0x041fe2000000001d */
        /* <DEDUP_REMOVED lines=11> */
[----:B------:R-:W0:Y:S04]  /*2fd0*/  LDS.128 R28, [R4+0x240] ;  /* 0x00024000041c7984 */ /* 0x000e280000000c00 */
[----:B------:R-:W2:Y:S01]  /*2fe0*/  LDS.128 R24, [R4+0x2c0] ;  /* 0x0002c00004187984 */ /* 0x000ea20000000c00 */
[C---:B-1----:R-:W-:Y:S01]  /*2ff0*/  FFMA R73, R16.reuse, R12, R73 ;  /* 0x0000000c10497223 */ /* 0x042fe20000000049 */
[C---:B------:R-:W-:Y:S01]  /*3000*/  FFMA R56, R16.reuse, R13, R56 ;  /* 0x0000000d10387223 */ /* 0x040fe20000000038 */
[C---:B------:R-:W-:Y:S01]  /*3010*/  FFMA R71, R16.reuse, R14, R71 ;  /* 0x0000000e10477223 */ /* 0x040fe20000000047 */
[----:B------:R-:W-:-:S04]  /*3020*/  FFMA R16, R16, R15, R60 ;  /* 0x0000000f10107223 */ /* 0x000fc8000000003c */
        /* <DEDUP_REMOVED lines=10> */
[-C--:B------:R-:W-:Y:S01]  /*30d0*/  FFMA R9, R25, R46.reuse, R9 ;  /* 0x0000002e19097223 */ /* 0x080fe20000000009 */
[----:B------:R-:W-:Y:S01]  /*30e0*/  FFMA R59, R44, R29, R59 ;  /* 0x0000001d2c3b7223 */ /* 0x000fe2000000003b */
[C---:B------:R-:W-:Y:S01]  /*30f0*/  FFMA R33, R29.reuse, R45, R54 ;  /* 0x0000002d1d217223 */ /* 0x040fe20000000036 */
[C---:B------:R-:W-:Y:S01]  /*3100*/  FFMA R55, R29.reuse, R46, R55 ;  /* 0x0000002e1d377223 */ /* 0x040fe20000000037 */
[----:B------:R-:W-:Y:S01]  /*3110*/  FFMA R50, R29, R47, R50 ;  /* 0x0000002f1d327223 */ /* 0x000fe20000000032 */
[----:B------:R-:W-:Y:S01]  /*3120*/  FFMA R37, R26, R22, R9 ;  /* 0x000000161a257223 */ /* 0x000fe20000000009 */
[----:B------:R-:W-:Y:S01]  /*3130*/  FFMA R58, R20, R30, R59 ;  /* 0x0000001e143a7223 */ /* 0x000fe2000000003b */
[----:B------:R-:W-:Y:S01]  /*3140*/  FFMA R54, R30, R21, R33 ;  /* 0x000000151e367223 */ /* 0x000fe20000000021 */
[-C--:B------:R-:W-:Y:S01]  /*3150*/  FFMA R29, R25, R45.reuse, R8 ;  /* 0x0000002d191d7223 */ /* 0x080fe20000000008 */
[----:B------:R-:W-:Y:S01]  /*3160*/  FFMA R9, R17, R45, R56 ;  /* 0x0000002d11097223 */ /* 0x000fe20000000038 */
[C---:B------:R-:W-:Y:S01]  /*3170*/  FFMA R51, R44.reuse, R25, R51 ;  /* 0x000000192c337223 */ /* 0x040fe20000000033 */
[----:B------:R-:W-:Y:S01]  /*3180*/  FFMA R24, R25, R47, R24 ;  /* 0x0000002f19187223 */ /* 0x000fe20000000018 */
[----:B------:R-:W-:Y:S01]  /*3190*/  FFMA R33, R44, R17, R73 ;  /* 0x000000112c217223 */ /* 0x000fe20000000049 */
[C---:B------:R-:W-:Y:S01]  /*31a0*/  FFMA R55, R30.reuse, R22, R55 ;  /* 0x000000161e377223 */ /* 0x040fe20000000037 */
[----:B------:R-:W-:Y:S01]  /*31b0*/  FFMA R50, R30, R23, R50 ;  /* 0x000000171e327223 */ /* 0x000fe20000000032 */
[----:B------:R-:W-:Y:S01]  /*31c0*/  FFMA R51, R20, R26, R51 ;  /* 0x0000001a14337223 */ /* 0x000fe20000000033 */
[C---:B------:R-:W-:Y:S01]  /*31d0*/  FFMA R32, R26.reuse, R21, R29 ;  /* 0x000000151a207223 */ /* 0x040fe2000000001d */
[----:B------:R-:W-:Y:S01]  /*31e0*/  FFMA R60, R26, R23, R24 ;  /* 0x000000171a3c7223 */ /* 0x000fe20000000018 */
[----:B------:R-:W-:Y:S01]  /*31f0*/  FFMA R33, R20, R18, R33 ;  /* 0x0000001214217223 */ /* 0x000fe20000000021 */
[----:B------:R-:W-:Y:S01]  /*3200*/  FFMA R56, R18, R21, R9 ;  /* 0x0000001512387223 */ /* 0x000fe20000000009 */
[C---:B0-----:R-:W-:Y:S01]  /*3210*/  FFMA R49, R4.reuse, R12, R49 ;  /* 0x0000000c04317223 */ /* 0x041fe20000000031 */
[C---:B------:R-:W-:Y:S01]  /*3220*/  FFMA R48, R4.reuse, R13, R48 ;  /* 0x0000000d04307223 */ /* 0x040fe20000000030 */
[C---:B------:R-:W-:Y:S01]  /*3230*/  FFMA R75, R4.reuse, R14, R69 ;  /* 0x0000000e044b7223 */ /* 0x040fe20000000045 */
[----:B------:R-:W-:Y:S01]  /*3240*/  FFMA R10, R4, R15, R66 ;  /* 0x0000000f040a7223 */ /* 0x000fe20000000042 */
[-C--:B------:R-:W-:Y:S01]  /*3250*/  FFMA R69, R17, R46.reuse, R71 ;  /* 0x0000002e11457223 */ /* 0x080fe20000000047 */
[----:B------:R-:W0:Y:S01]  /*3260*/  LDS.128 R12, [R52+0x1300] ;  /* 0x00130000340c7984 */ /* 0x000e220000000c00 */
[----:B------:R-:W-:Y:S01]  /*3270*/  FFMA R49, R44, R5, R49 ;  /* 0x000000052c317223 */ /* 0x000fe20000000031 */
[C---:B------:R-:W-:Y:S01]  /*3280*/  FFMA R10, R5.reuse, R47, R10 ;  /* 0x0000002f050a7223 */ /* 0x040fe2000000000a */
[C---:B------:R-:W-:Y:S01]  /*3290*/  FFMA R45, R5.reuse, R45, R48 ;  /* 0x0000002d052d7223 */ /* 0x040fe20000000030 */
[----:B------:R-:W1:Y:S01]  /*32a0*/  S2R R4, SR_TID.Y ;  /* 0x0000000000047919 */ /* 0x000e620000002200 */
[----:B------:R-:W-:Y:S01]  /*32b0*/  FFMA R59, R5, R46, R75 ;  /* 0x0000002e053b7223 */ /* 0x000fe2000000004b */
[C---:B------:R-:W-:Y:S01]  /*32c0*/  FFMA R69, R18.reuse, R22, R69 ;  /* 0x0000001612457223 */ /* 0x040fe20000000045 */
[----:B------:R-:W-:Y:S01]  /*32d0*/  FFMA R66, R18, R23, R16 ;  /* 0x0000001712427223 */ /* 0x000fe20000000010 */
[----:B------:R-:W-:Y:S01]  /*32e0*/  FFMA R49, R20, R6, R49 ;  /* 0x0000000614317223 */ /* 0x000fe20000000031 */
[C---:B------:R-:W-:Y:S01]  /*32f0*/  FFMA R48, R6.reuse, R21, R45 ;  /* 0x0000001506307223 */ /* 0x040fe2000000002d */
[C---:B------:R-:W-:Y:S01]  /*3300*/  FFMA R59, R6.reuse, R22, R59 ;  /* 0x00000016063b7223 */ /* 0x040fe2000000003b */
[----:B------:R-:W-:Y:S01]  /*3310*/  FFMA R68, R6, R23, R10 ;  /* 0x0000001706447223 */ /* 0x000fe2000000000a */
        /* <DEDUP_REMOVED lines=8> */
[----:B------:R-:W-:Y:S01]  /*33a0*/  LDS.128 R20, [R4+0x50] ;  /* 0x0000500004147984 */ /* 0x000fe20000000c00 */
[C---:B------:R-:W-:Y:S01]  /*33b0*/  FFMA R53, R12.reuse, R43, R53 ;  /* 0x0000002b0c357223 */ /* 0x040fe20000000035 */
[C---:B------:R-:W-:Y:S01]  /*33c0*/  FFMA R24, R43.reuse, R13, R72 ;  /* 0x0000000d2b187223 */ /* 0x040fe20000000048 */
[CC--:B------:R-:W-:Y:S01]  /*33d0*/  FFMA R29, R43.reuse, R14.reuse, R70 ;  /* 0x0000000e2b1d7223 */ /* 0x0c0fe20000000046 */
[----:B------:R-:W0:Y:S01]  /*33e0*/  LDS.128 R8, [R52+0x1400] ;  /* 0x0014000034087984 */ /* 0x000e220000000c00 */
[----:B------:R-:W-:Y:S01]  /*33f0*/  FFMA R28, R43, R15, R42 ;  /* 0x0000000f2b1c7223 */ /* 0x000fe2000000002a */
[----:B------:R-:W-:Y:S01]  /*3400*/  FFMA R26, R39, R13, R40 ;  /* 0x0000000d271a7223 */ /* 0x000fe20000000028 */
[C---:B------:R-:W-:Y:S01]  /*3410*/  FFMA R25, R12.reuse, R35, R57 ;  /* 0x000000230c197223 */ /* 0x040fe20000000039 */
[-C--:B------:R-:W-:Y:S01]  /*3420*/  FFMA R17, R35, R14.reuse, R41 ;  /* 0x0000000e23117223 */ /* 0x080fe20000000029 */
[C---:B------:R-:W-:Y:S01]  /*3430*/  FFMA R61, R12.reuse, R39, R61 ;  /* 0x000000270c3d7223 */ /* 0x040fe2000000003d */
[CC--:B------:R-:W-:Y:S01]  /*3440*/  FFMA R63, R39.reuse, R14.reuse, R63 ;  /* 0x0000000e273f7223 */ /* 0x0c0fe2000000003f */
[----:B------:R-:W-:Y:S01]  /*3450*/  FFMA R30, R39, R15, R38 ;  /* 0x0000000f271e7223 */ /* 0x000fe20000000026 */
[----:B------:R-:W-:Y:S01]  /*3460*/  FFMA R18, R35, R13, R36 ;  /* 0x0000000d23127223 */ /* 0x000fe20000000024 */
[----:B------:R-:W1:Y:S01]  /*3470*/  LDS.128 R40, [R4+0xd0] ;  /* 0x0000d00004287984 */ /* 0x000e620000000c00 */
[C---:B------:R-:W-:Y:S01]  /*3480*/  FFMA R57, R12.reuse, R31, R58 ;  /* 0x0000001f0c397223 */ /* 0x040fe2000000003a */
[-C--:B------:R-:W-:Y:S01]  /*3490*/  FFMA R5, R27, R14.reuse, R37 ;  /* 0x0000000e1b057223 */ /* 0x080fe20000000025 */
        /* <DEDUP_REMOVED lines=8> */
[C---:B------:R-:W-:Y:S01]  /*3520*/  FFMA R56, R19.reuse, R13, R56 ;  /* 0x0000000d13387223 */ /* 0x040fe20000000038 */
[CC--:B------:R-:W-:Y:S01]  /*3530*/  FFMA R69, R19.reuse, R14.reuse, R69 ;  /* 0x0000000e13457223 */ /* 0x0c0fe20000000045 */
[----:B------:R-:W-:Y:S01]  /*3540*/  FFMA R66, R19, R15, R66 ;  /* 0x0000000f13427223 */ /* 0x000fe20000000042 */
[----:B------:R-:W2:Y:S01]  /*3550*/  LDS.128 R36, [R4+0x150] ;  /* 0x0001500004247984 */ /* 0x000ea20000000c00 */
[----:B------:R-:W-:Y:S01]  /*3560*/  FFMA R49, R12, R7, R49 ;  /* 0x000000070c317223 */ /* 0x000fe20000000031 */
[C---:B------:R-:W-:Y:S01]  /*3570*/  FFMA R48, R7.reuse, R13, R48 ;  /* 0x0000000d07307223 */ /* 0x040fe20000000030 */
[C---:B------:R-:W-:Y:S01]  /*3580*/  FFMA R59, R7.reuse, R14, R59 ;  /* 0x0000000e073b7223 */ /* 0x040fe2000000003b */
[----:B------:R-:W-:Y:S01]  /*3590*/  FFMA R68, R7, R15, R68 ;  /* 0x0000000f07447223 */ /* 0x000fe20000000044 */
[----:B------:R-:W3:Y:S04]  /*35a0*/  LDS.128 R32, [R52+0x1600] ;  /* 0x0016000034207984 */ /* 0x000ee80000000c00 */
[----:B------:R-:W4:Y:S01]  /*35b0*/  LDS.128 R12, [R4+0x1d0] ;  /* 0x0001d000040c7984 */ /* 0x000f220000000c00 */
[C---:B0-----:R-:W-:Y:S01]  /*35c0*/  FFMA R62, R20.reuse, R9, R62 ;  /* 0x00000009143e7223 */ /* 0x041fe2000000003e */
[C---:B------:R-:W-:Y:S01]  /*35d0*/  FFMA R67, R20.reuse, R8, R67 ;  /* 0x0000000814437223 */ /* 0x040fe20000000043 */
[C---:B------:R-:W-:Y:S01]  /*35e0*/  FFMA R65, R20.reuse, R10, R65 ;  /* 0x0000000a14417223 */ /* 0x040fe20000000041 */
[----:B------:R-:W-:Y:S01]  /*35f0*/  FFMA R64, R20, R11, R64 ;  /* 0x0000000b14407223 */ /* 0x000fe20000000040 */
[C---:B------:R-:W-:Y:S01]  /*3600*/  FFMA R7, R21.reuse, R45, R62 ;  /* 0x0000002d15077223 */ /* 0x040fe2000000003e */
[----:B------:R-:W-:Y:S01]  /*3610*/  FFMA R67, R44, R21, R67 ;  /* 0x000000152c437223 */ /* 0x000fe20000000043 */
[C---:B------:R-:W-:Y:S01]  /*3620*/  FFMA R65, R21.reuse, R46, R65 ;  /* 0x0000002e15417223 */ /* 0x040fe20000000041 */
[----:B------:R-:W-:Y:S01]  /*3630*/  FFMA R64, R21, R47, R64 ;  /* 0x0000002f15407223 */ /* 0x000fe20000000040 */
[C---:B-1----:R-:W-:Y:S01]  /*3640*/  FFMA R24, R40.reuse, R9, R24 ;  /* 0x0000000928187223 */ /* 0x042fe20000000018 */
[C---:B------:R-:W-:Y:S01]  /*3650*/  FFMA R53, R40.reuse, R8, R53 ;  /* 0x0000000828357223 */ /* 0x040fe20000000035 */
[C---:B------:R-:W-:Y:S01]  /*3660*/  FFMA R29, R40.reuse, R10, R29 ;  /* 0x0000000a281d7223 */ /* 0x040fe2000000001d */
        /* <DEDUP_REMOVED lines=12> */
[C---:B------:R-:W-:Y:S01]  /*3730*/  FFMA R27, R37.reuse, R46, R27 ;  /* 0x0000002e251b7223 */ /* 0x040fe2000000001b */
[----:B------:R-:W-:Y:S01]  /*3740*/  FFMA R24, R37, R47, R24 ;  /* 0x0000002f25187223 */ /* 0x000fe20000000018 */
[C---:B----4-:R-:W-:Y:S01]  /*3750*/  FFMA R25, R12.reuse, R8, R25 ;  /* 0x000000080c197223 */ /* 0x050fe20000000019 */
        /* <DEDUP_REMOVED lines=10> */
[-C--:B------:R-:W-:Y:S01]  /*3800*/  FFMA R40, R38, R33.reuse, R31 ;  /* 0x0000002126287223 */ /* 0x080fe2000000001f */
[----:B------:R-:W-:Y:S01]  /*3810*/  FFMA R37, R32, R14, R25 ;  /* 0x0000000e20257223 */ /* 0x000fe20000000019 */
[CC--:B------:R-:W-:Y:S01]  /*3820*/  FFMA R12, R14.reuse, R33.reuse, R7 ;  /* 0x000000210e0c7223 */ /* 0x0c0fe20000000007 */
[----:B------:R-:W-:Y:S01]  /*3830*/  FFMA R13, R14, R34, R17 ;  /* 0x000000220e0d7223 */ /* 0x000fe20000000011 */
[----:B------:R-:W-:Y:S01]  /*3840*/  FFMA R36, R42, R33, R19 ;  /* 0x000000212a247223 */ /* 0x000fe20000000013 */
[----:B------:R-:W0:Y:S01]  /*3850*/  LDS.128 R28, [R4+0x250] ;  /* 0x00025000041c7984 */ /* 0x000e220000000c00 */
[-C--:B------:R-:W-:Y:S01]  /*3860*/  FFMA R14, R14, R35.reuse, R16 ;  /* 0x000000230e0e7223 */ /* 0x080fe20000000010 */
[----:B------:R-:W-:Y:S01]  /*3870*/  FFMA R67, R32, R22, R67 ;  /* 0x0000001620437223 */ /* 0x000fe20000000043 */
[CC--:B------:R-:W-:Y:S01]  /*3880*/  FFMA R21, R22.reuse, R34.reuse, R65 ;  /* 0x0000002216157223 */ /* 0x0c0fe20000000041 */
[----:B------:R-:W1:Y:S01]  /*3890*/  LDS.128 R16, [R4+0x2d0] ;  /* 0x0002d00004107984 */ /* 0x000e620000000c00 */
[-C--:B------:R-:W-:Y:S01]  /*38a0*/  FFMA R22, R22, R35.reuse, R64 ;  /* 0x0000002316167223 */ /* 0x080fe20000000040 */
[C---:B------:R-:W-:Y:S01]  /*38b0*/  FFMA R65, R38.reuse, R34, R27 ;  /* 0x0000002226417223 */ /* 0x040fe2000000001b */
[----:B------:R-:W-:Y:S01]  /*38c0*/  FFMA R64, R38, R35, R24 ;  /* 0x0000002326407223 */ /* 0x000fe20000000018 */
[----:B------:R-:W-:Y:S01]  /*38d0*/  FFMA R63, R32, R38, R63 ;  /* 0x00000026203f7223 */ /* 0x000fe2000000003f */
[----:B------:R-:W2:Y:S01]  /*38e0*/  LDS.128 R24, [R4+0x350] ;  /* 0x0003500004187984 */ /* 0x000ea20000000c00 */
[C---:B0-----:R-:W-:Y:S01]  /*38f0*/  FFMA R73, R28.reuse, R8, R57 ;  /* 0x000000081c497223 */ /* 0x041fe20000000039 */
[C---:B------:R-:W-:Y:S01]  /*3900*/  FFMA R54, R28.reuse, R9, R54 ;  /* 0x000000091c367223 */ /* 0x040fe20000000036 */
[CC--:B------:R-:W-:Y:S01]  /*3910*/  FFMA R55, R28.reuse, R10.reuse, R55 ;  /* 0x0000000a1c377223 */ /* 0x0c0fe20000000037 */
[----:B------:R-:W-:Y:S01]  /*3920*/  FFMA R50, R28, R11, R50 ;  /* 0x0000000b1c327223 */ /* 0x000fe20000000032 */
[C---:B-1----:R-:W-:Y:S01]  /*3930*/  FFMA R28, R16.reuse, R9, R6 ;  /* 0x00000009101c7223 */ /* 0x042fe20000000006 */
[C---:B------:R-:W-:Y:S01]  /*3940*/  FFMA R71, R16.reuse, R10, R5 ;  /* 0x0000000a10477223 */ /* 0x040fe20000000005 */
[CC--:B------:R-:W-:Y:S01]  /*3950*/  FFMA R41, R16.reuse, R8.reuse, R51 ;  /* 0x0000000810297223 */ /* 0x0c0fe20000000033 */
[----:B------:R-:W0:Y:S01]  /*3960*/  LDS.128 R4, [R4+0x3d0] ;  /* 0x0003d00004047984 */ /* 0x000e220000000c00 */
[----:B------:R-:W-:Y:S01]  /*3970*/  FFMA R60, R16, R11, R60 ;  /* 0x0000000b103c7223 */ /* 0x000fe2000000003c */
[C---:B--2---:R-:W-:Y:S01]  /*3980*/  FFMA R57, R24.reuse, R8, R58 ;  /* 0x0000000818397223 */ /* 0x044fe2000000003a */
        /* <DEDUP_REMOVED lines=10> */
[----:B------:R-:W-:Y:S01]  /*3a30*/  FFMA R66, R25, R47, R66 ;  /* 0x0000002f19427223 */ /* 0x000fe20000000042 */
[-C--:B------:R-:W-:Y:S01]  /*3a40*/  FFMA R50, R30, R35.reuse, R50 ;  /* 0x000000231e327223 */ /* 0x080fe20000000032 */
[----:B------:R-:W-:Y:S01]  /*3a50*/  FFMA R41, R32, R18, R41 ;  /* 0x0000001220297223 */ /* 0x000fe20000000029 */
[-C--:B------:R-:W-:Y:S01]  /*3a60*/  FFMA R60, R18, R35.reuse, R60 ;  /* 0x00000023123c7223 */ /* 0x080fe2000000003c */
        /* <DEDUP_REMOVED lines=8> */
[----:B------:R-:W-:Y:S01]  /*3af0*/  FFMA R17, R44, R25, R57 ;  /* 0x000000192c117223 */ /* 0x000fe20000000039 */
[C---:B------:R-:W-:Y:S01]  /*3b00*/  FFMA R57, R25.reuse, R45, R56 ;  /* 0x0000002d19397223 */ /* 0x040fe20000000038 */
[----:B------:R-:W1:Y:S01]  /*3b10*/  S2R R4, SR_TID.Y ;  /* 0x0000000000047919 */ /* 0x000e620000002200 */
        /* <DEDUP_REMOVED lines=38> */
[----:B------:R-:W-:Y:S01]  /*3d80*/  FFMA R49, R8, R7, R49 ;  /* 0x0000000708317223 */ /* 0x000fe20000000031 */
[C---:B------:R-:W-:Y:S01]  /*3d90*/  FFMA R48, R7.reuse, R9, R48 ;  /* 0x0000000907307223 */ /* 0x040fe20000000030 */
[CC--:B------:R-:W-:Y:S01]  /*3da0*/  FFMA R57, R7.reuse, R10.reuse, R57 ;  /* 0x0000000a07397223 */ /* 0x0c0fe20000000039 */
[----:B------:R-:W-:Y:S01]  /*3db0*/  FFMA R68, R7, R11, R68 ;  /* 0x0000000b07447223 */ /* 0x000fe20000000044 */
[----:B------:R-:W1:Y:S01]  /*3dc0*/  LDS.128 R12, [R28+0xe0] ;  /* 0x0000e0001c0c7984 */ /* 0x000e620000000c00 */
[C---:B------:R-:W-:Y:S01]  /*3dd0*/  FFMA R56, R27.reuse, R9, R56 ;  /* 0x000000091b387223 */ /* 0x040fe20000000038 */
[CC--:B------:R-:W-:Y:S01]  /*3de0*/  FFMA R59, R27.reuse, R10.reuse, R59 ;  /* 0x0000000a1b3b7223 */ /* 0x0c0fe2000000003b */
[----:B------:R-:W-:Y:S01]  /*3df0*/  FFMA R66, R27, R11, R66 ;  /* 0x0000000b1b427223 */ /* 0x000fe20000000042 */
[C---:B------:R-:W-:Y:S01]  /*3e00*/  FFMA R36, R43.reuse, R9, R36 ;  /* 0x000000092b247223 */ /* 0x040fe20000000024 */
[CC--:B------:R-:W-:Y:S01]  /*3e10*/  FFMA R53, R43.reuse, R10.reuse, R53 ;  /* 0x0000000a2b357223 */ /* 0x0c0fe20000000035 */
[----:B------:R-:W-:Y:S01]  /*3e20*/  FFMA R62, R43, R11, R62 ;  /* 0x0000000b2b3e7223 */ /* 0x000fe2000000003e */
[-C--:B------:R-:W-:Y:S01]  /*3e30*/  FFMA R38, R39, R9.reuse, R40 ;  /* 0x0000000927267223 */ /* 0x080fe20000000028 */
[C---:B------:R-:W-:Y:S01]  /*3e40*/  FFMA R30, R19.reuse, R9, R30 ;  /* 0x00000009131e7223 */ /* 0x040fe2000000001e */
[----:B------:R-:W2:Y:S01]  /*3e50*/  LDS.128 R40, [R52+0x1a00] ;  /* 0x001a000034287984 */ /* 0x000ea20000000c00 */
[CC--:B------:R-:W-:Y:S01]  /*3e60*/  FFMA R29, R19.reuse, R10.reuse, R29 ;  /* 0x0000000a131d7223 */ /* 0x0c0fe2000000001d */
[-C--:B------:R-:W-:Y:S01]  /*3e70*/  FFMA R60, R19, R11.reuse, R60 ;  /* 0x0000000b133c7223 */ /* 0x080fe2000000003c */
[C---:B------:R-:W-:Y:S01]  /*3e80*/  FFMA R65, R39.reuse, R10, R65 ;  /* 0x0000000a27417223 */ /* 0x040fe20000000041 */
[----:B------:R-:W3:Y:S01]  /*3e90*/  LDS.128 R16, [R28+0x160] ;  /* 0x000160001c107984 */ /* 0x000ee20000000c00 */
        /* <DEDUP_REMOVED lines=20> */
[----:B------:R-:W-:Y:S01]  /*3fe0*/  FFMA R62, R22, R43, R8 ;  /* 0x0000002b163e7223 */ /* 0x000fe20000000008 */
[----:B------:R-:W-:Y:S01]  /*3ff0*/  FFMA R12, R14, R41, R11 ;  /* 0x000000290e0c7223 */ /* 0x000fe2000000000b */
[C---:B---3--:R-:W-:Y:S01]  /*4000*/  FFMA R13, R16.reuse, R34, R65 ;  /* 0x00000022100d7223 */ /* 0x048fe20000000041 */
[----:B------:R-:W-:Y:S01]  /*4010*/  FFMA R36, R16, R35, R64 ;  /* 0x0000002310247223 */ /* 0x000fe20000000040 */
[C---:B------:R-:W-:Y:S01]  /*4020*/  FFMA R65, R14.reuse, R42, R53 ;  /* 0x0000002a0e417223 */ /* 0x040fe20000000035 */
[----:B------:R-:W-:Y:S01]  /*4030*/  FFMA R64, R14, R43, R10 ;  /* 0x0000002b0e407223 */ /* 0x000fe2000000000a */
[C---:B------:R-:W-:Y:S01]  /*4040*/  FFMA R63, R16.reuse, R32, R63 ;  /* 0x00000020103f7223 */ /* 0x040fe2000000003f */
[----:B------:R-:W1:Y:S01]  /*4050*/  LDS.128 R8, [R28+0x260] ;  /* 0x000260001c087984 */ /* 0x000e620000000c00 */
[----:B------:R-:W-:Y:S01]  /*4060*/  FFMA R38, R16, R33, R38 ;  /* 0x0000002110267223 */ /* 0x000fe20000000026 */
        /* <DEDUP_REMOVED lines=22> */
[----:B------:R-:W-:-:S03]  /*41d0*/  FFMA R67, R40, R14, R21 ;  /* 0x0000000e28437223 */ /* 0x000fc60000000015 */
[----:B------:R-:W2:Y:S01]  /*41e0*/  LDS.128 R4, [R28+0x2e0] ;  /* 0x0002e0001c047984 */ /* 0x000ea20000000c00 */
[C---:B-1----:R-:W-:Y:S01]  /*41f0*/  FFMA R55, R8.reuse, R32, R55 ;  /* 0x0000002008377223 */ /* 0x042fe20000000037 */
[C---:B------:R-:W-:Y:S01]  /*4200*/  FFMA R54, R8.reuse, R33, R54 ;  /* 0x0000002108367223 */ /* 0x040fe20000000036 */
[C---:B------:R-:W-:Y:S01]  /*4210*/  FFMA R73, R8.reuse, R34, R51 ;  /* 0x0000002208497223 */ /* 0x040fe20000000033 */
[----:B------:R-:W-:Y:S01]  /*4220*/  FFMA R50, R8, R35, R50 ;  /* 0x0000002308327223 */ /* 0x000fe20000000032 */
[----:B------:R-:W-:Y:S02]  /*4230*/  FFMA R55, R44, R9, R55 ;  /* 0x000000092c377223 */ /* 0x000fe40000000037 */
[C---:B------:R-:W-:Y:S01]  /*4240*/  FFMA R73, R9.reuse, R46, R73 ;  /* 0x0000002e09497223 */ /* 0x040fe20000000049 */
[----:B------:R-:W-:Y:S01]  /*4250*/  FFMA R50, R9, R47, R50 ;  /* 0x0000002f09327223 */ /* 0x000fe20000000032 */
[C---:B0-----:R-:W-:Y:S01]  /*4260*/  FFMA R21, R36.reuse, R32, R58 ;  /* 0x0000002024157223 */ /* 0x041fe2000000003a */
[C---:B------:R-:W-:Y:S01]  /*4270*/  FFMA R56, R36.reuse, R33, R56 ;  /* 0x0000002124387223 */ /* 0x040fe20000000038 */
[C---:B------:R-:W-:Y:S01]  /*4280*/  FFMA R59, R36.reuse, R34, R59 ;  /* 0x00000022243b7223 */ /* 0x040fe2000000003b */
[----:B------:R-:W-:Y:S01]  /*4290*/  FFMA R66, R36, R35, R66 ;  /* 0x0000002324427223 */ /* 0x000fe20000000042 */
[C---:B--2---:R-:W-:Y:S01]  /*42a0*/  FFMA R13, R4.reuse, R32, R31 ;  /* 0x00000020040d7223 */ /* 0x044fe2000000001f */
[C---:B------:R-:W-:Y:S01]  /*42b0*/  FFMA R8, R4.reuse, R33, R30 ;  /* 0x0000002104087223 */ /* 0x040fe2000000001e */
[C---:B------:R-:W-:Y:S01]  /*42c0*/  FFMA R51, R4.reuse, R34, R29 ;  /* 0x0000002204337223 */ /* 0x040fe2000000001d */
[----:B------:R-:W-:Y:S01]  /*42d0*/  FFMA R4, R4, R35, R60 ;  /* 0x0000002304047223 */ /* 0x000fe2000000003c */
[----:B------:R-:W0:Y:S01]  /*42e0*/  LDS.128 R28, [R28+0x3e0] ;  /* 0x0003e0001c1c7984 */ /* 0x000e220000000c00 */
[----:B------:R-:W-:Y:S01]  /*42f0*/  FFMA R13, R44, R5, R13 ;  /* 0x000000052c0d7223 */ /* 0x000fe2000000000d */
[CC--:B------:R-:W-:Y:S01]  /*4300*/  FFMA R51, R5.reuse, R46.reuse, R51 ;  /* 0x0000002e05337223 */ /* 0x0c0fe20000000033 */
[----:B------:R-:W-:Y:S01]  /*4310*/  FFMA R4, R5, R47, R4 ;  /* 0x0000002f05047223 */ /* 0x000fe20000000004 */
[----:B------:R-:W1:Y:S01]  /*4320*/  S2R R58, SR_TID.Y ;  /* 0x00000000003a7919 */ /* 0x000e620000002200 */
[----:B------:R-:W-:Y:S01]  /*4330*/  FFMA R59, R37, R46, R59 ;  /* 0x0000002e253b7223 */ /* 0x000fe2000000003b */
[-C--:B------:R-:W-:Y:S01]  /*4340*/  FFMA R60, R10, R43.reuse, R50 ;  /* 0x0000002b0a3c7223 */ /* 0x080fe20000000032 */
[C---:B------:R-:W-:Y:S01]  /*4350*/  FFMA R51, R6.reuse, R42, R51 ;  /* 0x0000002a06337223 */ /* 0x040fe20000000033 */
[----:B------:R-:W-:Y:S01]  /*4360*/  FFMA R50, R6, R43, R4 ;  /* 0x0000002b06327223 */ /* 0x000fe20000000004 */
[----:B-1----:R-:W-:Y:S01]  /*4370*/  LEA R58, R58, UR7, 0xa ;  /* 0x000000073a3a7c11 */ /* 0x002fe2000f8e50ff */
[----:B------:R-:W1:Y:S01]  /*4380*/  LDCU UR7, c[0x0][0x3a0] ;  /* 0x00007400ff0777ac */ /* 0x000e620008000800 */
        /* <DEDUP_REMOVED lines=21> */
[----:B------:R-:W-:Y:S01]  /*44e0*/  FFMA R57, R40, R30, R71 ;  /* 0x0000001e28397223 */ /* 0x000fe20000000047 */
[CC--:B------:R-:W-:Y:S01]  /*44f0*/  FFMA R56, R30.reuse, R41.reuse, R45 ;  /* 0x000000291e387223 */ /* 0x0c0fe2000000002d */
[----:B------:R-:W-:Y:S01]  /*4500*/  FFMA R59, R30, R42, R59 ;  /* 0x0000002a1e3b7223 */ /* 0x000fe2000000003b */
[C---:B------:R-:W-:Y:S01]  /*4510*/  FFMA R4, R38.reuse, R41, R13 ;  /* 0x0000002926047223 */ /* 0x040fe2000000000d */
[-C--:B------:R-:W-:Y:S01]  /*4520*/  FFMA R6, R38, R43.reuse, R6 ;  /* 0x0000002b26067223 */ /* 0x080fe20000000006 */
[----:B------:R-:W-:Y:S01]  /*4530*/  FFMA R30, R30, R43, R68 ;  /* 0x0000002b1e1e7223 */ /* 0x000fe20000000044 */
[----:B-1----:R-:W-:Y:S01]  /*4540*/  UISETP.GE.AND UP0, UPT, UR4, UR7, UPT ;  /* 0x000000070400728c */ /* 0x002fe2000bf06270 */
[C---:B0-----:R-:W-:Y:S01]  /*4550*/  FFMA R63, R32.reuse, R23, R63 ;  /* 0x00000017203f7223 */ /* 0x041fe2000000003f */
        /* <DEDUP_REMOVED lines=8> */
[----:B------:R-:W-:Y:S01]  /*45e0*/  LDS.128 R20, [R58+0x70] ;  /* 0x000070003a147984 */ /* 0x000fe20000000c00 */
[C---:B------:R-:W-:Y:S01]  /*45f0*/  FFMA R41, R32.reuse, R19, R69 ;  /* 0x0000001320297223 */ /* 0x040fe20000000045 */
        /* <DEDUP_REMOVED lines=8> */
[----:B------:R-:W1:Y:S01]  /*4680*/  LDS.128 R16, [R58+0xf0] ;  /* 0x0000f0003a107984 */ /* 0x000e620000000c00 */
[C---:B------:R-:W-:Y:S01]  /*4690*/  FFMA R44, R27.reuse, R33, R24 ;  /* 0x000000211b2c7223 */ /* 0x040fe20000000018 */
[CC--:B------:R-:W-:Y:S01]  /*46a0*/  FFMA R47, R27.reuse, R34.reuse, R25 ;  /* 0x000000221b2f7223 */ /* 0x0c0fe20000000019 */
[----:B------:R-:W-:Y:S01]  /*46b0*/  FFMA R46, R27, R35, R26 ;  /* 0x000000231b2e7223 */ /* 0x000fe2000000001a */
[----:B------:R-:W2:Y:S01]  /*46c0*/  LDS.128 R8, [R58+0x170] ;  /* 0x000170003a087984 */ /* 0x000ea20000000c00 */
[C---:B------:R-:W-:Y:S01]  /*46d0*/  FFMA R49, R32.reuse, R7, R49 ;  /* 0x0000000720317223 */ /* 0x040fe20000000031 */
[C---:B------:R-:W-:Y:S01]  /*46e0*/  FFMA R48, R7.reuse, R33, R48 ;  /* 0x0000002107307223 */ /* 0x040fe20000000030 */
[CC--:B------:R-:W-:Y:S01]  /*46f0*/  FFMA R51, R7.reuse, R34.reuse, R51 ;  /* 0x0000002207337223 */ /* 0x0c0fe20000000033 */
[----:B------:R-:W3:Y:S01]  /*4700*/  LDS.128 R24, [R52+0x1d00] ;  /* 0x001d000034187984 */ /* 0x000ee20000000c00 */
        /* <DEDUP_REMOVED lines=9> */
[----:B------:R-:W4:Y:S04]  /*47a0*/  LDS.128 R32, [R58+0x1f0] ;  /* 0x0001f0003a207984 */ /* 0x000f280000000c00 */
[----:B------:R-:W5:Y:S01]  /*47b0*/  LDS.128 R28, [R52+0x1e00] ;  /* 0x001e0000341c7984 */ /* 0x000f620000000c00 */
[C---:B0-----:R-:W-:Y:S01]  /*47c0*/  FFMA R61, R20.reuse, R14, R61 ;  /* 0x0000000e143d7223 */ /* 0x041fe2000000003d */
[C---:B------:R-:W-:Y:S01]  /*47d0*/  FFMA R62, R20.reuse, R15, R62 ;  /* 0x0000000f143e7223 */ /* 0x040fe2000000003e */
[CC--:B------:R-:W-:Y:S01]  /*47e0*/  FFMA R63, R20.reuse, R12.reuse, R63 ;  /* 0x0000000c143f7223 */ /* 0x0c0fe2000000003f */
[-C--:B------:R-:W-:Y:S01]  /*47f0*/  FFMA R40, R20, R13.reuse, R40 ;  /* 0x0000000d14287223 */ /* 0x080fe20000000028 */
        /* <DEDUP_REMOVED lines=8> */
[CC--:B---3--:R-:W-:Y:S01]  /*4880*/  FFMA R71, R21.reuse, R26.reuse, R61 ;  /* 0x0000001a15477223 */ /* 0x0c8fe2000000003d */
[----:B------:R-:W-:Y:S01]  /*4890*/  FFMA R16, R21, R27, R62 ;  /* 0x0000001b15107223 */ /* 0x000fe2000000003e */
[C---:B------:R-:W-:Y:S01]  /*48a0*/  FFMA R61, R24.reuse, R17, R67 ;  /* 0x00000011183d7223 */ /* 0x040fe20000000043 */
[C---:B------:R-:W-:Y:S01]  /*48b0*/  FFMA R67, R9.reuse, R25, R36 ;  /* 0x0000001909437223 */ /* 0x040fe20000000024 */
[----:B------:R-:W-:Y:S01]  /*48c0*/  FFMA R62, R9, R27, R38 ;  /* 0x0000001b093e7223 */ /* 0x000fe20000000026 */
[C---:B------:R-:W-:Y:S01]  /*48d0*/  FFMA R75, R24.reuse, R21, R63 ;  /* 0x00000015184b7223 */ /* 0x040fe2000000003f */
[----:B------:R-:W0:Y:S01]  /*48e0*/  LDS.128 R36, [R58+0x270] ;  /* 0x000270003a247984 */ /* 0x000e220000000c00 */
[-C--:B------:R-:W-:Y:S01]  /*48f0*/  FFMA R73, R21, R25.reuse, R40 ;  /* 0x0000001915497223 */ /* 0x080fe20000000028 */
[CC--:B------:R-:W-:Y:S01]  /*4900*/  FFMA R21, R17.reuse, R26.reuse, R65 ;  /* 0x0000001a11157223 */ /* 0x0c0fe20000000041 */
[----:B------:R-:W-:Y:S01]  /*4910*/  FFMA R69, R17, R25, R42 ;  /* 0x0000001911457223 */ /* 0x000fe2000000002a */
[----:B------:R-:W-:Y:S01]  /*4920*/  FFMA R65, R24, R9, R41 ;  /* 0x0000000918417223 */ /* 0x000fe20000000029 */
[----:B------:R-:W-:Y:S01]  /*4930*/  FFMA R63, R9, R26, R43 ;  /* 0x0000001a093f7223 */ /* 0x000fe2000000002b */
[----:B----4-:R-:W-:Y:S01]  /*4940*/  FFMA R45, R32, R12, R45 ;  /* 0x0000000c202d7223 */ /* 0x010fe2000000002d */
[----:B------:R-:W1:Y:S01]  /*4950*/  LDS.128 R40, [R58+0x2f0] ;  /* 0x0002f0003a287984 */ /* 0x000e620000000c00 */
[----:B------:R-:W-:Y:S01]  /*4960*/  FFMA R20, R17, R27, R20 ;  /* 0x0000001b11147223 */ /* 0x000fe20000000014 */
[----:B-----5:R-:W-:Y:S01]  /*4970*/  FFMA R17, R28, R22, R75 ;  /* 0x000000161c117223 */ /* 0x020fe2000000004b */
        /* <DEDUP_REMOVED lines=16> */
[----:B------:R-:W-:Y:S01]  /*4a80*/  FFMA R65, R28, R10, R65 ;  /* 0x0000000a1c417223 */ /* 0x000fe20000000041 */
[C---:B------:R-:W-:Y:S01]  /*4a90*/  FFMA R32, R34.reuse, R29, R69 ;  /* 0x0000001d22207223 */ /* 0x040fe20000000045 */
        /* <DEDUP_REMOVED lines=8> */
[C---:B------:R-:W-:Y:S01]  /*4b20*/  FFMA R45, R37.reuse, R25, R54 ;  /* 0x00000019252d7223 */ /* 0x040fe20000000036 */
[----:B------:R-:W-:Y:S01]  /*4b30*/  FFMA R53, R24, R37, R53 ;  /* 0x0000002518357223 */ /* 0x000fe20000000035 */
[C---:B------:R-:W-:Y:S01]  /*4b40*/  FFMA R55, R37.reuse, R26, R55 ;  /* 0x0000001a25377223 */ /* 0x040fe20000000037 */
        /* <DEDUP_REMOVED lines=8> */
[----:B------:R-:W0:Y:S01]  /*4bd0*/  LDS.128 R44, [R58+0x370] ;  /* 0x000370003a2c7984 */ /* 0x000e220000000c00 */
[----:B------:R-:W-:Y:S01]  /*4be0*/  FFMA R53, R24, R41, R49 ;  /* 0x0000002918357223 */ /* 0x000fe20000000031 */
[C---:B------:R-:W-:Y:S01]  /*4bf0*/  FFMA R55, R41.reuse, R25, R48 ;  /* 0x0000001929377223 */ /* 0x040fe20000000030 */
[C---:B------:R-:W-:Y:S01]  /*4c00*/  FFMA R71, R41.reuse, R26, R51 ;  /* 0x0000001a29477223 */ /* 0x040fe20000000033 */
[----:B------:R-:W-:Y:S01]  /*4c10*/  FFMA R54, R41, R27, R50 ;  /* 0x0000001b29367223 */ /* 0x000fe20000000032 */
[----:B------:R-:W-:Y:S01]  /*4c20*/  FFMA R41, R28, R42, R53 ;  /* 0x0000002a1c297223 */ /* 0x000fe20000000035 */
[----:B------:R-:W1:Y:S01]  /*4c30*/  LDS.128 R48, [R58+0x3f0] ;  /* 0x0003f0003a307984 */ /* 0x000e620000000c00 */
[C---:B------:R-:W-:Y:S01]  /*4c40*/  FFMA R40, R42.reuse, R29, R55 ;  /* 0x0000001d2a287223 */ /* 0x040fe20000000037 */
[C---:B------:R-:W-:Y:S01]  /*4c50*/  FFMA R71, R42.reuse, R30, R71 ;  /* 0x0000001e2a477223 */ /* 0x040fe20000000047 */
[-C--:B------:R-:W-:Y:S01]  /*4c60*/  FFMA R42, R42, R31.reuse, R54 ;  /* 0x0000001f2a2a7223 */ /* 0x080fe20000000036 */
[----:B------:R-:W-:Y:S01]  /*4c70*/  FFMA R38, R38, R31, R60 ;  /* 0x0000001f26267223 */ /* 0x000fe2000000003c */
[----:B------:R-:W2:Y:S01]  /*4c80*/  LDS.128 R52, [R52+0x1f00] ;  /* 0x001f000034347984 */ /* 0x000ea20000000c00 */
[C---:B0-----:R-:W-:Y:S01]  /*4c90*/  FFMA R4, R44.reuse, R13, R4 ;  /* 0x0000000d2c047223 */ /* 0x041fe20000000004 */
[C---:B------:R-:W-:Y:S01]  /*4ca0*/  FFMA R5, R44.reuse, R12, R5 ;  /* 0x0000000c2c057223 */ /* 0x040fe20000000005 */
[C---:B------:R-:W-:Y:S01]  /*4cb0*/  FFMA R7, R44.reuse, R14, R7 ;  /* 0x0000000e2c077223 */ /* 0x040fe20000000007 */
[----:B------:R-:W-:Y:S01]  /*4cc0*/  FFMA R6, R44, R15, R6 ;  /* 0x0000000f2c067223 */ /* 0x000fe20000000006 */
[----:B------:R-:W-:Y:S01]  /*4cd0*/  FFMA R73, R45, R25, R4 ;  /* 0x000000192d497223 */ /* 0x000fe20000000004 */
[----:B------:R-:W-:Y:S01]  /*4ce0*/  FFMA R5, R24, R45, R5 ;  /* 0x0000002d18057223 */ /* 0x000fe20000000005 */
[C---:B-1----:R-:W-:Y:S01]  /*4cf0*/  FFMA R56, R48.reuse, R13, R56 ;  /* 0x0000000d30387223 */ /* 0x042fe20000000038 */
[C---:B------:R-:W-:Y:S01]  /*4d00*/  FFMA R57, R48.reuse, R12, R57 ;  /* 0x0000000c30397223 */ /* 0x040fe20000000039 */
[C---:B------:R-:W-:Y:S01]  /*4d10*/  FFMA R59, R48.reuse, R14, R59 ;  /* 0x0000000e303b7223 */ /* 0x040fe2000000003b */
[----:B------:R-:W-:Y:S01]  /*4d20*/  FFMA R66, R48, R15, R66 ;  /* 0x0000000f30427223 */ /* 0x000fe20000000042 */
[----:B------:R-:W-:Y:S01]  /*4d30*/  FFMA R25, R49, R25, R56 ;  /* 0x0000001931197223 */ /* 0x000fe20000000038 */
[-C--:B------:R-:W-:Y:S01]  /*4d40*/  FFMA R7, R45, R26.reuse, R7 ;  /* 0x0000001a2d077223 */ /* 0x080fe20000000007 */
        /* <DEDUP_REMOVED lines=12> */
[C---:B--2---:R-:W-:Y:S01]  /*4e10*/  FFMA R17, R52.reuse, R23, R17 ;  /* 0x0000001734117223 */ /* 0x044fe20000000011 */
        /* <DEDUP_REMOVED lines=8> */
[-C--:B------:R-:W-:Y:S01]  /*4ea0*/  FFMA R26, R35, R53.reuse, R32 ;  /* 0x00000035231a7223 */ /* 0x080fe20000000020 */
[-C--:B------:R-:W-:Y:S01]  /*4eb0*/  FFMA R6, R39, R53.reuse, R36 ;  /* 0x0000003527067223 */ /* 0x080fe20000000024 */
[-C--:B------:R-:W-:Y:S01]  /*4ec0*/  FFMA R56, R43, R53.reuse, R40 ;  /* 0x000000352b387223 */ /* 0x080fe20000000028 */
[-C--:B------:R-:W-:Y:S01]  /*4ed0*/  FFMA R4, R47, R53.reuse, R4 ;  /* 0x000000352f047223 */ /* 0x080fe20000000004 */
[----:B------:R-:W-:Y:S01]  /*4ee0*/  FFMA R60, R51, R53, R60 ;  /* 0x00000035333c7223 */ /* 0x000fe2000000003c */
        /* <DEDUP_REMOVED lines=11> */
[----:B------:R-:W-:Y:S01]  /*4fa0*/  FFMA R10, R39, R55, R38 ;  /* 0x00000037270a7223 */ /* 0x000fe20000000026 */
[C---:B------:R-:W-:Y:S01]  /*4fb0*/  FFMA R19, R52.reuse, R43, R41 ;  /* 0x0000002b34137223 */ /* 0x040fe20000000029 */
[----:B------:R-:W-:Y:S01]  /*4fc0*/  FFMA R58, R43, R55, R42 ;  /* 0x000000372b3a7223 */ /* 0x000fe2000000002a */
[C---:B------:R-:W-:Y:S01]  /*4fd0*/  FFMA R5, R52.reuse, R47, R5 ;  /* 0x0000002f34057223 */ /* 0x040fe20000000005 */
[----:B------:R-:W-:Y:S01]  /*4fe0*/  FFMA R62, R47, R55, R46 ;  /* 0x000000372f3e7223 */ /* 0x000fe2000000002e */
[----:B------:R-:W-:Y:S01]  /*4ff0*/  FFMA R57, R52, R51, R57 ;  /* 0x0000003334397223 */ /* 0x000fe20000000039 */
[----:B------:R-:W-:Y:S01]  /*5000*/  FFMA R54, R51, R55, R50 ;  /* 0x0000003733367223 */ /* 0x000fe20000000032 */
[----:B------:R-:W-:Y:S06]  /*5010*/  BAR.SYNC.DEFER_BLOCKING 0x0 ;  /* 0x0000000000007b1d */ /* 0x000fec0000010000 */
[----:B------:R-:W-:Y:S05]  /*5020*/  BRA.U !UP0, `(.L_x_44) ;  /* 0xffffffb108887547 */ /* 0x000fea000b83ffff */
.L_x_29:
[----:B------:R-:W0:Y:S01]  /*5030*/  LDCU UR6, c[0x0][0x398] ;  /* 0x00007300ff0677ac */ /* 0x000e220008000800 */
[C---:B------:R-:W-:Y:S01]  /*5040*/  IADD3 R27, PT, PT, R2.reuse, 0x1, RZ ;  /* 0x00000001021b7810 */ /* 0x040fe20007ffe0ff */
[----:B------:R-:W-:Y:S01]  /*5050*/  BSSY.RECONVERGENT B0, `(.L_x_45) ;  /* 0x000001e000007945 */ /* 0x000fe20003800200 */
[C---:B------:R-:W-:Y:S02]  /*5060*/  IADD3 R29, PT, PT, R2.reuse, 0x2, RZ ;  /* 0x00000002021d7810 */ /* 0x040fe40007ffe0ff */
[C---:B------:R-:W-:Y:S02]  /*5070*/  IADD3 R25, PT, PT, R2.reuse, 0x3, RZ ;  /* 0x0000000302197810 */ /* 0x040fe40007ffe0ff */
[C---:B------:R-:W-:Y:S02]  /*5080*/  IADD3 R0, PT, PT, R2.reuse, 0x4, RZ ;  /* 0x0000000402007810 */ /* 0x040fe40007ffe0ff */
[----:B0-----:R-:W-:Y:S02]  /*5090*/  ISETP.GE.AND P2, PT, R2, UR6, PT ;  /* 0x0000000602007c0c */ /* 0x001fe4000bf46270 */
[----:B------:R-:W-:-:S02]  /*50a0*/  ISETP.GE.AND P0, PT, R27, UR6, PT ;  /* 0x000000061b007c0c */ /* 0x000fc4000bf06270 */
[----:B------:R-:W-:-:S09]  /*50b0*/  ISETP.GE.AND P1, PT, R29, UR6, PT ;  /* 0x000000061d007c0c */ /* 0x000fd2000bf26270 */
[----:B------:R-:W-:Y:S05]  /*50c0*/  @P2 BRA `(.L_x_46) ;  /* 0x0000000000582947 */ /* 0x000fea0003800000 */
[----:B------:R-:W0:Y:S01]  /*50d0*/  LDCU UR7, c[0x0][0x39c] ;  /* 0x00007380ff0777ac */ /* 0x000e220008000800 */
[C---:B------:R-:W-:Y:S02]  /*50e0*/  IADD3 R15, PT, PT, R3.reuse, 0x1, RZ ;  /* 0x00000001030f7810 */ /* 0x040fe40007ffe0ff */
[C---:B------:R-:W-:Y:S01]  /*50f0*/  IADD3 R32, PT, PT, R3.reuse, 0x3, RZ ;  /* 0x0000000303207810 */ /* 0x040fe20007ffe0ff */
[----:B------:R-:W2:Y:S01]  /*5100*/  LDCU.64 UR4, c[0x0][0x390] ;  /* 0x00007200ff0477ac */ /* 0x000ea20008000a00 */
[----:B------:R-:W-:Y:S02]  /*5110*/  SHF.R.S32.HI R31, RZ, 0x1f, R3 ;  /* 0x0000001fff1f7819 */ /* 0x000fe40000011403 */
[----:B0-----:R-:W-:Y:S01]  /*5120*/  ISETP.GE.AND P5, PT, R3, UR7, PT ;  /* 0x0000000703007c0c */ /* 0x001fe2000bfa6270 */
[----:B------:R-:W-:Y:S01]  /*5130*/  IMAD R14, R2, UR7, RZ ;  /* 0x00000007020e7c24 */ /* 0x000fe2000f8e02ff */
[----:B------:R-:W-:Y:S02]  /*5140*/  ISETP.GE.AND P4, PT, R15, UR7, PT ;  /* 0x000000070f007c0c */ /* 0x000fe4000bf86270 */
[----:B------:R-:W-:-:S02]  /*5150*/  IADD3 R15, PT, PT, R3, 0x2, RZ ;  /* 0x00000002030f7810 */ /* 0x000fc40007ffe0ff */
[-C--:B------:R-:W-:Y:S02]  /*5160*/  IADD3 R30, P6, PT, R3, R14.reuse, RZ ;  /* 0x0000000e031e7210 */ /* 0x080fe40007fde0ff */
[----:B------:R-:W-:Y:S02]  /*5170*/  ISETP.GE.AND P3, PT, R15, UR7, PT ;  /* 0x000000070f007c0c */ /* 0x000fe4000bf66270 */
[----:B------:R-:W-:Y:S02]  /*5180*/  ISETP.GE.AND P2, PT, R32, UR7, PT ;  /* 0x0000000720007c0c */ /* 0x000fe4000bf46270 */
[----:B------:R-:W-:Y:S01]  /*5190*/  LEA.HI.X.SX32 R31, R14, R31, 0x1, P6 ;  /* 0x0000001f0e1f7211 */ /* 0x000fe200030f0eff */
[----:B------:R-:W0:Y:S01]  /*51a0*/  @!P5 LDC.64 R12, c[0x0][0x390] ;  /* 0x0000e400ff0cdb82 */ /* 0x000e220000000a00 */
[----:B------:R-:W-:Y:S02]  /*51b0*/  @!P5 IADD3 R15, PT, PT, R3, R14, RZ ;  /* 0x0000000e030fd210 */ /* 0x000fe40007ffe0ff */
[----:B--2---:R-:W-:-:S03]  /*51c0*/  LEA R14, P6, R30, UR4, 0x2 ;  /* 0x000000041e0e7c11 */ /* 0x004fc6000f8c10ff */
[----:B0-----:R-:W-:Y:S01]  /*51d0*/  @!P5 IMAD.WIDE R12, R15, 0x4, R12 ;  /* 0x000000040f0cd825 */ /* 0x001fe200078e020c */
[----:B------:R-:W-:-:S04]  /*51e0*/  LEA.HI.X R15, R30, UR5, R31, 0x2, P6 ;  /* 0x000000051e0f7c11 */ /* 0x000fc8000b0f141f */
[----:B-1----:R0:W-:Y:S04]  /*51f0*/  @!P5 STG.E desc[UR12][R12.64], R17 ;  /* 0x000000110c00d986 */ /* 0x0021e8000c10190c */
[----:B------:R0:W-:Y:S04]  /*5200*/  @!P4 STG.E desc[UR12][R14.64+0x4], R8 ;  /* 0x000004080e00c986 */ /* 0x0001e8000c10190c */
[----:B------:R0:W-:Y:S04]  /*5210*/  @!P3 STG.E desc[UR12][R14.64+0x8], R9 ;  /* 0x000008090e00b986 */ /* 0x0001e8000c10190c */
[----:B------:R0:W-:Y:S02]  /*5220*/  @!P2 STG.E desc[UR12][R14.64+0xc], R22 ;  /* 0x00000c160e00a986 */ /* 0x0001e4000c10190c */
.L_x_46:
[----:B-1----:R-:W-:Y:S05]  /*5230*/  BSYNC.RECONVERGENT B0 ;  /* 0x0000000000007941 */ /* 0x002fea0003800200 */
.L_x_45:
[----:B------:R-:W-:Y:S04]  /*5240*/  BSSY.RECONVERGENT B0, `(.L_x_47) ;  /* 0x0000018000007945 */ /* 0x000fe80003800200 */
[----:B------:R-:W-:Y:S05]  /*5250*/  @P0 BRA `(.L_x_48) ;  /* 0x0000000000580947 */ /* 0x000fea0003800000 */
[----:B------:R-:W1:Y:S01]  /*5260*/  LDCU UR4, c[0x0][0x39c] ;  /* 0x00007380ff0477ac */ /* 0x000e620008000800 */
[C---:B0-----:R-:W-:Y:S02]  /*5270*/  IADD3 R9, PT, PT, R3.reuse, 0x1, RZ ;  /* 0x0000000103097810 */ /* 0x041fe40007ffe0ff */
[C---:B------:R-:W-:Y:S01]  /*5280*/  IADD3 R17, PT, PT, R3.reuse, 0x3, RZ ;  /* 0x0000000303117810 */ /* 0x040fe20007ffe0ff */
[----:B------:R-:W0:Y:S01]  /*5290*/  LDCU.64 UR8, c[0x0][0x390] ;  /* 0x00007200ff0877ac */ /* 0x000e220008000a00 */
[----:B-1----:R-:W-:Y:S01]  /*52a0*/  ISETP.GE.AND P2, PT, R3, UR4, PT ;  /* 0x0000000403007c0c */ /* 0x002fe2000bf46270 */
[----:B------:R-:W-:Y:S01]  /*52b0*/  IMAD R8, R27, UR4, RZ ;  /* 0x000000041b087c24 */ /* 0x000fe2000f8e02ff */
[----:B------:R-:W-:Y:S02]  /*52c0*/  ISETP.GE.AND P3, PT, R9, UR4, PT ;  /* 0x0000000409007c0c */ /* 0x000fe4000bf66270 */
[----:B------:R-:W-:Y:S02]  /*52d0*/  IADD3 R9, PT, PT, R3, 0x2, RZ ;  /* 0x0000000203097810 */ /* 0x000fe40007ffe0ff */
[----:B------:R-:W-:-:S02]  /*52e0*/  SHF.R.S32.HI R14, RZ, 0x1f, R8 ;  /* 0x0000001fff0e7819 */ /* 0x000fc40000011408 */
[-C--:B------:R-:W-:Y:S02]  /*52f0*/  IADD3 R15, P0, PT, R3, R8.reuse, RZ ;  /* 0x00000008030f7210 */ /* 0x080fe40007f1e0ff */
[----:B------:R-:W-:Y:S02]  /*5300*/  ISETP.GE.AND P4, PT, R9, UR4, PT ;  /* 0x0000000409007c0c */ /* 0x000fe4000bf86270 */
[----:B------:R-:W-:Y:S01]  /*5310*/  ISETP.GE.AND P5, PT, R17, UR4, PT ;  /* 0x0000000411007c0c */ /* 0x000fe2000bfa6270 */
[----:B------:R-:W1:Y:S01]  /*5320*/  @!P2 LDC.64 R12, c[0x0][0x390] ;  /* 0x0000e400ff0cab82 */ /* 0x000e620000000a00 */
[C---:B------:R-:W-:Y:S02]  /*5330*/  @!P2 IADD3 R9, PT, PT, R3.reuse, R8, RZ ;  /* 0x000000080309a210 */ /* 0x040fe40007ffe0ff */
[----:B------:R-:W-:Y:S02]  /*5340*/  LEA.HI.X.SX32 R14, R3, R14, 0x1, P0 ;  /* 0x0000000e030e7211 */ /* 0x000fe400000f0eff */
[----:B0-----:R-:W-:Y:S01]  /*5350*/  LEA R8, P0, R15, UR8, 0x2 ;  /* 0x000000080f087c11 */ /* 0x001fe2000f8010ff */
[----:B-1----:R-:W-:-:S03]  /*5360*/  @!P2 IMAD.WIDE R12, R9, 0x4, R12 ;  /* 0x00000004090ca825 */ /* 0x002fc600078e020c */
[----:B------:R-:W-:Y:S02]  /*5370*/  LEA.HI.X R9, R15, UR9, R14, 0x2, P0 ;  /* 0x000000090f097c11 */ /* 0x000fe400080f140e */
[----:B------:R1:W-:Y:S04]  /*5380*/  @!P2 STG.E desc[UR12][R12.64], R61 ;  /* 0x0000003d0c00a986 */ /* 0x0003e8000c10190c */
[----:B------:R1:W-:Y:S04]  /*5390*/  @!P3 STG.E desc[UR12][R8.64+0x4], R16 ;  /* 0x000004100800b986 */ /* 0x0003e8000c10190c */
[----:B------:R1:W-:Y:S04]  /*53a0*/  @!P4 STG.E desc[UR12][R8.64+0x8], R21 ;  /* 0x000008150800c986 */ /* 0x0003e8000c10190c */
[----:B------:R1:W-:Y:S02]  /*53b0*/  @!P5 STG.E desc[UR12][R8.64+0xc], R20 ;  /* 0x00000c140800d986 */ /* 0x0003e4000c10190c */
.L_x_48:
[----:B------:R-:W-:Y:S05]  /*53c0*/  BSYNC.RECONVERGENT B0 ;  /* 0x0000000000007941 */ /* 0x000fea0003800200 */
.L_x_47:
[----:B------:R-:W-:Y:S04]  /*53d0*/  BSSY.RECONVERGENT B0, `(.L_x_49) ;  /* 0x0000018000007945 */ /* 0x000fe80003800200 */
[----:B------:R-:W-:Y:S05]  /*53e0*/  @P1 BRA `(.L_x_50) ;  /* 0x0000000000581947 */ /* 0x000fea0003800000 */
[----:B------:R-:W2:Y:S01]  /*53f0*/  LDCU UR4, c[0x0][0x39c] ;  /* 0x00007380ff0477ac */ /* 0x000ea20008000800 */
[C---:B01----:R-:W-:Y:S02]  /*5400*/  IADD3 R13, PT, PT, R3.reuse, 0x1, RZ ;  /* 0x00000001030d7810 */ /* 0x043fe40007ffe0ff */
[C---:B------:R-:W-:Y:S01]  /*5410*/  IADD3 R16, PT, PT, R3.reuse, 0x3, RZ ;  /* 0x0000000303107810 */ /* 0x040fe20007ffe0ff */
[----:B------:R-:W0:Y:S01]  /*5420*/  LDCU.64 UR8, c[0x0][0x390] ;  /* 0x00007200ff0877ac */ /* 0x000e220008000a00 */
[----:B--2---:R-:W-:Y:S01]  /*5430*/  ISETP.GE.AND P1, PT, R3, UR4, PT ;  /* 0x0000000403007c0c */ /* 0x004fe2000bf26270 */
        /* <DEDUP_REMOVED lines=17> */
.L_x_50:
[----:B------:R-:W-:Y:S05]  /*5550*/  BSYNC.RECONVERGENT B0 ;  /* 0x0000000000007941 */ /* 0x000fea0003800200 */
.L_x_49:
[----:B------:R-:W-:Y:S01]  /*5560*/  ISETP.GE.AND P4, PT, R25, UR6, PT ;  /* 0x0000000619007c0c */ /* 0x000fe2000bf86270 */
[----:B------:R-:W-:Y:S01]  /*5570*/  BSSY.RECONVERGENT B0, `(.L_x_51) ;  /* 0x000001f000007945 */ /* 0x000fe20003800200 */
[C---:B-1----:R-:W-:Y:S02]  /*5580*/  IADD3 R16, PT, PT, R2.reuse, 0x5, RZ ;  /* 0x0000000502107810 */ /* 0x042fe40007ffe0ff */
[C---:B0-2---:R-:W-:Y:S02]  /*5590*/  IADD3 R8, PT, PT, R2.reuse, 0x6, RZ ;  /* 0x0000000602087810 */ /* 0x045fe40007ffe0ff */
[----:B------:R-:W-:Y:S02]  /*55a0*/  IADD3 R2, PT, PT, R2, 0x7, RZ ;  /* 0x0000000702027810 */ /* 0x000fe40007ffe0ff */
[----:B------:R-:W-:Y:S02]  /*55b0*/  ISETP.GE.AND P3, PT, R0, UR6, PT ;  /* 0x0000000600007c0c */ /* 0x000fe4000bf66270 */
[----:B------:R-:W-:-:S02]  /*55c0*/  ISETP.GE.AND P2, PT, R16, UR6, PT ;  /* 0x0000000610007c0c */ /* 0x000fc4000bf46270 */
[----:B------:R-:W-:Y:S02]  /*55d0*/  ISETP.GE.AND P0, PT, R8, UR6, PT ;  /* 0x0000000608007c0c */ /* 0x000fe4000bf06270 */
[----:B------:R-:W-:Y:S01]  /*55e0*/  ISETP.GE.AND P1, PT, R2, UR6, PT ;  /* 0x0000000602007c0c */ /* 0x000fe2000bf26270 */
[----:B------:R-:W-:-:S12]  /*55f0*/  @P4 BRA `(.L_x_52) ;  /* 0x0000000000584947 */ /* 0x000fd80003800000 */
[----:B------:R-:W0:Y:S01]  /*5600*/  LDCU UR4, c[0x0][0x39c] ;  /* 0x00007380ff0477ac */ /* 0x000e220008000800 */
[C---:B------:R-:W-:Y:S02]  /*5610*/  IADD3 R15, PT, PT, R3.reuse, 0x1, RZ ;  /* 0x00000001030f7810 */ /* 0x040fe40007ffe0ff */
[C---:B------:R-:W-:Y:S01]  /*5620*/  IADD3 R17, PT, PT, R3.reuse, 0x2, RZ ;  /* 0x0000000203117810 */ /* 0x040fe20007ffe0ff */
[----:B------:R-:W1:Y:S01]  /*5630*/  LDCU.64 UR8, c[0x0][0x390] ;  /* 0x00007200ff0877ac */ /* 0x000e620008000a00 */
[C---:B------:R-:W-:Y:S02]  /*5640*/  IADD3 R20, PT, PT, R3.reuse, 0x3, RZ ;  /* 0x0000000303147810 */ /* 0x040fe40007ffe0ff */
[----:B0-----:R-:W-:Y:S01]  /*5650*/  ISETP.GE.AND P5, PT, R3, UR4, PT ;  /* 0x0000000403007c0c */ /* 0x001fe2000bfa6270 */
[----:B------:R-:W-:-:S05]  /*5660*/  IMAD R14, R25, UR4, RZ ;  /* 0x00000004190e7c24 */ /* 0x000fca000f8e02ff */
[----:B------:R-:W-:-:S07]  /*5670*/  SHF.R.S32.HI R18, RZ, 0x1f, R14 ;  /* 0x0000001fff127819 */ /* 0x000fce000001140e */
[----:B------:R-:W0:Y:S01]  /*5680*/  @!P5 LDC.64 R12, c[0x0][0x390] ;  /* 0x0000e400ff0cdb82 */ /* 0x000e220000000a00 */
[----:B------:R-:W-:-:S05]  /*5690*/  @!P5 IADD3 R9, PT, PT, R3, R14, RZ ;  /* 0x0000000e0309d210 */ /* 0x000fca0007ffe0ff */
[----:B0-----:R-:W-:Y:S01]  /*56a0*/  @!P5 IMAD.WIDE R12, R9, 0x4, R12 ;  /* 0x00000004090cd825 */ /* 0x001fe200078e020c */
[----:B------:R-:W-:-:S04]  /*56b0*/  IADD3 R9, P4, PT, R3, R14, RZ ;  /* 0x0000000e03097210 */ /* 0x000fc80007f9e0ff */
[----:B------:R-:W-:Y:S01]  /*56c0*/  LEA.HI.X.SX32 R18, R3, R18, 0x1, P4 ;  /* 0x0000001203127211 */ /* 0x000fe200020f0eff */
[----:B------:R0:W-:Y:S01]  /*56d0*/  @!P5 STG.E desc[UR12][R12.64], R67 ;  /* 0x000000430c00d986 */ /* 0x0001e2000c10190c */
[----:B-1----:R-:W-:Y:S02]  /*56e0*/  LEA R14, P6, R9, UR8, 0x2 ;  /* 0x00000008090e7c11 */ /* 0x002fe4000f8c10ff */
[----:B------:R-:W-:Y:S02]  /*56f0*/  ISETP.GE.AND P5, PT, R15, UR4, PT ;  /* 0x000000040f007c0c */ /* 0x000fe4000bfa6270 */
[----:B------:R-:W-:Y:S02]  /*5700*/  LEA.HI.X R15, R9, UR9, R18, 0x2, P6 ;  /* 0x00000009090f7c11 */ /* 0x000fe4000b0f1412 */
[----:B------:R-:W-:Y:S02]  /*5710*/  ISETP.GE.AND P4, PT, R17, UR4, PT ;  /* 0x0000000411007c0c */ /* 0x000fe4000bf86270 */
[----:B------:R-:W-:-:S07]  /*5720*/  ISETP.GE.AND P6, PT, R20, UR4, PT ;  /* 0x0000000414007c0c */ /* 0x000fce000bfc6270 */
[----:B------:R0:W-:Y:S04]  /*5730*/  @!P5 STG.E desc[UR12][R14.64+0x4], R26 ;  /* 0x0000041a0e00d986 */ /* 0x0001e8000c10190c */
[----:B------:R0:W-:Y:S04]  /*5740*/  @!P4 STG.E desc[UR12][R14.64+0x8], R23 ;  /* 0x000008170e00c986 */ /* 0x0001e8000c10190c */
[----:B------:R0:W-:Y:S02]  /*5750*/  @!P6 STG.E desc[UR12][R14.64+0xc], R28 ;  /* 0x00000c1c0e00e986 */ /* 0x0001e4000c10190c */
.L_x_52:
[----:B------:R-:W-:Y:S05]  /*5760*/  BSYNC.RECONVERGENT B0 ;  /* 0x0000000000007941 */ /* 0x000fea0003800200 */
.L_x_51:
        /* <DEDUP_REMOVED lines=12> */
[----:B------:R-:W-:-:S03]  /*5830*/  IADD3 R0, P6, PT, R3, R0, RZ ;  /* 0x0000000003007210 */ /* 0x000fc60007fde0ff */
[----:B-1----:R-:W-:Y:S01]  /*5840*/  @!P3 IMAD.WIDE R12, R9, 0x4, R12 ;  /* 0x00000004090cb825 */ /* 0x002fe200078e020c */
[----:B------:R-:W-:-:S04]  /*5850*/  IADD3 R9, PT, PT, R3, 0x2, RZ ;  /* 0x0000000203097810 */ /* 0x000fc80007ffe0ff */
[----:B------:R1:W-:Y:S01]  /*5860*/  @!P3 STG.E desc[UR12][R12.64], R69 ;  /* 0x000000450c00b986 */ /* 0x0003e2000c10190c */
[----:B------:R-:W-:Y:S02]  /*5870*/  ISETP.GE.AND P4, PT, R9, UR4, PT ;  /* 0x0000000409007c0c */ /* 0x000fe4000bf86270 */
[----:B------:R-:W-:Y:S02]  /*5880*/  ISETP.GE.AND P3, PT, R15, UR4, PT ;  /* 0x000000040f007c0c */ /* 0x000fe4000bf66270 */
[----:B------:R-:W-:Y:S02]  /*5890*/  LEA.HI.X.SX32 R9, R3, R14, 0x1, P6 ;  /* 0x0000000e03097211 */ /* 0x000fe400030f0eff */
[----:B0-----:R-:W-:-:S04]  /*58a0*/  LEA R14, P6, R0, UR8, 0x2 ;  /* 0x00000008000e7c11 */ /* 0x001fc8000f8c10ff */
[----:B------:R-:W-:-:S05]  /*58b0*/  LEA.HI.X R15, R0, UR9, R9, 0x2, P6 ;  /* 0x00000009000f7c11 */ /* 0x000fca000b0f1409 */
[----:B------:R1:W-:Y:S04]  /*58c0*/  @!P5 STG.E desc[UR12][R14.64+0x4], R6 ;  /* 0x000004060e00d986 */ /* 0x0003e8000c10190c */
[----:B------:R1:W-:Y:S04]  /*58d0*/  @!P4 STG.E desc[UR12][R14.64+0x8], R11 ;  /* 0x0000080b0e00c986 */ /* 0x0003e8000c10190c */
[----:B------:R1:W-:Y:S02]  /*58e0*/  @!P3 STG.E desc[UR12][R14.64+0xc], R10 ;  /* 0x00000c0a0e00b986 */ /* 0x0003e4000c10190c */
.L_x_54:
[----:B------:R-:W-:Y:S05]  /*58f0*/  BSYNC.RECONVERGENT B0 ;  /* 0x0000000000007941 */ /* 0x000fea0003800200 */
.L_x_53:
[----:B------:R-:W-:Y:S04]  /*5900*/  BSSY.RECONVERGENT B0, `(.L_x_55) ;  /* 0x0000018000007945 */ /* 0x000fe80003800200 */
[----:B------:R-:W-:Y:S05]  /*5910*/  @P2 BRA `(.L_x_56) ;  /* 0x0000000000582947 */ /* 0x000fea0003800000 */
[----:B------:R-:W2:Y:S01]  /*5920*/  LDCU UR4, c[0x0][0x39c] ;  /* 0x00007380ff0477ac */ /* 0x000ea20008000800 */
[C---:B------:R-:W-:Y:S02]  /*5930*/  IADD3 R0, PT, PT, R3.reuse, 0x1, RZ ;  /* 0x0000000103007810 */ /* 0x040fe40007ffe0ff */
[C---:B------:R-:W-:Y:S01]  /*5940*/  IADD3 R9, PT, PT, R3.reuse, 0x2, RZ ;  /* 0x0000000203097810 */ /* 0x040fe20007ffe0ff */
[----:B------:R-:W3:Y:S01]  /*5950*/  LDCU.64 UR8, c[0x0][0x390] ;  /* 0x00007200ff0877ac */ /* 0x000ee20008000a00 */
[C---:B01----:R-:W-:Y:S02]  /*5960*/  IADD3 R12, PT, PT, R3.reuse, 0x3, RZ ;  /* 0x00000003030c7810 */ /* 0x043fe40007ffe0ff */
[----:B--2---:R-:W-:Y:S01]  /*5970*/  ISETP.GE.AND P5, PT, R3, UR4, PT ;  /* 0x0000000403007c0c */ /* 0x004fe2000bfa6270 */
[----:B------:R-:W-:Y:S01]  /*5980*/  IMAD R16, R16, UR4, RZ ;  /* 0x0000000410107c24 */ /* 0x000fe2000f8e02ff */
[----:B------:R-:W-:Y:S02]  /*5990*/  ISETP.GE.AND P4, PT, R0, UR4, PT ;  /* 0x0000000400007c0c */ /* 0x000fe4000bf86270 */
[----:B------:R-:W-:-:S02]  /*59a0*/  ISETP.GE.AND P3, PT, R9, UR4, PT ;  /* 0x0000000409007c0c */ /* 0x000fc4000bf66270 */
[----:B------:R-:W-:Y:S02]  /*59b0*/  SHF.R.S32.HI R0, RZ, 0x1f, R16 ;  /* 0x0000001fff007819 */ /* 0x000fe40000011410 */
[C---:B------:R-:W-:Y:S02]  /*59c0*/  IADD3 R6, P6, PT, R3.reuse, R16, RZ ;  /* 0x0000001003067210 */ /* 0x040fe40007fde0ff */
[----:B------:R-:W-:Y:S02]  /*59d0*/  ISETP.GE.AND P2, PT, R12, UR4, PT ;  /* 0x000000040c007c0c */ /* 0x000fe4000bf46270 */
[C---:B------:R-:W-:Y:S01]  /*59e0*/  LEA.HI.X.SX32 R13, R3.reuse, R0, 0x1, P6 ;  /* 0x00000000030d7211 */ /* 0x040fe200030f0eff */
[----:B------:R-:W0:Y:S01]  /*59f0*/  @!P5 LDC.64 R10, c[0x0][0x390] ;  /* 0x0000e400ff0adb82 */ /* 0x000e220000000a00 */
[----:B------:R-:W-:Y:S02]  /*5a00*/  @!P5 IADD3 R9, PT, PT, R3, R16, RZ ;  /* 0x000000100309d210 */ /* 0x000fe40007ffe0ff */
[----:B---3--:R-:W-:-:S04]  /*5a10*/  LEA R12, P6, R6, UR8, 0x2 ;  /* 0x00000008060c7c11 */ /* 0x008fc8000f8c10ff */
[----:B------:R-:W-:Y:S01]  /*5a20*/  LEA.HI.X R13, R6, UR9, R13, 0x2, P6 ;  /* 0x00000009060d7c11 */ /* 0x000fe2000b0f140d */
[----:B0-----:R-:W-:-:S05]  /*5a30*/  @!P5 IMAD.WIDE R10, R9, 0x4, R10 ;  /* 0x00000004090ad825 */ /* 0x001fca00078e020a */
[----:B------:R2:W-:Y:S04]  /*5a40*/  @!P5 STG.E desc[UR12][R10.64], R19 ;  /* 0x000000130a00d986 */ /* 0x0005e8000c10190c */
[----:B------:R2:W-:Y:S04]  /*5a50*/  @!P4 STG.E desc[UR12][R12.64+0x4], R56 ;  /* 0x000004380c00c986 */ /* 0x0005e8000c10190c */
[----:B------:R2:W-:Y:S04]  /*5a60*/  @!P3 STG.E desc[UR12][R12.64+0x8], R71 ;  /* 0x000008470c00b986 */ /* 0x0005e8000c10190c */
[----:B------:R2:W-:Y:S02]  /*5a70*/  @!P2 STG.E desc[UR12][R12.64+0xc], R58 ;  /* 0x00000c3a0c00a986 */ /* 0x0005e4000c10190c */
.L_x_56:
[----:B------:R-:W-:Y:S05]  /*5a80*/  BSYNC.RECONVERGENT B0 ;  /* 0x0000000000007941 */ /* 0x000fea0003800200 */
.L_x_55:
[----:B------:R-:W-:Y:S04]  /*5a90*/  BSSY.RECONVERGENT B0, `(.L_x_57) ;  /* 0x0000018000007945 */ /* 0x000fe80003800200 */
[----:B------:R-:W-:Y:S05]  /*5aa0*/  @P0 BRA `(.L_x_58) ;  /* 0x0000000000580947 */ /* 0x000fea0003800000 */
[----:B------:R-:W3:Y:S01]  /*5ab0*/  LDCU UR4, c[0x0][0x39c] ;  /* 0x00007380ff0477ac */ /* 0x000ee20008000800 */
[C---:B------:R-:W-:Y:S02]  /*5ac0*/  IADD3 R0, PT, PT, R3.reuse, 0x1, RZ ;  /* 0x0000000103007810 */ /* 0x040fe40007ffe0ff */
[C---:B------:R-:W-:Y:S01]  /*5ad0*/  IADD3 R9, PT, PT, R3.reuse, 0x2, RZ ;  /* 0x0000000203097810 */ /* 0x040fe20007ffe0ff */
[----:B------:R-:W4:Y:S01]  /*5ae0*/  LDCU.64 UR8, c[0x0][0x390] ;  /* 0x00007200ff0877ac */ /* 0x000f220008000a00 */
[C---:B-12---:R-:W-:Y:S02]  /*5af0*/  IADD3 R10, PT, PT, R3.reuse, 0x3, RZ ;  /* 0x00000003030a7810 */ /* 0x046fe40007ffe0ff */
[----:B---3--:R-:W-:Y:S01]  /*5b00*/  ISETP.GE.AND P2, PT, R3, UR4, PT ;  /* 0x0000000403007c0c */ /* 0x008fe2000bf46270 */
[----:B------:R-:W-:Y:S01]  /*5b10*/  IMAD R8, R8, UR4, RZ ;  /* 0x0000000408087c24 */ /* 0x000fe2000f8e02ff */
[----:B------:R-:W-:Y:S02]  /*5b20*/  ISETP.GE.AND P3, PT, R0, UR4, PT ;  /* 0x0000000400007c0c */ /* 0x000fe4000bf66270 */
[----:B------:R-:W-:-:S02]  /*5b30*/  ISETP.GE.AND P4, PT, R9, UR4, PT ;  /* 0x0000000409007c0c */ /* 0x000fc4000bf86270 */
[----:B------:R-:W-:Y:S02]  /*5b40*/  SHF.R.S32.HI R0, RZ, 0x1f, R8 ;  /* 0x0000001fff007819 */ /* 0x000fe40000011408 */
[C---:B------:R-:W-:Y:S02]  /*5b50*/  IADD3 R6, P0, PT, R3.reuse, R8, RZ ;  /* 0x0000000803067210 */ /* 0x040fe40007f1e0ff */
[----:B------:R-:W-:Y:S02]  /*5b60*/  ISETP.GE.AND P5, PT, R10, UR4, PT ;  /* 0x000000040a007c0c */ /* 0x000fe4000bfa6270 */
[C---:B------:R-:W-:Y:S01]  /*5b70*/  LEA.HI.X.SX32 R11, R3.reuse, R0, 0x1, P0 ;  /* 0x00000000030b7211 */ /* 0x040fe200000f0eff */
[----:B0-----:R-:W0:Y:S01]  /*5b80*/  @!P2 LDC.64 R12, c[0x0][0x390] ;  /* 0x0000e400ff0cab82 */ /* 0x001e220000000a00 */
[----:B------:R-:W-:Y:S02]  /*5b90*/  @!P2 IADD3 R9, PT, PT, R3, R8, RZ ;  /* 0x000000080309a210 */ /* 0x000fe40007ffe0ff */
[----:B----4-:R-:W-:-:S04]  /*5ba0*/  LEA R10, P0, R6, UR8, 0x2 ;  /* 0x00000008060a7c11 */ /* 0x010fc8000f8010ff */
[----:B------:R-:W-:Y:S01]  /*5bb0*/  LEA.HI.X R11, R6, UR9, R11, 0x2, P0 ;  /* 0x00000009060b7c11 */ /* 0x000fe200080f140b */
[----:B0-----:R-:W-:-:S05]  /*5bc0*/  @!P2 IMAD.WIDE R8, R9, 0x4, R12 ;  /* 0x000000040908a825 */ /* 0x001fca00078e020c */
[----:B------:R3:W-:Y:S04]  /*5bd0*/  @!P2 STG.E desc[UR12][R8.64], R5 ;  /* 0x000000050800a986 */ /* 0x0007e8000c10190c */
[----:B------:R3:W-:Y:S04]  /*5be0*/  @!P3 STG.E desc[UR12][R10.64+0x4], R4 ;  /* 0x000004040a00b986 */ /* 0x0007e8000c10190c */
[----:B------:R3:W-:Y:S04]  /*5bf0*/  @!P4 STG.E desc[UR12][R10.64+0x8], R7 ;  /* 0x000008070a00c986 */ /* 0x0007e8000c10190c */
[----:B------:R3:W-:Y:S02]  /*5c00*/  @!P5 STG.E desc[UR12][R10.64+0xc], R62 ;  /* 0x00000c3e0a00d986 */ /* 0x0007e4000c10190c */
.L_x_58:
[----:B------:R-:W-:Y:S05]  /*5c10*/  BSYNC.RECONVERGENT B0 ;  /* 0x0000000000007941 */ /* 0x000fea0003800200 */
.L_x_57:
[----:B------:R-:W-:Y:S05]  /*5c20*/  @P1 EXIT ;  /* 0x000000000000194d */ /* 0x000fea0003800000 */
[----:B------:R-:W4:Y:S01]  /*5c30*/  LDCU UR4, c[0x0][0x39c] ;  /* 0x00007380ff0477ac */ /* 0x000f220008000800 */
[C---:B------:R-:W-:Y:S02]  /*5c40*/  IADD3 R0, PT, PT, R3.reuse, 0x1, RZ ;  /* 0x0000000103007810 */ /* 0x040fe40007ffe0ff */
[C---:B---3--:R-:W-:Y:S01]  /*5c50*/  IADD3 R4, PT, PT, R3.reuse, 0x2, RZ ;  /* 0x0000000203047810 */ /* 0x048fe20007ffe0ff */
[----:B------:R-:W3:Y:S01]  /*5c60*/  LDCU.64 UR6, c[0x0][0x390] ;  /* 0x00007200ff0677ac */ /* 0x000ee20008000a00 */
[C---:B-12---:R-:W-:Y:S02]  /*5c70*/  IADD3 R10, PT, PT, R3.reuse, 0x3, RZ ;  /* 0x00000003030a7810 */ /* 0x046fe40007ffe0ff */
[----:B----4-:R-:W-:Y:S01]  /*5c80*/  ISETP.GE.AND P1, PT, R3, UR4, PT ;  /* 0x0000000403007c0c */ /* 0x010fe2000bf26270 */
[----:B------:R-:W-:Y:S01]  /*5c90*/  IMAD R2, R2, UR4, RZ ;  /* 0x0000000402027c24 */ /* 0x000fe2000f8e02ff */
[----:B------:R-:W-:Y:S02]  /*5ca0*/  ISETP.GE.AND P2, PT, R0, UR4, PT ;  /* 0x0000000400007c0c */ /* 0x000fe4000bf46270 */
[----:B------:R-:W-:-:S02]  /*5cb0*/  ISETP.GE.AND P3, PT, R4, UR4, PT ;  /* 0x0000000404007c0c */ /* 0x000fc4000bf66270 */
[----:B------:R-:W-:Y:S02]  /*5cc0*/  SHF.R.S32.HI R0, RZ, 0x1f, R2 ;  /* 0x0000001fff007819 */ /* 0x000fe40000011402 */
[C---:B------:R-:W-:Y:S02]  /*5cd0*/  IADD3 R8, P0, PT, R3.reuse, R2, RZ ;  /* 0x0000000203087210 */ /* 0x040fe40007f1e0ff */
[----:B------:R-:W-:Y:S02]  /*5ce0*/  ISETP.GE.AND P4, PT, R10, UR4, PT ;  /* 0x000000040a007c0c */ /* 0x000fe4000bf86270 */
[C---:B------:R-:W-:Y:S01]  /*5cf0*/  LEA.HI.X.SX32 R9, R3.reuse, R0, 0x1, P0 ;  /* 0x0000000003097211 */ /* 0x040fe200000f0eff */
[----:B------:R-:W1:Y:S01]  /*5d00*/  @!P1 LDC.64 R6, c[0x0][0x390] ;  /* 0x0000e400ff069b82 */ /* 0x000e620000000a00 */
[----:B------:R-:W-:Y:S02]  /*5d10*/  @!P1 IADD3 R5, PT, PT, R3, R2, RZ ;  /* 0x0000000203059210 */ /* 0x000fe40007ffe0ff */
[----:B---3--:R-:W-:-:S03]  /*5d20*/  LEA R4, P0, R8, UR6, 0x2 ;  /* 0x0000000608047c11 */ /* 0x008fc6000f8010ff */
[----:B-1----:R-:W-:Y:S01]  /*5d30*/  @!P1 IMAD.WIDE R2, R5, 0x4, R6 ;  /* 0x0000000405029825 */ /* 0x002fe200078e0206 */
[----:B------:R-:W-:-:S04]  /*5d40*/  LEA.HI.X R5, R8, UR7, R9, 0x2, P0 ;  /* 0x0000000708057c11 */ /* 0x000fc800080f1409 */
[----:B------:R1:W-:Y:S04]  /*5d50*/  @!P1 STG.E desc[UR12][R2.64], R57 ;  /* 0x0000003902009986 */ /* 0x0003e8000c10190c */
[----:B------:R1:W-:Y:S04]  /*5d60*/  @!P2 STG.E desc[UR12][R4.64+0x4], R60 ;  /* 0x0000043c0400a986 */ /* 0x0003e8000c10190c */
[----:B------:R1:W-:Y:S01]  /*5d70*/  @!P3 STG.E desc[UR12][R4.64+0x8], R53 ;  /* 0x000008350400b986 */ /* 0x0003e2000c10190c */
[----:B------:R-:W-:Y:S05]  /*5d80*/  @P4 EXIT ;  /* 0x000000000000494d */ /* 0x000fea0003800000 */
[----:B------:R-:W-:Y:S01]  /*5d90*/  STG.E desc[UR12][R4.64+0xc], R54 ;  /* 0x00000c3604007986 */ /* 0x000fe2000c10190c */
[----:B------:R-:W-:Y:S05]  /*5da0*/  EXIT ;  /* 0x000000000000794d */ /* 0x000fea0003800000 */
.L_x_59:
        /* <DEDUP_REMOVED lines=13> */
.L_x_649:


//--------------------- .text._Z22gemm_smem_tiled_kernelILi128ELi32ELi32EEvPKfS1_Pfiii --------------------------
	.section	.text._Z22gemm_smem_tiled_kernelILi128ELi32ELi32EEvPKfS1_Pfiii,"ax",@progbits
	.align	128
        .global         _Z22gemm_smem_tiled_kernelILi128ELi32ELi32EEvPKfS1_Pfiii
        .type           _Z22gemm_smem_tiled_kernelILi128ELi32ELi32EEvPKfS1_Pfiii,@function
        .size           _Z22gemm_smem_tiled_kernelILi128ELi32ELi32EEvPKfS1_Pfiii,(.L_x_650 - _Z22gemm_smem_tiled_kernelILi128ELi32ELi32EEvPKfS1_Pfiii)
        .other          _Z22gemm_smem_tiled_kernelILi128ELi32ELi32EEvPKfS1_Pfiii,@"STO_CUDA_ENTRY STV_DEFAULT"
_Z22gemm_smem_tiled_kernelILi128ELi32ELi32EEvPKfS1_Pfiii:
.text._Z22gemm_smem_tiled_kernelILi128ELi32ELi32EEvPKfS1_Pfiii:
[----:B------:R-:W-:Y:S01]  /*0000*/  LDC R1, c[0x0][0x37c] ;  /* 0x0000df00ff017b82 */ /* 0x000fe20000000800 */
[----:B------:R-:W0:Y:S07]  /*0010*/  S2R R46, SR_TID.Y ;  /* 0x00000000002e7919 */ /* 0x000e2e0000002200 */
[----:B------:R-:W1:Y:S01]  /*0020*/  S2UR UR5, SR_CTAID.Y ;  /* 0x00000000000579c3 */ /* 0x000e620000002600 */
[----:B------:R-:W2:Y:S01]  /*0030*/  LDCU UR4, c[0x0][0x3a0] ;  /* 0x00007400ff0477ac */ /* 0x000ea20008000800 */
[----:B------:R-:W-:Y:S01]  /*0040*/  HFMA2 R18, -RZ, RZ, 0, 0 ;  /* 0x00000000ff127431 */ /* 0x000fe200000001ff */
[----:B------:R-:W3:Y:S01]  /*0050*/  S2R R45, SR_TID.X ;  /* 0x00000000002d7919 */ /* 0x000ee20000002100 */
[----:B------:R-:W-:-:S02]  /*0060*/  CS2R R10, SRZ ;  /* 0x00000000000a7805 */ /* 0x000fc4000001ff00 */
[----:B------:R-:W-:Y:S02]  /*0070*/  CS2R R16, SRZ ;  /* 0x0000000000107805 */ /* 0x000fe4000001ff00 */
[----:B------:R-:W-:Y:S02]  /*0080*/  MOV R21, RZ ;  /* 0x000000ff00157202 */ /* 0x000fe40000000f00 */
[----:B------:R-:W-:Y:S01]  /*0090*/  CS2R R6, SRZ ;  /* 0x0000000000067805 */ /* 0x000fe2000001ff00 */
[----:B------:R-:W4:Y:S01]  /*00a0*/  S2UR UR6, SR_CTAID.X ;  /* 0x00000000000679c3 */ /* 0x000f220000002500 */
[----:B------:R-:W-:Y:S02]  /*00b0*/  CS2R R4, SRZ ;  /* 0x0000000000047805 */ /* 0x000fe4000001ff00 */
[----:B------:R-:W-:Y:S02]  /*00c0*/  CS2R R12, SRZ ;  /* 0x00000000000c7805 */ /* 0x000fe4000001ff00 */
[----:B------:R-:W-:-:S02]  /*00d0*/  CS2R R14, SRZ ;  /* 0x00000000000e7805 */ /* 0x000fc4000001ff00 */
[----:B------:R-:W-:Y:S01]  /*00e0*/  CS2R R40, SRZ ;  /* 0x0000000000287805 */ /* 0x000fe2000001ff00 */
[----:B------:R-:W3:Y:S01]  /*00f0*/  LDCU.64 UR10, c[0x0][0x358] ;  /* 0x00006b00ff0a77ac */ /* 0x000ee20008000a00 */
[----:B--2---:R-:W-:Y:S02]  /*0100*/  UISETP.GE.AND UP0, UPT, UR4, 0x1, UPT ;  /* 0x000000010400788c */ /* 0x004fe4000bf06270 */
[----:B-1----:R-:W-:-:S06]  /*0110*/  USHF.L.U32 UR5, UR5, 0x7, URZ ;  /* 0x0000000705057899 */ /* 0x002fcc00080006ff */
[----:B0-----:R-:W-:Y:S01]  /*0120*/  LEA R46, R46, UR5, 0x3 ;  /* 0x000000052e2e7c11 */ /* 0x001fe2000f8e18ff */
[----:B----4-:R-:W-:-:S06]  /*0130*/  USHF.L.U32 UR6, UR6, 0x5, URZ ;  /* 0x0000000506067899 */ /* 0x010fcc00080006ff */
[----:B---3--:R-:W-:Y:S01]  /*0140*/  LEA R45, R45, UR6, 0x1 ;  /* 0x000000062d2d7c11 */ /* 0x008fe2000f8e08ff */
[----:B------:R-:W-:Y:S06]  /*0150*/  BRA.U !UP0, `(.L_x_60) ;  /* 0x0000002d087c7547 */ /* 0x000fec000b800000 */
[----:B------:R-:W-:Y:S01]  /*0160*/  MOV R18, RZ ;  /* 0x000000ff00127202 */ /* 0x000fe20000000f00 */
[----:B------:R-:W0:Y:S01]  /*0170*/  LDC R0, c[0x0][0x360] ;  /* 0x0000d800ff007b82 */ /* 0x000e220000000800 */
[----:B------:R-:W1:Y:S01]  /*0180*/  LDCU UR12, c[0x0][0x364] ;  /* 0x00006c80ff0c77ac */ /* 0x000e620008000800 */
[----:B------:R-:W-:-:S05]  /*0190*/  UMOV UR4, URZ ;  /* 0x000000ff00047c82 */ /* 0x000fca0008000000 */
.L_x_75:
        /* <DEDUP_REMOVED lines=8> */
.L_x_66:
        /* <DEDUP_REMOVED lines=13> */
.L_x_65:
[----:B------:R-:W-:Y:S01]  /*02f0*/  ISETP.GE.AND P0, PT, R23, UR14, PT ;  /* 0x0000000e17007c0c */ /* 0x000fe2000bf06270 */
[----:B------:R-:W-:-:S03]  /*0300*/  HFMA2 R20, -RZ, RZ, 0, 0 ;  /* 0x00000000ff147431 */ /* 0x000fc600000001ff */
[----:B------:R-:W-:-:S13]  /*0310*/  ISETP.GE.OR P0, PT, R22, UR9, P0 ;  /* 0x0000000916007c0c */ /* 0x000fda0008706670 */
[----:B------:R-:W0:Y:S02]  /*0320*/  @!P0 LDC.64 R2, c[0x0][0x380] ;  /* 0x0000e000ff028b82 */ /* 0x000e240000000a00 */
[----:B0-----:R-:W-:-:S05]  /*0330*/  @!P0 IMAD.WIDE.U32 R2, R25, 0x4, R2 ;  /* 0x0000000419028825 */ /* 0x001fca00078e0002 */
[----:B------:R-:W2:Y:S01]  /*0340*/  @!P0 LDG.E.CONSTANT R20, desc[UR10][R2.64] ;  /* 0x0000000a02148981 */ /* 0x000ea2000c1e9900 */
[C---:B------:R-:W-:Y:S02]  /*0350*/  IADD3 R27, PT, PT, R0.reuse, R27, RZ ;  /* 0x0000001b001b7210 */ /* 0x040fe40007ffe0ff */
[C---:B------:R-:W-:Y:S02]  /*0360*/  IADD3 R23, PT, PT, R0.reuse, R23, RZ ;  /* 0x0000001700177210 */ /* 0x040fe40007ffe0ff */
[----:B------:R-:W-:Y:S02]  /*0370*/  ISETP.GE.U32.AND P0, PT, R27, 0x20, PT ;  /* 0x000000201b00780c */ /* 0x000fe40003f06070 */
[C---:B------:R-:W-:Y:S01]  /*0380*/  IADD3 R25, PT, PT, R0.reuse, R25, RZ ;  /* 0x0000001900197210 */ /* 0x040fe20007ffe0ff */
[----:B--2---:R0:W-:Y:S02]  /*0390*/  STS [R19], R20 ;  /* 0x0000001413007388 */ /* 0x0041e40000000800 */
[----:B0-----:R-:W-:-:S08]  /*03a0*/  LEA R19, R0, R19, 0x2 ;  /* 0x0000001300137211 */ /* 0x001fd000078e10ff */
[----:B------:R-:W-:Y:S05]  /*03b0*/  @!P0 BRA `(.L_x_65) ;  /* 0xfffffffc00cc8947 */ /* 0x000fea000383ffff */
.L_x_64:
[----:B-1----:R-:W-:Y:S05]  /*03c0*/  BSYNC.RECONVERGENT B1 ;  /* 0x0000000000017941 */ /* 0x002fea0003800200 */
.L_x_63:
[----:B------:R-:W-:-:S04]  /*03d0*/  IADD3 R9, PT, PT, R9, UR12, RZ ;  /* 0x0000000c09097c10 */ /* 0x000fc8000fffe0ff */
[----:B------:R-:W-:-:S13]  /*03e0*/  ISETP.GE.U32.AND P0, PT, R9, 0x80, PT ;  /* 0x000000800900780c */ /* 0x000fda0003f06070 */
[----:B------:R-:W-:Y:S05]  /*03f0*/  @!P0 BRA `(.L_x_66) ;  /* 0xfffffffc00888947 */ /* 0x000fea000383ffff */
.L_x_62:
[----:B-1----:R-:W-:Y:S05]  /*0400*/  BSYNC.RECONVERGENT B0 ;  /* 0x0000000000007941 */ /* 0x002fea0003800200 */
.L_x_61:
[----:B------:R-:W-:Y:S01]  /*0410*/  ISETP.GT.U32.AND P0, PT, R8, 0x1f, PT ;  /* 0x0000001f0800780c */ /* 0x000fe20003f04070 */
[----:B------:R-:W-:-:S12]  /*0420*/  BSSY.RECONVERGENT B0, `(.L_x_67) ;  /* 0x0000023000007945 */ /* 0x000fd80003800200 */
[----:B------:R-:W-:Y:S05]  /*0430*/  @P0 BRA `(.L_x_68) ;  /* 0x0000000000840947 */ /* 0x000fea0003800000 */
[----:B------:R-:W-:-:S07]  /*0440*/  MOV R9, R8 ;  /* 0x0000000800097202 */ /* 0x000fce0000000f00 */
.L_x_74:
        /* <DEDUP_REMOVED lines=12> */
.L_x_73:
        /* <DEDUP_REMOVED lines=11> */
.L_x_72:
[----:B------:R-:W-:Y:S05]  /*05c0*/  BSYNC.RECONVERGENT B2 ;  /* 0x0000000000027941 */ /* 0x000fea0003800200 */
.L_x_71:
[----:B-----5:R3:W-:Y:S01]  /*05d0*/  STS [R25], R2 ;  /* 0x0000000219007388 */ /* 0x0207e20000000800 */
[----:B------:R-:W-:-:S04]  /*05e0*/  IADD3 R19, PT, PT, R0, R19, RZ ;  /* 0x0000001300137210 */ /* 0x000fc80007ffe0ff */
[----:B------:R-:W-:-:S13]  /*05f0*/  ISETP.GE.U32.AND P0, PT, R19, 0x20, PT ;  /* 0x000000201300780c */ /* 0x000fda0003f06070 */
[----:B---3--:R-:W-:Y:S05]  /*0600*/  @!P0 BRA `(.L_x_73) ;  /* 0xfffffffc00c08947 */ /* 0x008fea000383ffff */
.L_x_70:
[----:B------:R-:W-:Y:S05]  /*0610*/  BSYNC.RECONVERGENT B1 ;  /* 0x0000000000017941 */ /* 0x000fea0003800200 */
.L_x_69:
[----:B------:R-:W-:-:S04]  /*0620*/  IADD3 R9, PT, PT, R9, UR12, RZ ;  /* 0x0000000c09097c10 */ /* 0x000fc8000fffe0ff */
[----:B------:R-:W-:-:S13]  /*0630*/  ISETP.GE.U32.AND P0, PT, R9, 0x20, PT ;  /* 0x000000200900780c */ /* 0x000fda0003f06070 */
[----:B------:R-:W-:Y:S05]  /*0640*/  @!P0 BRA `(.L_x_74) ;  /* 0xfffffffc00808947 */ /* 0x000fea000383ffff */
.L_x_68:
[----:B------:R-:W-:Y:S05]  /*0650*/  BSYNC.RECONVERGENT B0 ;  /* 0x0000000000007941 */ /* 0x000fea0003800200 */
.L_x_67:
[----:B------:R-:W1:Y:S08]  /*0660*/  S2UR UR8, SR_CgaCtaId ;  /* 0x00000000000879c3 */ /* 0x000e700000008800 */
[----:B------:R-:W-:Y:S01]  /*0670*/  BAR.SYNC.DEFER_BLOCKING 0x0 ;  /* 0x0000000000007b1d */ /* 0x000fe20000010000 */
[----:B------:R-:W-:-:S05]  /*0680*/  UIADD3 UR4, UPT, UPT, UR4, 0x20, URZ ;  /* 0x0000002004047890 */ /* 0x000fca000fffe0ff */
[----:B------:R-:W-:Y:S02]  /*0690*/  UMOV UR7, 0x400 ;  /* 0x0000040000077882 */ /* 0x000fe40000000000 */
[----:B------:R-:W-:Y:S02]  /*06a0*/  UIADD3 UR9, UPT, UPT, UR7, 0x4000, URZ ;  /* 0x0000400007097890 */ /* 0x000fe4000fffe0ff */
[----:B-1----:R-:W-:Y:S02]  /*06b0*/  ULEA UR7, UR8, UR7, 0x18 ;  /* 0x0000000708077291 */ /* 0x002fe4000f8ec0ff */
[----:B------:R-:W-:-:S04]  /*06c0*/  ULEA UR9, UR8, UR9, 0x18 ;  /* 0x0000000908097291 */ /* 0x000fc8000f8ec0ff */
[----:B------:R-:W-:Y:S01]  /*06d0*/  LEA R42, R8, UR7, 0xa ;  /* 0x00000007082a7c11 */ /* 0x000fe2000f8e50ff */
[----:B------:R-:W-:Y:S01]  /*06e0*/  UMOV UR7, 0x400 ;  /* 0x0000040000077882 */ /* 0x000fe20000000000 */
[----:B------:R-:W-:Y:S01]  /*06f0*/  LEA R44, R44, UR9, 0x3 ;  /* 0x000000092c2c7c11 */ /* 0x000fe2000f8e18ff */
[----:B------:R-:W-:Y:S02]  /*0700*/  ULEA UR7, UR8, UR7, 0x18 ;  /* 0x0000000708077291 */ /* 0x000fe4000f8ec0ff */
[----:B------:R-:W-:Y:S04]  /*0710*/  LDS.128 R32, [R42] ;  /* 0x000000002a207984 */ /* 0x000fe80000000c00 */
[----:B------:R-:W1:Y:S01]  /*0720*/  LDS.64 R38, [R44] ;  /* 0x000000002c267984 */ /* 0x000e620000000a00 */
[----:B------:R-:W-:Y:S01]  /*0730*/  LEA R9, R8, UR7, 0xa ;  /* 0x0000000708097c11 */ /* 0x000fe2000f8e50ff */
[----:B------:R-:W-:-:S02]  /*0740*/  UMOV UR7, 0x400 ;  /* 0x0000040000077882 */ /* 0x000fc40000000000 */
[----:B------:R-:W2:Y:S01]  /*0750*/  LDS.128 R24, [R42+0x80] ;  /* 0x000080002a187984 */ /* 0x000ea20000000c00 */
[----:B------:R-:W-:-:S03]  /*0760*/  ULEA UR7, UR8, UR7, 0x18 ;  /* 0x0000000708077291 */ /* 0x000fc6000f8ec0ff */
[----:B0-----:R-:W0:Y:S04]  /*0770*/  LDS.64 R2, [R44+0x80] ;  /* 0x000080002c027984 */ /* 0x001e280000000a00 */
[----:B------:R-:W3:Y:S04]  /*0780*/  LDS.64 R36, [R44+0x100] ;  /* 0x000100002c247984 */ /* 0x000ee80000000a00 */
[----:B------:R-:W4:Y:S01]  /*0790*/  LDS.128 R28, [R42+0x100] ;  /* 0x000100002a1c7984 */ /* 0x000f220000000c00 */
[CC--:B-1----:R-:W-:Y:S01]  /*07a0*/  FFMA R17, R32.reuse, R38.reuse, R17 ;  /* 0x0000002620117223 */ /* 0x0c2fe20000000011 */
[-C--:B------:R-:W-:Y:S01]  /*07b0*/  FFMA R10, R32, R39.reuse, R10 ;  /* 0x00000027200a7223 */ /* 0x080fe2000000000a */
[C---:B--2---:R-:W-:Y:S01]  /*07c0*/  FFMA R32, R24.reuse, R38, R21 ;  /* 0x0000002618207223 */ /* 0x044fe20000000015 */
[----:B------:R-:W-:Y:S01]  /*07d0*/  FFMA R16, R24, R39, R16 ;  /* 0x0000002718107223 */ /* 0x000fe20000000010 */
[----:B------:R-:W1:Y:S01]  /*07e0*/  LDS.128 R20, [R42+0x180] ;  /* 0x000180002a147984 */ /* 0x000e620000000c00 */
[C---:B0-----:R-:W-:Y:S01]  /*07f0*/  FFMA R17, R2.reuse, R33, R17 ;  /* 0x0000002102117223 */ /* 0x041fe20000000011 */
[----:B------:R-:W-:Y:S01]  /*0800*/  FFMA R19, R33, R3, R10 ;  /* 0x0000000321137223 */ /* 0x000fe2000000000a */
[----:B------:R-:W-:Y:S01]  /*0810*/  FFMA R43, R2, R25, R32 ;  /* 0x00000019022b7223 */ /* 0x000fe20000000020 */
[----:B------:R-:W-:Y:S01]  /*0820*/  FFMA R33, R25, R3, R16 ;  /* 0x0000000319217223 */ /* 0x000fe20000000010 */
[----:B---3--:R-:W-:Y:S01]  /*0830*/  FFMA R25, R36, R34, R17 ;  /* 0x0000002224197223 */ /* 0x008fe20000000011 */
[-C--:B------:R-:W-:Y:S01]  /*0840*/  FFMA R34, R34, R37.reuse, R19 ;  /* 0x0000002522227223 */ /* 0x080fe20000000013 */
[----:B------:R-:W-:Y:S01]  /*0850*/  FFMA R24, R36, R26, R43 ;  /* 0x0000001a24187223 */ /* 0x000fe2000000002b */
[----:B------:R-:W-:Y:S01]  /*0860*/  FFMA R26, R26, R37, R33 ;  /* 0x000000251a1a7223 */ /* 0x000fe20000000021 */
[C---:B----4-:R-:W-:Y:S01]  /*0870*/  FFMA R11, R28.reuse, R38, R11 ;  /* 0x000000261c0b7223 */ /* 0x050fe2000000000b */
[----:B------:R-:W-:-:S02]  /*0880*/  FFMA R28, R28, R39, R18 ;  /* 0x000000271c1c7223 */ /* 0x000fc40000000012 */
[----:B------:R-:W0:Y:S01]  /*0890*/  LDS.128 R16, [R9+0x200] ;  /* 0x0002000009107984 */ /* 0x000e220000000c00 */
[----:B------:R-:W-:Y:S01]  /*08a0*/  FFMA R11, R2, R29, R11 ;  /* 0x0000001d020b7223 */ /* 0x000fe2000000000b */
[----:B------:R-:W-:Y:S01]  /*08b0*/  FFMA R29, R29, R3, R28 ;  /* 0x000000031d1d7223 */ /* 0x000fe2000000001c */
[----:B------:R-:W-:Y:S01]  /*08c0*/  LEA R28, R8, UR7, 0xa ;  /* 0x00000007081c7c11 */ /* 0x000fe2000f8e50ff */
[----:B------:R-:W-:Y:S02]  /*08d0*/  UMOV UR7, 0x400 ;  /* 0x0000040000077882 */ /* 0x000fe40000000000 */
[----:B------:R-:W-:Y:S01]  /*08e0*/  ULEA UR7, UR8, UR7, 0x18 ;  /* 0x0000000708077291 */ /* 0x000fe2000f8ec0ff */
[C---:B-1----:R-:W-:Y:S01]  /*08f0*/  FFMA R7, R20.reuse, R38, R7 ;  /* 0x0000002614077223 */ /* 0x042fe20000000007 */
[----:B------:R-:W-:Y:S01]  /*0900*/  FFMA R6, R20, R39, R6 ;  /* 0x0000002714067223 */ /* 0x000fe20000000006 */
[----:B------:R-:W-:Y:S01]  /*0910*/  FFMA R20, R36, R30, R11 ;  /* 0x0000001e24147223 */ /* 0x000fe2000000000b */
[----:B------:R-:W-:Y:S01]  /*0920*/  FFMA R30, R30, R37, R29 ;  /* 0x000000251e1e7223 */ /* 0x000fe2000000001d */
[----:B------:R-:W-:Y:S01]  /*0930*/  FFMA R7, R2, R21, R7 ;  /* 0x0000001502077223 */ /* 0x000fe20000000007 */
[----:B------:R-:W-:Y:S01]  /*0940*/  FFMA R21, R21, R3, R6 ;  /* 0x0000000315157223 */ /* 0x000fe20000000006 */
[----:B------:R-:W1:Y:S02]  /*0950*/  LDS.128 R8, [R9+0x300] ;  /* 0x0003000009087984 */ /* 0x000e640000000c00 */
[----:B------:R-:W-:Y:S01]  /*0960*/  FFMA R47, R36, R22, R7 ;  /* 0x00000016242f7223 */ /* 0x000fe20000000007 */
[----:B------:R-:W-:Y:S01]  /*0970*/  FFMA R22, R22, R37, R21 ;  /* 0x0000002516167223 */ /* 0x000fe20000000015 */
[C---:B0-----:R-:W-:Y:S01]  /*0980*/  FFMA R29, R16.reuse, R38, R5 ;  /* 0x00000026101d7223 */ /* 0x041fe20000000005 */
[----:B------:R-:W-:-:S02]  /*0990*/  FFMA R16, R16, R39, R4 ;  /* 0x0000002710107223 */ /* 0x000fc40000000004 */
[----:B------:R-:W0:Y:S01]  /*09a0*/  LDS.128 R4, [R28+0x280] ;  /* 0x000280001c047984 */ /* 0x000e220000000c00 */
[----:B------:R-:W-:Y:S01]  /*09b0*/  FFMA R29, R2, R17, R29 ;  /* 0x00000011021d7223 */ /* 0x000fe2000000001d */
[----:B------:R-:W-:Y:S02]  /*09c0*/  FFMA R21, R17, R3, R16 ;  /* 0x0000000311157223 */ /* 0x000fe40000000010 */
[----:B------:R-:W2:Y:S01]  /*09d0*/  LDS.64 R16, [R44+0x180] ;  /* 0x000180002c107984 */ /* 0x000ea20000000a00 */
[----:B------:R-:W-:Y:S01]  /*09e0*/  FFMA R42, R36, R18, R29 ;  /* 0x00000012242a7223 */ /* 0x000fe2000000001d */
[----:B-1----:R-:W-:-:S04]  /*09f0*/  FFMA R33, R8, R38, R15 ;  /* 0x0000002608217223 */ /* 0x002fc8000000000f */
[----:B------:R-:W-:-:S04]  /*0a00*/  FFMA R33, R2, R9, R33 ;  /* 0x0000000902217223 */ /* 0x000fc80000000021 */
[----:B------:R-:W-:Y:S01]  /*0a10*/  FFMA R50, R36, R10, R33 ;  /* 0x0000000a24327223 */ /* 0x000fe20000000021 */
[C---:B0-----:R-:W-:Y:S01]  /*0a20*/  FFMA R43, R4.reuse, R38, R13 ;  /* 0x00000026042b7223 */ /* 0x041fe2000000000d */
[-C--:B------:R-:W-:Y:S01]  /*0a30*/  FFMA R32, R4, R39.reuse, R12 ;  /* 0x0000002704207223 */ /* 0x080fe2000000000c */
[----:B------:R-:W-:Y:S01]  /*0a40*/  FFMA R4, R8, R39, R14 ;  /* 0x0000002708047223 */ /* 0x000fe2000000000e */
[----:B------:R-:W-:Y:S01]  /*0a50*/  FFMA R8, R18, R37, R21 ;  /* 0x0000002512087223 */ /* 0x000fe20000000015 */
[----:B------:R-:W0:Y:S01]  /*0a60*/  LDS.128 R12, [R28+0x380] ;  /* 0x000380001c0c7984 */ /* 0x000e220000000c00 */
[----:B------:R-:W-:Y:S01]  /*0a70*/  FFMA R43, R2, R5, R43 ;  /* 0x00000005022b7223 */ /* 0x000fe2000000002b */
[-C--:B------:R-:W-:Y:S01]  /*0a80*/  FFMA R5, R5, R3.reuse, R32 ;  /* 0x0000000305057223 */ /* 0x080fe20000000020 */
[----:B------:R-:W-:Y:S01]  /*0a90*/  FFMA R9, R9, R3, R4 ;  /* 0x0000000309097223 */ /* 0x000fe20000000004 */
[----:B--2---:R-:W-:Y:S01]  /*0aa0*/  FFMA R25, R16, R35, R25 ;  /* 0x0000002310197223 */ /* 0x004fe20000000019 */
[----:B------:R-:W-:Y:S01]  /*0ab0*/  FFMA R18, R36, R6, R43 ;  /* 0x0000000624127223 */ /* 0x000fe2000000002b */
[----:B------:R-:W-:Y:S01]  /*0ac0*/  FFMA R51, R35, R17, R34 ;  /* 0x0000001123337223 */ /* 0x000fe20000000022 */
[C---:B------:R-:W-:Y:S01]  /*0ad0*/  FFMA R21, R16.reuse, R27, R24 ;  /* 0x0000001b10157223 */ /* 0x040fe20000000018 */
[-C--:B------:R-:W-:Y:S01]  /*0ae0*/  FFMA R49, R27, R17.reuse, R26 ;  /* 0x000000111b317223 */ /* 0x080fe2000000001a */
[----:B------:R-:W-:Y:S01]  /*0af0*/  LDS.64 R28, [R44+0x280] ;  /* 0x000280002c1c7984 */ /* 0x000fe20000000a00 */
[----:B------:R-:W-:Y:S01]  /*0b00*/  FFMA R4, R31, R17, R30 ;  /* 0x000000111f047223 */ /* 0x000fe2000000001e */
[C---:B------:R-:W-:Y:S01]  /*0b10*/  FFMA R47, R16.reuse, R23, R47 ;  /* 0x00000017102f7223 */ /* 0x040fe2000000002f */
[----:B------:R-:W-:Y:S01]  /*0b20*/  FFMA R8, R19, R17, R8 ;  /* 0x0000001113087223 */ /* 0x000fe20000000008 */
[----:B------:R-:W-:Y:S01]  /*0b30*/  FFMA R43, R16, R11, R50 ;  /* 0x0000000b102b7223 */ /* 0x000fe20000000032 */
[C---:B0-----:R-:W-:Y:S01]  /*0b40*/  FFMA R48, R12.reuse, R39, R40 ;  /* 0x000000270c307223 */ /* 0x041fe20000000028 */
[----:B------:R-:W-:Y:S01]  /*0b50*/  FFMA R38, R12, R38, R41 ;  /* 0x000000260c267223 */ /* 0x000fe20000000029 */
[----:B------:R-:W0:Y:S01]  /*0b60*/  S2R R40, SR_TID.Y ;  /* 0x0000000000287919 */ /* 0x000e220000002200 */
[----:B------:R-:W-:Y:S01]  /*0b70*/  FFMA R12, R6, R37, R5 ;  /* 0x00000025060c7223 */ /* 0x000fe20000000005 */
[----:B------:R-:W-:Y:S01]  /*0b80*/  FFMA R3, R13, R3, R48 ;  /* 0x000000030d037223 */ /* 0x000fe20000000030 */
[----:B------:R-:W-:Y:S01]  /*0b90*/  FFMA R5, R2, R13, R38 ;  /* 0x0000000d02057223 */ /* 0x000fe20000000026 */
[----:B------:R-:W-:Y:S01]  /*0ba0*/  FFMA R48, R10, R37, R9 ;  /* 0x000000250a307223 */ /* 0x000fe20000000009 */
[----:B------:R-:W-:Y:S01]  /*0bb0*/  FFMA R13, R16, R7, R18 ;  /* 0x00000007100d7223 */ /* 0x000fe20000000012 */
[----:B------:R-:W-:Y:S01]  /*0bc0*/  FFMA R52, R14, R37, R3 ;  /* 0x000000250e347223 */ /* 0x000fe20000000003 */
[----:B------:R-:W-:Y:S01]  /*0bd0*/  FFMA R10, R36, R14, R5 ;  /* 0x0000000e240a7223 */ /* 0x000fe20000000005 */
[----:B------:R-:W-:Y:S01]  /*0be0*/  LDS.64 R2, [R44+0x200] ;  /* 0x000200002c027984 */ /* 0x000fe20000000a00 */
[----:B------:R-:W-:Y:S01]  /*0bf0*/  FFMA R12, R7, R17, R12 ;  /* 0x00000011070c7223 */ /* 0x000fe2000000000c */
[C---:B------:R-:W-:Y:S01]  /*0c00*/  FFMA R9, R16.reuse, R19, R42 ;  /* 0x0000001310097223 */ /* 0x040fe2000000002a */
[C---:B------:R-:W-:Y:S01]  /*0c10*/  FFMA R5, R16.reuse, R31, R20 ;  /* 0x0000001f10057223 */ /* 0x040fe20000000014 */
[-C--:B------:R-:W-:Y:S01]  /*0c20*/  FFMA R6, R23, R17.reuse, R22 ;  /* 0x0000001117067223 */ /* 0x080fe20000000016 */
[----:B------:R-:W-:Y:S01]  /*0c30*/  FFMA R14, R11, R17, R48 ;  /* 0x000000110b0e7223 */ /* 0x000fe20000000030 */
[----:B------:R-:W-:Y:S01]  /*0c40*/  FFMA R41, R16, R15, R10 ;  /* 0x0000000f10297223 */ /* 0x000fe2000000000a */
[----:B------:R-:W-:Y:S01]  /*0c50*/  FFMA R42, R15, R17, R52 ;  /* 0x000000110f2a7223 */ /* 0x000fe20000000034 */
[----:B------:R-:W-:Y:S01]  /*0c60*/  LDS.64 R30, [R44+0x300] ;  /* 0x000300002c1e7984 */ /* 0x000fe20000000a00 */
[----:B0-----:R-:W-:Y:S01]  /*0c70*/  LEA R40, R40, UR7, 0xa ;  /* 0x0000000728287c11 */ /* 0x001fe2000f8e50ff */
[----:B------:R-:W-:-:S02]  /*0c80*/  UMOV UR7, 0x400 ;  /* 0x0000040000077882 */ /* 0x000fc40000000000 */
[----:B------:R-:W-:Y:S02]  /*0c90*/  ULEA UR7, UR8, UR7, 0x18 ;  /* 0x0000000708077291 */ /* 0x000fe4000f8ec0ff */
[----:B------:R-:W0:Y:S04]  /*0ca0*/  LDS.128 R36, [R40+0x10] ;  /* 0x0000100028247984 */ /* 0x000e280000000c00 */
[----:B------:R-:W1:Y:S04]  /*0cb0*/  LDS.128 R32, [R40+0x90] ;  /* 0x0000900028207984 */ /* 0x000e680000000c00 */
[----:B------:R-:W2:Y:S01]  /*0cc0*/  LDS.128 R16, [R40+0x190] ;  /* 0x0001900028107984 */ /* 0x000ea20000000c00 */
[C---:B0-----:R-:W-:Y:S01]  /*0cd0*/  FFMA R7, R36.reuse, R2, R25 ;  /* 0x0000000224077223 */ /* 0x041fe20000000019 */
[----:B------:R-:W-:-:S02]  /*0ce0*/  FFMA R36, R36, R3, R51 ;  /* 0x0000000324247223 */ /* 0x000fc40000000033 */
[----:B------:R-:W0:Y:S01]  /*0cf0*/  LDS.128 R24, [R40+0x110] ;  /* 0x0001100028187984 */ /* 0x000e220000000c00 */
[CC--:B-1----:R-:W-:Y:S01]  /*0d00*/  FFMA R10, R32.reuse, R2.reuse, R21 ;  /* 0x00000002200a7223 */ /* 0x0c2fe20000000015 */
[----:B------:R-:W-:Y:S02]  /*0d10*/  FFMA R32, R32, R3, R49 ;  /* 0x0000000320207223 */ /* 0x000fe40000000031 */
[----:B------:R-:W1:Y:S01]  /*0d20*/  LDS.128 R20, [R40+0x210] ;  /* 0x0002100028147984 */ /* 0x000e620000000c00 */
[C---:B------:R-:W-:Y:S01]  /*0d30*/  FFMA R15, R28.reuse, R37, R7 ;  /* 0x000000251c0f7223 */ /* 0x040fe20000000007 */
[----:B------:R-:W-:Y:S01]  /*0d40*/  FFMA R7, R28, R33, R10 ;  /* 0x000000211c077223 */ /* 0x000fe2000000000a */
[C---:B--2---:R-:W-:Y:S01]  /*0d50*/  FFMA R10, R16.reuse, R2, R47 ;  /* 0x00000002100a7223 */ /* 0x044fe2000000002f */
[----:B------:R-:W-:Y:S01]  /*0d60*/  FFMA R6, R16, R3, R6 ;  /* 0x0000000310067223 */ /* 0x000fe20000000006 */
[----:B------:R-:W-:Y:S01]  /*0d70*/  FFMA R11, R33, R29, R32 ;  /* 0x0000001d210b7223 */ /* 0x000fe20000000020 */
[----:B------:R-:W-:Y:S01]  /*0d80*/  FFMA R32, R30, R34, R7 ;  /* 0x000000221e207223 */ /* 0x000fe20000000007 */
[----:B------:R-:W-:Y:S01]  /*0d90*/  FFMA R47, R28, R17, R10 ;  /* 0x000000111c2f7223 */ /* 0x000fe2000000000a */
[----:B------:R-:W-:Y:S01]  /*0da0*/  FFMA R17, R17, R29, R6 ;  /* 0x0000001d11117223 */ /* 0x000fe20000000006 */
[----:B------:R-:W-:Y:S01]  /*0db0*/  FFMA R34, R34, R31, R11 ;  /* 0x0000001f22227223 */ /* 0x000fe2000000000b */
[----:B------:R-:W-:Y:S01]  /*0dc0*/  FFMA R37, R37, R29, R36 ;  /* 0x0000001d25257223 */ /* 0x000fe20000000024 */
[C---:B------:R-:W-:Y:S01]  /*0dd0*/  FFMA R33, R30.reuse, R38, R15 ;  /* 0x000000261e217223 */ /* 0x040fe2000000000f */
[----:B------:R-:W-:Y:S01]  /*0de0*/  FFMA R47, R30, R18, R47 ;  /* 0x000000121e2f7223 */ /* 0x000fe2000000002f */
[-C--:B------:R-:W-:Y:S01]  /*0df0*/  FFMA R18, R18, R31.reuse, R17 ;  /* 0x0000001f12127223 */ /* 0x080fe20000000011 */
[----:B------:R-:W-:Y:S01]  /*0e00*/  FFMA R38, R38, R31, R37 ;  /* 0x0000001f26267223 */ /* 0x000fe20000000025 */
[----:B------:R-:W2:Y:S01]  /*0e10*/  LDS.64 R16, [R44+0x380] ;  /* 0x000380002c107984 */ /* 0x000ea20000000a00 */
[C---:B0-----:R-:W-:Y:S01]  /*0e20*/  FFMA R5, R24.reuse, R2, R5 ;  /* 0x0000000218057223 */ /* 0x041fe20000000005 */
[----:B------:R-:W-:-:S03]  /*0e30*/  FFMA R4, R24, R3, R4 ;  /* 0x0000000318047223 */ /* 0x000fc60000000004 */
[----:B------:R-:W-:Y:S01]  /*0e40*/  FFMA R5, R28, R25, R5 ;  /* 0x000000191c057223 */ /* 0x000fe20000000005 */
[----:B------:R-:W-:-:S03]  /*0e50*/  FFMA R25, R25, R29, R4 ;  /* 0x0000001d19197223 */ /* 0x000fc60000000004 */
[----:B------:R-:W-:Y:S01]  /*0e60*/  FFMA R24, R30, R26, R5 ;  /* 0x0000001a1e187223 */ /* 0x000fe20000000005 */
[----:B------:R-:W-:Y:S01]  /*0e70*/  FFMA R26, R26, R31, R25 ;  /* 0x0000001f1a1a7223 */ /* 0x000fe20000000019 */
[CC--:B-1----:R-:W-:Y:S01]  /*0e80*/  FFMA R25, R20.reuse, R2.reuse, R9 ;  /* 0x0000000214197223 */ /* 0x0c2fe20000000009 */
[----:B------:R-:W0:Y:S01]  /*0e90*/  LDS.128 R4, [R40+0x290] ;  /* 0x0002900028047984 */ /* 0x000e220000000c00 */
[----:B------:R-:W-:Y:S02]  /*0ea0*/  FFMA R20, R20, R3, R8 ;  /* 0x0000000314147223 */ /* 0x000fe40000000008 */
[----:B------:R-:W-:Y:S01]  /*0eb0*/  FFMA R25, R28, R21, R25 ;  /* 0x000000151c197223 */ /* 0x000fe20000000019 */
[----:B------:R-:W1:Y:S01]  /*0ec0*/  LDS.128 R8, [R40+0x310] ;  /* 0x0003100028087984 */ /* 0x000e620000000c00 */
[----:B------:R-:W-:Y:S01]  /*0ed0*/  FFMA R21, R21, R29, R20 ;  /* 0x0000001d15157223 */ /* 0x000fe20000000014 */
[-C--:B--2---:R-:W-:Y:S01]  /*0ee0*/  FFMA R52, R39, R17.reuse, R38 ;  /* 0x0000001127347223 */ /* 0x084fe20000000026 */
[----:B------:R-:W-:Y:S01]  /*0ef0*/  FFMA R49, R35, R17, R34 ;  /* 0x0000001123317223 */ /* 0x000fe20000000022 */
[----:B------:R-:W-:Y:S01]  /*0f00*/  FFMA R47, R16, R19, R47 ;  /* 0x00000013102f7223 */ /* 0x000fe2000000002f */
[C---:B0-----:R-:W-:Y:S01]  /*0f10*/  FFMA R37, R4.reuse, R2, R13 ;  /* 0x0000000204257223 */ /* 0x041fe2000000000d */
[-C--:B------:R-:W-:Y:S01]  /*0f20*/  FFMA R20, R4, R3.reuse, R12 ;  /* 0x0000000304147223 */ /* 0x080fe2000000000c */
[----:B-1----:R-:W-:-:S02]  /*0f30*/  FFMA R4, R8, R3, R14 ;  /* 0x0000000308047223 */ /* 0x002fc4000000000e */
[----:B------:R-:W-:Y:S01]  /*0f40*/  FFMA R37, R28, R5, R37 ;  /* 0x000000051c257223 */ /* 0x000fe20000000025 */
[----:B------:R-:W0:Y:S01]  /*0f50*/  LDS.128 R12, [R40+0x390] ;  /* 0x00039000280c7984 */ /* 0x000e220000000c00 */
[----:B------:R-:W-:Y:S01]  /*0f60*/  FFMA R43, R8, R2, R43 ;  /* 0x00000002082b7223 */ /* 0x000fe2000000002b */
        /* <DEDUP_REMOVED lines=9> */
[----:B------:R-:W-:Y:S02]  /*1000*/  LDS.64 R34, [R44+0x500] ;  /* 0x000500002c227984 */ /* 0x000fe40000000a00 */
        /* <DEDUP_REMOVED lines=14> */
[C---:B------:R-:W-:Y:S01]  /*10f0*/  FFMA R5, R16.reuse, R27, R24 ;  /* 0x0000001b10057223 */ /* 0x040fe20000000018 */
[----:B------:R-:W-:Y:S01]  /*1100*/  LDS.64 R32, [R44+0x480] ;  /* 0x000480002c207984 */ /* 0x000fe20000000a00 */
[C---:B------:R-:W-:Y:S01]  /*1110*/  FFMA R9, R16.reuse, R23, R42 ;  /* 0x0000001710097223 */ /* 0x040fe2000000002a */
[-C--:B------:R-:W-:Y:S01]  /*1120*/  FFMA R6, R19, R17.reuse, R18 ;  /* 0x0000001113067223 */ /* 0x080fe20000000012 */
[----:B------:R-:W-:Y:S01]  /*1130*/  FFMA R14, R11, R17, R22 ;  /* 0x000000110b0e7223 */ /* 0x000fe20000000016 */
[----:B------:R-:W-:Y:S01]  /*1140*/  FFMA R41, R16, R15, R10 ;  /* 0x0000000f10297223 */ /* 0x000fe2000000000a */
[----:B------:R-:W-:Y:S01]  /*1150*/  FFMA R42, R15, R17, R50 ;  /* 0x000000110f2a7223 */ /* 0x000fe20000000032 */
[----:B0-----:R-:W-:Y:S01]  /*1160*/  LEA R40, R3, UR7, 0xa ;  /* 0x0000000703287c11 */ /* 0x001fe2000f8e50ff */
[----:B------:R-:W-:Y:S01]  /*1170*/  UMOV UR7, 0x400 ;  /* 0x0000040000077882 */ /* 0x000fe20000000000 */
[----:B------:R-:W-:Y:S01]  /*1180*/  LDS.64 R2, [R44+0x400] ;  /* 0x000400002c027984 */ /* 0x000fe20000000a00 */
[----:B------:R-:W-:-:S03]  /*1190*/  ULEA UR7, UR8, UR7, 0x18 ;  /* 0x0000000708077291 */ /* 0x000fc6000f8ec0ff */
[----:B------:R-:W0:Y:S04]  /*11a0*/  LDS.128 R28, [R40+0x20] ;  /* 0x00002000281c7984 */ /* 0x000e280000000c00 */
[----:B------:R-:W1:Y:S04]  /*11b0*/  LDS.128 R36, [R40+0xa0] ;  /* 0x0000a00028247984 */ /* 0x000e680000000c00 */
[----:B------:R-:W2:Y:S01]  /*11c0*/  LDS.128 R16, [R40+0x1a0] ;  /* 0x0001a00028107984 */ /* 0x000ea20000000c00 */
[C---:B0-----:R-:W-:Y:S01]  /*11d0*/  FFMA R7, R28.reuse, R2, R25 ;  /* 0x000000021c077223 */ /* 0x041fe20000000019 */
[----:B------:R-:W-:-:S02]  /*11e0*/  FFMA R52, R28, R3, R52 ;  /* 0x000000031c347223 */ /* 0x000fc40000000034 */
[----:B------:R-:W0:Y:S01]  /*11f0*/  LDS.128 R24, [R40+0x120] ;  /* 0x0001200028187984 */ /* 0x000e220000000c00 */
[-C--:B-1----:R-:W-:Y:S01]  /*1200*/  FFMA R10, R36, R2.reuse, R21 ;  /* 0x00000002240a7223 */ /* 0x082fe20000000015 */
[----:B------:R-:W-:Y:S02]  /*1210*/  FFMA R11, R32, R29, R7 ;  /* 0x0000001d200b7223 */ /* 0x000fe40000000007 */
[----:B------:R-:W1:Y:S01]  /*1220*/  LDS.128 R20, [R40+0x220] ;  /* 0x0002200028147984 */ /* 0x000e620000000c00 */
[----:B------:R-:W-:Y:S01]  /*1230*/  FFMA R36, R36, R3, R49 ;  /* 0x0000000324247223 */ /* 0x000fe20000000031 */
[----:B------:R-:W-:Y:S01]  /*1240*/  FFMA R7, R32, R37, R10 ;  /* 0x0000002520077223 */ /* 0x000fe2000000000a */
[C---:B--2---:R-:W-:Y:S01]  /*1250*/  FFMA R10, R16.reuse, R2, R47 ;  /* 0x00000002100a7223 */ /* 0x044fe2000000002f */
[----:B------:R-:W-:Y:S01]  /*1260*/  FFMA R6, R16, R3, R6 ;  /* 0x0000000310067223 */ /* 0x000fe20000000006 */
[-C--:B------:R-:W-:Y:S01]  /*1270*/  FFMA R37, R37, R33.reuse, R36 ;  /* 0x0000002125257223 */ /* 0x080fe20000000024 */
[----:B------:R-:W-:Y:S01]  /*1280*/  FFMA R15, R29, R33, R52 ;  /* 0x000000211d0f7223 */ /* 0x000fe20000000034 */
[----:B------:R-:W-:Y:S01]  /*1290*/  FFMA R47, R32, R17, R10 ;  /* 0x00000011202f7223 */ /* 0x000fe2000000000a */
[C---:B------:R-:W-:Y:S01]  /*12a0*/  FFMA R36, R34.reuse, R38, R7 ;  /* 0x0000002622247223 */ /* 0x040fe20000000007 */
[----:B------:R-:W-:Y:S01]  /*12b0*/  FFMA R17, R17, R33, R6 ;  /* 0x0000002111117223 */ /* 0x000fe20000000006 */
[----:B------:R-:W-:Y:S01]  /*12c0*/  FFMA R29, R34, R30, R11 ;  /* 0x0000001e221d7223 */ /* 0x000fe2000000000b */
[-C--:B------:R-:W-:Y:S01]  /*12d0*/  FFMA R38, R38, R35.reuse, R37 ;  /* 0x0000002326267223 */ /* 0x080fe20000000025 */
[-C--:B------:R-:W-:Y:S01]  /*12e0*/  FFMA R30, R30, R35.reuse, R15 ;  /* 0x000000231e1e7223 */ /* 0x080fe2000000000f */
[----:B------:R-:W-:Y:S01]  /*12f0*/  FFMA R47, R34, R18, R47 ;  /* 0x00000012222f7223 */ /* 0x000fe2000000002f */
[----:B------:R-:W-:-:S02]  /*1300*/  FFMA R18, R18, R35, R17 ;  /* 0x0000002312127223 */ /* 0x000fc40000000011 */
        /* <DEDUP_REMOVED lines=13> */
[----:B--2---:R-:W-:Y:S01]  /*13e0*/  FFMA R50, R31, R17, R30 ;  /* 0x000000111f327223 */ /* 0x004fe2000000001e */
[----:B------:R-:W-:Y:S01]  /*13f0*/  FFMA R47, R16, R19, R47 ;  /* 0x00000013102f7223 */ /* 0x000fe2000000002f */
[CC--:B0-----:R-:W-:Y:S01]  /*1400*/  FFMA R37, R4.reuse, R2.reuse, R13 ;  /* 0x0000000204257223 */ /* 0x0c1fe2000000000d */
[-C--:B------:R-:W-:Y:S01]  /*1410*/  FFMA R20, R4, R3.reuse, R12 ;  /* 0x0000000304147223 */ /* 0x080fe2000000000c */
[C---:B-1----:R-:W-:Y:S01]  /*1420*/  FFMA R4, R8.reuse, R3, R14 ;  /* 0x0000000308047223 */ /* 0x042fe2000000000e */
[----:B------:R-:W-:Y:S01]  /*1430*/  FFMA R43, R8, R2, R43 ;  /* 0x00000002082b7223 */ /* 0x000fe2000000002b */
[----:B------:R-:W0:Y:S01]  /*1440*/  LDS.128 R12, [R40+0x3a0] ;  /* 0x0003a000280c7984 */ /* 0x000e220000000c00 */
[C---:B------:R-:W-:Y:S01]  /*1450*/  FFMA R37, R32.reuse, R5, R37 ;  /* 0x0000000520257223 */ /* 0x040fe20000000025 */
        /* <DEDUP_REMOVED lines=10> */
[-C--:B------:R-:W-:Y:S01]  /*1500*/  FFMA R48, R11, R17.reuse, R48 ;  /* 0x000000110b307223 */ /* 0x080fe20000000030 */
        /* <DEDUP_REMOVED lines=13> */
[C---:B------:R-:W-:Y:S01]  /*15e0*/  FFMA R13, R16.reuse, R23, R42 ;  /* 0x00000017100d7223 */ /* 0x040fe2000000002a */
[C---:B------:R-:W-:Y:S01]  /*15f0*/  FFMA R41, R16.reuse, R15, R10 ;  /* 0x0000000f10297223 */ /* 0x040fe2000000000a */
[-C--:B------:R-:W-:Y:S01]  /*1600*/  FFMA R42, R15, R17.reuse, R14 ;  /* 0x000000110f2a7223 */ /* 0x080fe2000000000e */
[----:B------:R-:W-:Y:S01]  /*1610*/  LDS.64 R36, [R44+0x680] ;  /* 0x000680002c247984 */ /* 0x000fe20000000a00 */
[-C--:B------:R-:W-:Y:S01]  /*1620*/  FFMA R12, R23, R17.reuse, R12 ;  /* 0x00000011170c7223 */ /* 0x080fe2000000000c */
[----:B------:R-:W-:Y:S01]  /*1630*/  FFMA R25, R39, R17, R38 ;  /* 0x0000001127197223 */ /* 0x000fe20000000026 */
[----:B------:R-:W-:Y:S01]  /*1640*/  FFMA R5, R16, R27, R24 ;  /* 0x0000001b10057223 */ /* 0x000fe20000000018 */
[----:B------:R-:W-:Y:S01]  /*1650*/  LDS.64 R38, [R44+0x700] ;  /* 0x000700002c267984 */ /* 0x000fe20000000a00 */
[----:B0-----:R-:W-:Y:S01]  /*1660*/  LEA R40, R3, UR7, 0xa ;  /* 0x0000000703287c11 */ /* 0x001fe2000f8e50ff */
[----:B------:R-:W-:-:S02]  /*1670*/  UMOV UR7, 0x400 ;  /* 0x0000040000077882 */ /* 0x000fc40000000000 */
[----:B------:R-:W-:Y:S01]  /*1680*/  LDS.64 R2, [R44+0x600] ;  /* 0x000600002c027984 */ /* 0x000fe20000000a00 */
[----:B------:R-:W-:-:S03]  /*1690*/  ULEA UR7, UR8, UR7, 0x18 ;  /* 0x0000000708077291 */ /* 0x000fc6000f8ec0ff */
[----:B------:R-:W0:Y:S04]  /*16a0*/  LDS.128 R32, [R40+0x30] ;  /* 0x0000300028207984 */ /* 0x000e280000000c00 */
[----:B------:R-:W1:Y:S01]  /*16b0*/  LDS.128 R28, [R40+0xb0] ;  /* 0x0000b000281c7984 */ /* 0x000e620000000c00 */
[CC--:B0-----:R-:W-:Y:S01]  /*16c0*/  FFMA R7, R32.reuse, R2.reuse, R9 ;  /* 0x0000000220077223 */ /* 0x0c1fe20000000009 */
[----:B------:R-:W-:Y:S02]  /*16d0*/  FFMA R50, R32, R3, R50 ;  /* 0x0000000320327223 */ /* 0x000fe40000000032 */
[----:B------:R-:W0:Y:S01]  /*16e0*/  LDS.128 R8, [R40+0x130] ;  /* 0x0001300028087984 */ /* 0x000e220000000c00 */
[----:B-1----:R-:W-:Y:S01]  /*16f0*/  FFMA R14, R28, R2, R21 ;  /* 0x000000021c0e7223 */ /* 0x002fe20000000015 */
[----:B------:R-:W-:-:S02]  /*1700*/  FFMA R17, R36, R33, R7 ;  /* 0x0000002124117223 */ /* 0x000fc40000000007 */
[----:B------:R-:W1:Y:S01]  /*1710*/  LDS.128 R20, [R40+0x1b0] ;  /* 0x0001b00028147984 */ /* 0x000e620000000c00 */
[----:B------:R-:W-:Y:S01]  /*1720*/  FFMA R28, R28, R3, R25 ;  /* 0x000000031c1c7223 */ /* 0x000fe20000000019 */
[----:B------:R-:W-:Y:S01]  /*1730*/  FFMA R7, R36, R29, R14 ;  /* 0x0000001d24077223 */ /* 0x000fe2000000000e */
[-C--:B------:R-:W-:Y:S01]  /*1740*/  FFMA R33, R33, R37.reuse, R50 ;  /* 0x0000002521217223 */ /* 0x080fe20000000032 */
[----:B------:R-:W2:Y:S01]  /*1750*/  LDS.128 R24, [R40+0x230] ;  /* 0x0002300028187984 */ /* 0x000ea20000000c00 */
[----:B------:R-:W-:Y:S01]  /*1760*/  FFMA R15, R29, R37, R28 ;  /* 0x000000251d0f7223 */ /* 0x000fe2000000001c */
[C---:B------:R-:W-:Y:S01]  /*1770*/  FFMA R28, R38.reuse, R30, R7 ;  /* 0x0000001e261c7223 */ /* 0x040fe20000000007 */
[----:B------:R-:W-:Y:S01]  /*1780*/  FFMA R29, R38, R34, R17 ;  /* 0x00000022261d7223 */ /* 0x000fe20000000011 */
[-C--:B------:R-:W-:Y:S01]  /*1790*/  FFMA R34, R34, R39.reuse, R33 ;  /* 0x0000002722227223 */ /* 0x080fe20000000021 */
[----:B------:R-:W-:Y:S01]  /*17a0*/  FFMA R30, R30, R39, R15 ;  /* 0x000000271e1e7223 */ /* 0x000fe2000000000f */
[CC--:B0-----:R-:W-:Y:S01]  /*17b0*/  FFMA R5, R8.reuse, R2.reuse, R5 ;  /* 0x0000000208057223 */ /* 0x0c1fe20000000005 */
[-C--:B------:R-:W-:Y:S01]  /*17c0*/  FFMA R4, R8, R3.reuse, R4 ;  /* 0x0000000308047223 */ /* 0x080fe20000000004 */
[C---:B-1----:R-:W-:Y:S01]  /*17d0*/  FFMA R8, R20.reuse, R2, R47 ;  /* 0x0000000214087223 */ /* 0x042fe2000000002f */
[----:B------:R-:W-:Y:S01]  /*17e0*/  FFMA R6, R20, R3, R6 ;  /* 0x0000000314067223 */ /* 0x000fe20000000006 */
[C---:B------:R-:W-:Y:S01]  /*17f0*/  FFMA R5, R36.reuse, R9, R5 ;  /* 0x0000000924057223 */ /* 0x040fe20000000005 */
[----:B------:R-:W-:Y:S01]  /*1800*/  FFMA R9, R9, R37, R4 ;  /* 0x0000002509097223 */ /* 0x000fe20000000004 */
[----:B------:R-:W-:Y:S01]  /*1810*/  FFMA R47, R36, R21, R8 ;  /* 0x00000015242f7223 */ /* 0x000fe20000000008 */
[----:B------:R-:W-:Y:S01]  /*1820*/  FFMA R21, R21, R37, R6 ;  /* 0x0000002515157223 */ /* 0x000fe20000000006 */
[----:B------:R-:W-:Y:S01]  /*1830*/  FFMA R8, R38, R10, R5 ;  /* 0x0000000a26087223 */ /* 0x000fe20000000005 */
[----:B------:R-:W-:Y:S01]  /*1840*/  FFMA R10, R10, R39, R9 ;  /* 0x000000270a0a7223 */ /* 0x000fe20000000009 */
[----:B------:R-:W0:Y:S01]  /*1850*/  LDS.128 R4, [R40+0x2b0] ;  /* 0x0002b00028047984 */ /* 0x000e220000000c00 */
[C---:B--2---:R-:W-:Y:S01]  /*1860*/  FFMA R9, R24.reuse, R2, R13 ;  /* 0x0000000218097223 */ /* 0x044fe2000000000d */
[----:B------:R-:W-:Y:S01]  /*1870*/  FFMA R24, R24, R3, R12 ;  /* 0x0000000318187223 */ /* 0x000fe2000000000c */
[----:B------:R-:W-:Y:S01]  /*1880*/  FFMA R47, R38, R22, R47 ;  /* 0x00000016262f7223 */ /* 0x000fe2000000002f */
[----:B------:R-:W1:Y:S01]  /*1890*/  LDS.128 R12, [R40+0x330] ;  /* 0x00033000280c7984 */ /* 0x000e620000000c00 */
[----:B------:R-:W-:Y:S01]  /*18a0*/  FFMA R22, R22, R39, R21 ;  /* 0x0000002716167223 */ /* 0x000fe20000000015 */
[----:B------:R-:W-:Y:S01]  /*18b0*/  FFMA R9, R36, R25, R9 ;  /* 0x0000001924097223 */ /* 0x000fe20000000009 */
[----:B------:R-:W-:Y:S01]  /*18c0*/  FFMA R25, R25, R37, R24 ;  /* 0x0000002519197223 */ /* 0x000fe20000000018 */
[----:B------:R-:W2:Y:S01]  /*18d0*/  LDS.64 R20, [R44+0x780] ;  /* 0x000780002c147984 */ /* 0x000ea20000000a00 */
[C---:B0-----:R-:W-:Y:S01]  /*18e0*/  FFMA R33, R4.reuse, R2, R19 ;  /* 0x0000000204217223 */ /* 0x041fe20000000013 */
[----:B------:R-:W-:-:S02]  /*18f0*/  FFMA R4, R4, R3, R18 ;  /* 0x0000000304047223 */ /* 0x000fc40000000012 */
[----:B------:R-:W0:Y:S01]  /*1900*/  LDS.128 R16, [R40+0x3b0] ;  /* 0x0003b00028107984 */ /* 0x000e220000000c00 */
[----:B-1----:R-:W-:Y:S01]  /*1910*/  FFMA R48, R12, R3, R48 ;  /* 0x000000030c307223 */ /* 0x002fe20000000030 */
[----:B------:R-:W-:Y:S01]  /*1920*/  FFMA R33, R36, R5, R33 ;  /* 0x0000000524217223 */ /* 0x000fe20000000021 */
[----:B------:R-:W-:Y:S01]  /*1930*/  FFMA R43, R12, R2, R43 ;  /* 0x000000020c2b7223 */ /* 0x000fe2000000002b */
[----:B------:R-:W-:Y:S01]  /*1940*/  FFMA R5, R5, R37, R4 ;  /* 0x0000002505057223 */ /* 0x000fe20000000004 */
[----:B------:R-:W-:Y:S01]  /*1950*/  FFMA R12, R26, R39, R25 ;  /* 0x000000271a0c7223 */ /* 0x000fe20000000019 */
[----:B------:R-:W-:Y:S01]  /*1960*/  FFMA R24, R38, R6, R33 ;  /* 0x0000000626187223 */ /* 0x000fe20000000021 */
[----:B------:R-:W-:Y:S01]  /*1970*/  FFMA R43, R36, R13, R43 ;  /* 0x0000000d242b7223 */ /* 0x000fe2000000002b */
[----:B------:R-:W-:Y:S01]  /*1980*/  FFMA R13, R13, R37, R48 ;  /* 0x000000250d0d7223 */ /* 0x000fe20000000030 */
[----:B--2---:R-:W-:Y:S01]  /*1990*/  FFMA R29, R20, R35, R29 ;  /* 0x00000023141d7223 */ /* 0x004fe2000000001d */
[----:B------:R-:W-:Y:S01]  /*19a0*/  FFMA R52, R35, R21, R34 ;  /* 0x0000001523347223 */ /* 0x000fe20000000022 */
[----:B------:R-:W-:Y:S01]  /*19b0*/  FFMA R48, R38, R14, R43 ;  /* 0x0000000e26307223 */ /* 0x000fe2000000002b */
[C---:B------:R-:W-:Y:S01]  /*19c0*/  FFMA R25, R20.reuse, R31, R28 ;  /* 0x0000001f14197223 */ /* 0x040fe2000000001c */
[-C--:B------:R-:W-:Y:S01]  /*19d0*/  FFMA R49, R31, R21.reuse, R30 ;  /* 0x000000151f317223 */ /* 0x080fe2000000001e */
        /* <DEDUP_REMOVED lines=18> */
[----:B------:R-:W-:Y:S01]  /*1b00*/  LDS.64 R8, [R44+0x880] ;  /* 0x000880002c087984 */ /* 0x000fe20000000a00 */
[-C--:B------:R-:W-:Y:S01]  /*1b10*/  FFMA R6, R23, R21.reuse, R22 ;  /* 0x0000001517067223 */ /* 0x080fe20000000016 */
[----:B------:R-:W-:Y:S01]  /*1b20*/  FFMA R18, R15, R21, R26 ;  /* 0x000000150f127223 */ /* 0x000fe2000000001a */
        /* <DEDUP_REMOVED lines=27> */
[----:B------:R-:W2:Y:S01]  /*1ce0*/  S2R R36, SR_TID.Y ;  /* 0x0000000000247919 */ /* 0x000ea20000002200 */
[----:B------:R-:W-:Y:S01]  /*1cf0*/  FFMA R47, R10, R22, R47 ;  /* 0x000000160a2f7223 */ /* 0x000fe2000000002f */
[-C--:B------:R-:W-:Y:S01]  /*1d00*/  FFMA R38, R38, R11.reuse, R37 ;  /* 0x0000000b26267223 */ /* 0x080fe20000000025 */
[----:B------:R-:W-:-:S02]  /*1d10*/  FFMA R22, R22, R11, R21 ;  /* 0x0000000b16167223 */ /* 0x000fc40000000015 */
[----:B------:R-:W3:Y:S01]  /*1d20*/  LDS.64 R20, [R44+0x980] ;  /* 0x000980002c147984 */ /* 0x000ee20000000a00 */
[C---:B0-----:R-:W-:Y:S01]  /*1d30*/  FFMA R5, R28.reuse, R2, R5 ;  /* 0x000000021c057223 */ /* 0x041fe20000000005 */
[----:B------:R-:W-:-:S03]  /*1d40*/  FFMA R4, R28, R3, R4 ;  /* 0x000000031c047223 */ /* 0x000fc60000000004 */
[----:B------:R-:W-:Y:S01]  /*1d50*/  FFMA R5, R8, R29, R5 ;  /* 0x0000001d08057223 */ /* 0x000fe20000000005 */
[----:B------:R-:W-:-:S03]  /*1d60*/  FFMA R29, R29, R9, R4 ;  /* 0x000000091d1d7223 */ /* 0x000fc60000000004 */
[----:B------:R-:W-:Y:S01]  /*1d70*/  FFMA R28, R10, R30, R5 ;  /* 0x0000001e0a1c7223 */ /* 0x000fe20000000005 */
[----:B------:R-:W-:Y:S01]  /*1d80*/  FFMA R30, R30, R11, R29 ;  /* 0x0000000b1e1e7223 */ /* 0x000fe2000000001d */
[C---:B-1----:R-:W-:Y:S01]  /*1d90*/  FFMA R29, R24.reuse, R2, R13 ;  /* 0x00000002181d7223 */ /* 0x042fe2000000000d */
[----:B------:R-:W0:Y:S01]  /*1da0*/  LDS.128 R4, [R40+0x2c0] ;  /* 0x0002c00028047984 */ /* 0x000e220000000c00 */
[----:B------:R-:W-:Y:S01]  /*1db0*/  FFMA R24, R24, R3, R12 ;  /* 0x0000000318187223 */ /* 0x000fe2000000000c */
[----:B--2---:R-:W-:Y:S01]  /*1dc0*/  LEA R36, R36, UR7, 0xa ;  /* 0x0000000724247c11 */ /* 0x004fe2000f8e50ff */
[----:B------:R-:W-:Y:S01]  /*1dd0*/  FFMA R29, R8, R25, R29 ;  /* 0x00000019081d7223 */ /* 0x000fe2000000001d */
[----:B------:R-:W1:Y:S01]  /*1de0*/  LDS.128 R12, [R40+0x340] ;  /* 0x00034000280c7984 */ /* 0x000e620000000c00 */
[----:B------:R-:W-:Y:S01]  /*1df0*/  FFMA R25, R25, R9, R24 ;  /* 0x0000000919197223 */ /* 0x000fe20000000018 */
[----:B------:R-:W-:Y:S01]  /*1e00*/  UMOV UR7, 0x400 ;  /* 0x0000040000077882 */ /* 0x000fe20000000000 */
[----:B------:R-:W-:Y:S01]  /*1e10*/  FFMA R48, R10, R26, R29 ;  /* 0x0000001a0a307223 */ /* 0x000fe2000000001d */
[----:B------:R-:W-:Y:S01]  /*1e20*/  ULEA UR7, UR8, UR7, 0x18 ;  /* 0x0000000708077291 */ /* 0x000fe2000f8ec0ff */
[C---:B---3--:R-:W-:Y:S01]  /*1e30*/  FFMA R33, R20.reuse, R39, R33 ;  /* 0x0000002714217223 */ /* 0x048fe20000000021 */
[-C--:B------:R-:W-:Y:S01]  /*1e40*/  FFMA R51, R39, R21.reuse, R38 ;  /* 0x0000001527337223 */ /* 0x080fe20000000026 */
[----:B------:R-:W-:Y:S01]  /*1e50*/  FFMA R49, R35, R21, R34 ;  /* 0x0000001523317223 */ /* 0x000fe20000000022 */
        /* <DEDUP_REMOVED lines=19> */
[C---:B0-----:R-:W-:Y:S01]  /*1f90*/  FFMA R2, R16.reuse, R2, R41 ;  /* 0x0000000210027223 */ /* 0x041fe20000000029 */
[----:B------:R-:W-:Y:S01]  /*1fa0*/  FFMA R42, R16, R3, R42 ;  /* 0x00000003102a7223 */ /* 0x000fe2000000002a */
[----:B------:R-:W-:Y:S01]  /*1fb0*/  FFMA R16, R6, R11, R5 ;  /* 0x0000000b06107223 */ /* 0x000fe20000000005 */
[----:B------:R-:W-:Y:S01]  /*1fc0*/  FFMA R5, R20, R31, R28 ;  /* 0x0000001f14057223 */ /* 0x000fe2000000001c */
[----:B------:R-:W-:Y:S01]  /*1fd0*/  FFMA R3, R8, R17, R2 ;  /* 0x0000001108037223 */ /* 0x000fe20000000002 */
[----:B------:R-:W-:Y:S01]  /*1fe0*/  FFMA R9, R17, R9, R42 ;  /* 0x0000000911097223 */ /* 0x000fe2000000002a */
[----:B------:R-:W-:Y:S01]  /*1ff0*/  FFMA R17, R20, R7, R24 ;  /* 0x0000000714117223 */ /* 0x000fe20000000018 */
[----:B------:R-:W-:Y:S01]  /*2000*/  LDS.128 R40, [R36+0xd0] ;  /* 0x0000d00024287984 */ /* 0x000fe20000000c00 */
[----:B------:R-:W-:Y:S01]  /*2010*/  FFMA R14, R10, R18, R3 ;  /* 0x000000120a0e7223 */ /* 0x000fe20000000003 */
[----:B------:R-:W-:Y:S01]  /*2020*/  FFMA R52, R18, R11, R9 ;  /* 0x0000000b12347223 */ /* 0x000fe20000000009 */
[-C--:B------:R-:W-:Y:S01]  /*2030*/  FFMA R16, R7, R21.reuse, R16 ;  /* 0x0000001507107223 */ /* 0x080fe20000000010 */
[----:B------:R-:W-:Y:S01]  /*2040*/  LDS.128 R8, [R36+0x50] ;  /* 0x0000500024087984 */ /* 0x000fe20000000c00 */
[-C--:B------:R-:W-:Y:S01]  /*2050*/  FFMA R6, R23, R21.reuse, R22 ;  /* 0x0000001517067223 */ /* 0x080fe20000000016 */
[----:B------:R-:W-:Y:S01]  /*2060*/  FFMA R18, R15, R21, R26 ;  /* 0x000000150f127223 */ /* 0x000fe2000000001a */
[----:B------:R-:W-:Y:S01]  /*2070*/  FFMA R37, R20, R19, R14 ;  /* 0x0000001314257223 */ /* 0x000fe2000000000e */
[----:B------:R-:W0:Y:S01]  /*2080*/  LDS.64 R2, [R44+0xa00] ;  /* 0x000a00002c027984 */ /* 0x000e220000000a00 */
[----:B------:R-:W-:-:S03]  /*2090*/  FFMA R38, R19, R21, R52 ;  /* 0x0000001513267223 */ /* 0x000fc60000000034 */
[----:B------:R-:W1:Y:S04]  /*20a0*/  LDS.64 R28, [R44+0xa80] ;  /* 0x000a80002c1c7984 */ /* 0x000e680000000a00 */
[----:B------:R-:W2:Y:S04]  /*20b0*/  LDS.128 R20, [R36+0x1d0] ;  /* 0x0001d00024147984 */ /* 0x000ea80000000c00 */
[----:B------:R-:W3:Y:S01]  /*20c0*/  LDS.64 R30, [R44+0xb00] ;  /* 0x000b00002c1e7984 */ /* 0x000ee20000000a00 */
[-C--:B0-----:R-:W-:Y:S01]  /*20d0*/  FFMA R7, R8, R2.reuse, R33 ;  /* 0x0000000208077223 */ /* 0x081fe20000000021 */
[----:B------:R-:W-:-:S02]  /*20e0*/  FFMA R14, R40, R2, R25 ;  /* 0x00000002280e7223 */ /* 0x000fc40000000019 */
[----:B------:R-:W0:Y:S01]  /*20f0*/  LDS.128 R32, [R36+0x150] ;  /* 0x0001500024207984 */ /* 0x000e220000000c00 */
[----:B------:R-:W-:Y:S01]  /*2100*/  FFMA R8, R8, R3, R51 ;  /* 0x0000000308087223 */ /* 0x000fe20000000033 */
[C---:B-1----:R-:W-:Y:S01]  /*2110*/  FFMA R15, R28.reuse, R9, R7 ;  /* 0x000000091c0f7223 */ /* 0x042fe20000000007 */
[----:B------:R-:W-:Y:S01]  /*2120*/  FFMA R7, R28, R41, R14 ;  /* 0x000000291c077223 */ /* 0x000fe2000000000e */
[----:B------:R-:W1:Y:S01]  /*2130*/  LDS.128 R24, [R36+0x250] ;  /* 0x0002500024187984 */ /* 0x000e620000000c00 */
[----:B------:R-:W-:Y:S01]  /*2140*/  FFMA R19, R9, R29, R8 ;  /* 0x0000001d09137223 */ /* 0x000fe20000000008 */
[-C--:B------:R-:W-:Y:S01]  /*2150*/  FFMA R40, R40, R3.reuse, R49 ;  /* 0x0000000328287223 */ /* 0x080fe20000000031 */
[C---:B--2---:R-:W-:Y:S01]  /*2160*/  FFMA R8, R20.reuse, R2, R47 ;  /* 0x0000000214087223 */ /* 0x044fe2000000002f */
[----:B------:R-:W-:Y:S01]  /*2170*/  FFMA R6, R20, R3, R6 ;  /* 0x0000000314067223 */ /* 0x000fe20000000006 */
[----:B---3--:R-:W-:Y:S01]  /*2180*/  FFMA R48, R30, R42, R7 ;  /* 0x0000002a1e307223 */ /* 0x008fe20000000007 */
[----:B------:R-:W-:Y:S01]  /*2190*/  FFMA R41, R41, R29, R40 ;  /* 0x0000001d29297223 */ /* 0x000fe20000000028 */
[----:B------:R-:W-:Y:S01]  /*21a0*/  FFMA R7, R28, R21, R8 ;  /* 0x000000151c077223 */ /* 0x000fe20000000008 */
[----:B------:R-:W-:Y:S01]  /*21b0*/  FFMA R21, R21, R29, R6 ;  /* 0x0000001d15157223 */ /* 0x000fe20000000006 */
[----:B------:R-:W-:Y:S01]  /*21c0*/  FFMA R9, R30, R10, R15 ;  /* 0x0000000a1e097223 */ /* 0x000fe2000000000f */
[-C--:B------:R-:W-:Y:S01]  /*21d0*/  FFMA R42, R42, R31.reuse, R41 ;  /* 0x0000001f2a2a7223 */ /* 0x080fe20000000029 */
[----:B------:R-:W-:Y:S01]  /*21e0*/  FFMA R10, R10, R31, R19 ;  /* 0x0000001f0a0a7223 */ /* 0x000fe20000000013 */
[----:B------:R-:W2:Y:S01]  /*21f0*/  S2R R40, SR_TID.Y ;  /* 0x0000000000287919 */ /* 0x000ea20000002200 */
[C---:B0-----:R-:W-:Y:S01]  /*2200*/  FFMA R5, R32.reuse, R2, R5 ;  /* 0x0000000220057223 */ /* 0x041fe20000000005 */
[----:B------:R-:W-:-:S03]  /*2210*/  FFMA R4, R32, R3, R4 ;  /* 0x0000000320047223 */ /* 0x000fc60000000004 */
[----:B------:R-:W-:Y:S01]  /*2220*/  FFMA R5, R28, R33, R5 ;  /* 0x000000211c057223 */ /* 0x000fe20000000005 */
[----:B------:R-:W-:Y:S01]  /*2230*/  FFMA R33, R33, R29, R4 ;  /* 0x0000001d21217223 */ /* 0x000fe20000000004 */
[C---:B-1----:R-:W-:Y:S01]  /*2240*/  FFMA R41, R24.reuse, R2, R13 ;  /* 0x0000000218297223 */ /* 0x042fe2000000000d */
[----:B------:R-:W-:Y:S01]  /*2250*/  FFMA R24, R24, R3, R12 ;  /* 0x0000000318187223 */ /* 0x000fe2000000000c */
[----:B------:R-:W-:Y:S01]  /*2260*/  FFMA R32, R30, R34, R5 ;  /* 0x000000221e207223 */ /* 0x000fe20000000005 */
[-C--:B------:R-:W-:Y:S01]  /*2270*/  FFMA R34, R34, R31.reuse, R33 ;  /* 0x0000001f22227223 */ /* 0x080fe20000000021 */
[----:B------:R-:W-:Y:S01]  /*2280*/  FFMA R33, R30, R22, R7 ;  /* 0x000000161e217223 */ /* 0x000fe20000000007 */
        /* <DEDUP_REMOVED lines=8> */
[----:B------:R-:W2:Y:S01]  /*2310*/  LDS.64 R20, [R44+0xb80] ;  /* 0x000b80002c147984 */ /* 0x000ea20000000a00 */
[----:B------:R-:W-:Y:S01]  /*2320*/  ULEA UR7, UR8, UR7, 0x18 ;  /* 0x0000000708077291 */ /* 0x000fe2000f8ec0ff */
[-C--:B0-----:R-:W-:Y:S01]  /*2330*/  FFMA R39, R12, R2.reuse, R39 ;  /* 0x000000020c277223 */ /* 0x081fe20000000027 */
[C---:B-1----:R-:W-:Y:S01]  /*2340*/  FFMA R47, R4.reuse, R2, R17 ;  /* 0x00000002042f7223 */ /* 0x042fe20000000011 */
[-C--:B------:R-:W-:Y:S01]  /*2350*/  FFMA R8, R4, R3.reuse, R16 ;  /* 0x0000000304087223 */ /* 0x080fe20000000010 */
[----:B------:R-:W-:Y:S01]  /*2360*/  FFMA R4, R12, R3, R18 ;  /* 0x000000030c047223 */ /* 0x000fe20000000012 */
[C---:B------:R-:W-:Y:S01]  /*2370*/  FFMA R39, R28.reuse, R13, R39 ;  /* 0x0000000d1c277223 */ /* 0x040fe20000000027 */
[----:B------:R-:W0:Y:S01]  /*2380*/  LDS.128 R16, [R36+0x3d0] ;  /* 0x0003d00024107984 */ /* 0x000e220000000c00 */
[----:B------:R-:W-:Y:S01]  /*2390*/  FFMA R47, R28, R5, R47 ;  /* 0x000000051c2f7223 */ /* 0x000fe2000000002f */
[----:B------:R-:W-:Y:S01]  /*23a0*/  FFMA R5, R5, R29, R8 ;  /* 0x0000001d05057223 */ /* 0x000fe20000000008 */
[C---:B------:R-:W-:Y:S01]  /*23b0*/  FFMA R52, R30.reuse, R14, R39 ;  /* 0x0000000e1e347223 */ /* 0x040fe20000000027 */
[----:B--2---:R-:W-:Y:S01]  /*23c0*/  FFMA R49, R11, R21, R10 ;  /* 0x000000150b317223 */ /* 0x004fe2000000000a */
[----:B------:R-:W-:Y:S01]  /*23d0*/  FFMA R12, R30, R6, R47 ;  /* 0x000000061e0c7223 */ /* 0x000fe2000000002f */
[----:B------:R-:W-:Y:S01]  /*23e0*/  FFMA R47, R20, R11, R9 ;  /* 0x0000000b142f7223 */ /* 0x000fe20000000009 */
[----:B------:R-:W-:Y:S01]  /*23f0*/  FFMA R13, R13, R29, R4 ;  /* 0x0000001d0d0d7223 */ /* 0x000fe20000000004 */
[----:B------:R-:W-:Y:S01]  /*2400*/  LDS.128 R8, [R40+0xe0] ;  /* 0x0000e00028087984 */ /* 0x000fe20000000c00 */
[----:B------:R-:W-:Y:S01]  /*2410*/  FFMA R24, R6, R31, R5 ;  /* 0x0000001f06187223 */ /* 0x000fe20000000005 */
[----:B------:R-:W-:Y:S01]  /*2420*/  FFMA R5, R20, R35, R32 ;  /* 0x0000002314057223 */ /* 0x000fe20000000020 */
[-C--:B------:R-:W-:Y:S01]  /*2430*/  FFMA R4, R35, R21.reuse, R34 ;  /* 0x0000001523047223 */ /* 0x080fe20000000022 */
[-C--:B------:R-:W-:Y:S01]  /*2440*/  FFMA R6, R23, R21.reuse, R22 ;  /* 0x0000001517067223 */ /* 0x080fe20000000016 */
[----:B------:R-:W-:Y:S01]  /*2450*/  FFMA R24, R7, R21, R24 ;  /* 0x0000001507187223 */ /* 0x000fe20000000018 */
[C---:B0-----:R-:W-:Y:S01]  /*2460*/  FFMA R2, R16.reuse, R2, R37 ;  /* 0x0000000210027223 */ /* 0x041fe20000000025 */
[----:B------:R-:W-:Y:S01]  /*2470*/  FFMA R38, R16, R3, R38 ;  /* 0x0000000310267223 */ /* 0x000fe20000000026 */
[-C--:B------:R-:W-:Y:S01]  /*2480*/  FFMA R16, R26, R31.reuse, R25 ;  /* 0x0000001f1a107223 */ /* 0x080fe20000000019 */
[----:B------:R-:W-:Y:S01]  /*2490*/  FFMA R26, R14, R31, R13 ;  /* 0x0000001f0e1a7223 */ /* 0x000fe2000000000d */
[----:B------:R-:W-:Y:S01]  /*24a0*/  FFMA R3, R28, R17, R2 ;  /* 0x000000111c037223 */ /* 0x000fe20000000002 */
[----:B------:R-:W-:Y:S01]  /*24b0*/  FFMA R17, R17, R29, R38 ;  /* 0x0000001d11117223 */ /* 0x000fe20000000026 */
[----:B------:R-:W-:Y:S01]  /*24c0*/  FFMA R13, R20, R43, R48 ;  /* 0x0000002b140d7223 */ /* 0x000fe20000000030 */
[----:B------:R-:W0:Y:S01]  /*24d0*/  LDS.64 R38, [R44+0xc00] ;  /* 0x000c00002c267984 */ /* 0x000e220000000a00 */
[----:B------:R-:W-:Y:S01]  /*24e0*/  FFMA R14, R30, R18, R3 ;  /* 0x000000121e0e7223 */ /* 0x000fe20000000003 */
[----:B------:R-:W-:Y:S01]  /*24f0*/  FFMA R18, R18, R31, R17 ;  /* 0x0000001f12127223 */ /* 0x000fe20000000011 */
[----:B------:R-:W-:Y:S01]  /*2500*/  FFMA R48, R43, R21, R42 ;  /* 0x000000152b307223 */ /* 0x000fe2000000002a */
[----:B------:R-:W1:Y:S01]  /*2510*/  LDS.128 R28, [R40+0x60] ;  /* 0x00006000281c7984 */ /* 0x000e620000000c00 */
[C---:B------:R-:W-:Y:S01]  /*2520*/  FFMA R17, R20.reuse, R27, R50 ;  /* 0x0000001b14117223 */ /* 0x040fe20000000032 */
[-C--:B------:R-:W-:Y:S01]  /*2530*/  FFMA R16, R27, R21.reuse, R16 ;  /* 0x000000151b107223 */ /* 0x080fe20000000010 */
[----:B------:R-:W-:Y:S01]  /*2540*/  FFMA R42, R19, R21, R18 ;  /* 0x00000015132a7223 */ /* 0x000fe20000000012 */
[----:B------:R-:W2:Y:S01]  /*2550*/  LDS.64 R2, [R44+0xc80] ;  /* 0x000c80002c027984 */ /* 0x000ea20000000a00 */
[C---:B------:R-:W-:Y:S01]  /*2560*/  FFMA R25, R20.reuse, R7, R12 ;  /* 0x0000000714197223 */ /* 0x040fe2000000000c */
[C---:B------:R-:W-:Y:S01]  /*2570*/  FFMA R27, R20.reuse, R15, R52 ;  /* 0x0000000f141b7223 */ /* 0x040fe20000000034 */
[----:B------:R-:W-:Y:S01]  /*2580*/  FFMA R26, R15, R21, R26 ;  /* 0x000000150f1a7223 */ /* 0x000fe2000000001a */
[----:B------:R-:W3:Y:S01]  /*2590*/  LDS.64 R36, [R44+0xd00] ;  /* 0x000d00002c247984 */ /* 0x000ee20000000a00 */
[C---:B------:R-:W-:Y:S01]  /*25a0*/  FFMA R41, R20.reuse, R19, R14 ;  /* 0x0000001314297223 */ /* 0x040fe2000000000e */
[----:B------:R-:W-:-:S02]  /*25b0*/  FFMA R43, R20, R23, R33 ;  /* 0x00000017142b7223 */ /* 0x000fc40000000021 */
[----:B------:R-:W4:Y:S04]  /*25c0*/  LDS.128 R32, [R40+0x160] ;  /* 0x0001600028207984 */ /* 0x000f280000000c00 */
[----:B------:R-:W-:Y:S01]  /*25d0*/  LDS.128 R20, [R40+0x260] ;  /* 0x0002600028147984 */ /* 0x000fe20000000c00 */
[CC--:B0-----:R-:W-:Y:S01]  /*25e0*/  FFMA R18, R8.reuse, R38.reuse, R13 ;  /* 0x0000002608127223 */ /* 0x0c1fe2000000000d */
[-C--:B------:R-:W-:Y:S02]  /*25f0*/  FFMA R48, R8, R39.reuse, R48 ;  /* 0x0000002708307223 */ /* 0x080fe40000000030 */
[----:B------:R-:W0:Y:S01]  /*2600*/  LDS.128 R12, [R40+0x1e0] ;  /* 0x0001e000280c7984 */ /* 0x000e220000000c00 */
[C---:B-1----:R-:W-:Y:S01]  /*2610*/  FFMA R47, R28.reuse, R38, R47 ;  /* 0x000000261c2f7223 */ /* 0x042fe2000000002f */
[----:B------:R-:W-:-:S03]  /*2620*/  FFMA R28, R28, R39, R49 ;  /* 0x000000271c1c7223 */ /* 0x000fc60000000031 */
[C---:B--2---:R-:W-:Y:S01]  /*2630*/  FFMA R47, R2.reuse, R29, R47 ;  /* 0x0000001d022f7223 */ /* 0x044fe2000000002f */
        /* <DEDUP_REMOVED lines=8> */
[----:B------:R-:W-:-:S03]  /*26c0*/  FFMA R4, R32, R39, R4 ;  /* 0x0000002720047223 */ /* 0x000fc60000000004 */
[----:B------:R-:W-:Y:S01]  /*26d0*/  FFMA R5, R2, R33, R5 ;  /* 0x0000002102057223 */ /* 0x000fe20000000005 */
[----:B------:R-:W-:Y:S01]  /*26e0*/  FFMA R33, R33, R3, R4 ;  /* 0x0000000321217223 */ /* 0x000fe20000000004 */
[C---:B0-----:R-:W-:Y:S01]  /*26f0*/  FFMA R10, R12.reuse, R38, R43 ;  /* 0x000000260c0a7223 */ /* 0x041fe2000000002b */
[----:B------:R-:W-:Y:S01]  /*2700*/  FFMA R6, R12, R39, R6 ;  /* 0x000000270c067223 */ /* 0x000fe20000000006 */
[----:B------:R-:W-:Y:S02]  /*2710*/  FFMA R12, R36, R34, R5 ;  /* 0x00000022240c7223 */ /* 0x000fe40000000005 */
[----:B------:R-:W-:Y:S01]  /*2720*/  FFMA R7, R2, R13, R10 ;  /* 0x0000000d02077223 */ /* 0x000fe2000000000a */
[----:B------:R-:W-:Y:S01]  /*2730*/  FFMA R13, R13, R3, R6 ;  /* 0x000000030d0d7223 */ /* 0x000fe20000000006 */
[-C--:B------:R-:W-:Y:S02]  /*2740*/  FFMA R10, R34, R37.reuse, R33 ;  /* 0x00000025220a7223 */ /* 0x080fe40000000021 */
[----:B------:R-:W-:Y:S01]  /*2750*/  FFMA R33, R36, R14, R7 ;  /* 0x0000000e24217223 */ /* 0x000fe20000000007 */
[----:B------:R-:W-:Y:S01]  /*2760*/  FFMA R32, R14, R37, R13 ;  /* 0x000000250e207223 */ /* 0x000fe2000000000d */
[CC--:B------:R-:W-:Y:S01]  /*2770*/  FFMA R13, R20.reuse, R38.reuse, R17 ;  /* 0x00000026140d7223 */ /* 0x0c0fe20000000011 */
[----:B------:R-:W-:Y:S01]  /*2780*/  FFMA R20, R20, R39, R16 ;  /* 0x0000002714147223 */ /* 0x000fe20000000010 */
[----:B------:R-:W0:Y:S02]  /*2790*/  LDS.128 R4, [R40+0x2e0] ;  /* 0x0002e00028047984 */ /* 0x000e240000000c00 */
[----:B------:R-:W-:Y:S01]  /*27a0*/  FFMA R13, R2, R21, R13 ;  /* 0x00000015020d7223 */ /* 0x000fe2000000000d */
[----:B------:R-:W-:Y:S01]  /*27b0*/  FFMA R9, R21, R3, R20 ;  /* 0x0000000315097223 */ /* 0x000fe20000000014 */
[----:B------:R-:W1:Y:S03]  /*27c0*/  LDS.128 R16, [R40+0x360] ;  /* 0x0003600028107984 */ /* 0x000e660000000c00 */
[----:B------:R-:W-:Y:S01]  /*27d0*/  FFMA R34, R22, R37, R9 ;  /* 0x0000002516227223 */ /* 0x000fe20000000009 */
[----:B------:R-:W2:Y:S01]  /*27e0*/  LDS.64 R20, [R44+0xd80] ;  /* 0x000d80002c147984 */ /* 0x000ea20000000a00 */
[C---:B0-----:R-:W-:Y:S01]  /*27f0*/  FFMA R47, R4.reuse, R38, R25 ;  /* 0x00000026042f7223 */ /* 0x041fe20000000019 */
[----:B------:R-:W-:-:S02]  /*2800*/  FFMA R28, R4, R39, R24 ;  /* 0x00000027041c7223 */ /* 0x000fc40000000018 */
[----:B------:R-:W0:Y:S01]  /*2810*/  S2R R4, SR_TID.Y ;  /* 0x0000000000047919 */ /* 0x000e220000002200 */
[C---:B-1----:R-:W-:Y:S01]  /*2820*/  FFMA R43, R16.reuse, R38, R27 ;  /* 0x00000026102b7223 */ /* 0x042fe2000000001b */
[----:B------:R-:W-:Y:S01]  /*2830*/  FFMA R14, R16, R39, R26 ;  /* 0x00000027100e7223 */ /* 0x000fe2000000001a */
[C---:B------:R-:W-:Y:S01]  /*2840*/  FFMA R47, R2.reuse, R5, R47 ;  /* 0x00000005022f7223 */ /* 0x040fe2000000002f */
[----:B------:R0:W1:Y:S01]  /*2850*/  LDS.128 R24, [R40+0x3e0] ;  /* 0x0003e00028187984 */ /* 0x0000620000000c00 */
[----:B------:R-:W-:Y:S01]  /*2860*/  FFMA R5, R5, R3, R28 ;  /* 0x0000000305057223 */ /* 0x000fe2000000001c */
[----:B------:R-:W-:Y:S01]  /*2870*/  FFMA R43, R2, R17, R43 ;  /* 0x00000011022b7223 */ /* 0x000fe2000000002b */
[----:B------:R-:W-:Y:S01]  /*2880*/  FFMA R16, R36, R6, R47 ;  /* 0x0000000624107223 */ /* 0x000fe2000000002f */
[----:B------:R-:W-:Y:S01]  /*2890*/  FFMA R17, R17, R3, R14 ;  /* 0x0000000311117223 */ /* 0x000fe2000000000e */
[----:B------:R-:W-:Y:S01]  /*28a0*/  FFMA R6, R6, R37, R5 ;  /* 0x0000002506067223 */ /* 0x000fe20000000005 */
[C---:B--2---:R-:W-:Y:S01]  /*28b0*/  FFMA R29, R20.reuse, R31, R29 ;  /* 0x0000001f141d7223 */ /* 0x044fe2000000001d */
[----:B------:R-:W-:Y:S01]  /*28c0*/  FFMA R30, R11, R21, R30 ;  /* 0x000000150b1e7223 */ /* 0x000fe2000000001e */
[----:B------:R-:W-:Y:S01]  /*28d0*/  FFMA R33, R20, R15, R33 ;  /* 0x0000000f14217223 */ /* 0x000fe20000000021 */
[-C--:B------:R-:W-:Y:S01]  /*28e0*/  FFMA R32, R15, R21.reuse, R32 ;  /* 0x000000150f207223 */ /* 0x080fe20000000020 */
[----:B------:R-:W-:Y:S01]  /*28f0*/  FFMA R34, R23, R21, R34 ;  /* 0x0000001517227223 */ /* 0x000fe20000000022 */
[----:B0-----:R-:W-:Y:S01]  /*2900*/  LEA R40, R4, UR7, 0xa ;  /* 0x0000000704287c11 */ /* 0x001fe2000f8e50ff */
[----:B------:R-:W0:Y:S01]  /*2910*/  LDCU UR7, c[0x0][0x3a0] ;  /* 0x00007400ff0777ac */ /* 0x000e220008000800 */
[C---:B-1----:R-:W-:Y:S01]  /*2920*/  FFMA R38, R24.reuse, R38, R41 ;  /* 0x0000002618267223 */ /* 0x042fe20000000029 */
        /* <DEDUP_REMOVED lines=10> */
[----:B------:R-:W-:Y:S01]  /*29d0*/  FFMA R31, R20, R11, R8 ;  /* 0x0000000b141f7223 */ /* 0x000fe20000000008 */
[----:B------:R-:W-:Y:S01]  /*29e0*/  LDS.64 R2, [R44+0xe00] ;  /* 0x000e00002c027984 */ /* 0x000fe20000000a00 */
[----:B------:R-:W-:Y:S01]  /*29f0*/  FFMA R42, R18, R37, R17 ;  /* 0x00000025122a7223 */ /* 0x000fe20000000011 */
[C---:B------:R-:W-:Y:S01]  /*2a00*/  FFMA R37, R20.reuse, R7, R16 ;  /* 0x0000000714257223 */ /* 0x040fe20000000010 */
[----:B------:R-:W-:Y:S01]  /*2a10*/  FFMA R36, R7, R21, R6 ;  /* 0x0000001507247223 */ /* 0x000fe20000000006 */
[----:B------:R-:W1:Y:S01]  /*2a20*/  LDS.128 R8, [R40+0x70] ;  /* 0x0000700028087984 */ /* 0x000e620000000c00 */
[C---:B------:R-:W-:Y:S01]  /*2a30*/  FFMA R41, R20.reuse, R19, R38 ;  /* 0x0000001314297223 */ /* 0x040fe20000000026 */
[----:B------:R-:W-:Y:S01]  /*2a40*/  FFMA R42, R19, R21, R42 ;  /* 0x00000015132a7223 */ /* 0x000fe2000000002a */
[C---:B------:R-:W-:Y:S01]  /*2a50*/  FFMA R35, R20.reuse, R23, R39 ;  /* 0x0000001714237223 */ /* 0x040fe20000000027 */
[----:B------:R-:W2:Y:S01]  /*2a60*/  LDS.128 R12, [R40+0xf0] ;  /* 0x0000f000280c7984 */ /* 0x000ea20000000c00 */
[----:B------:R-:W-:Y:S01]  /*2a70*/  FFMA R47, R27, R21, R28 ;  /* 0x000000151b2f7223 */ /* 0x000fe2000000001c */
[----:B------:R-:W-:Y:S01]  /*2a80*/  FFMA R43, R20, R27, R22 ;  /* 0x0000001b142b7223 */ /* 0x000fe20000000016 */
[----:B0-----:R-:W-:Y:S01]  /*2a90*/  UISETP.GE.AND UP0, UPT, UR4, UR7, UPT ;  /* 0x000000070400728c */ /* 0x001fe2000bf06270 */
[----:B------:R-:W0:Y:S04]  /*2aa0*/  LDS.64 R4, [R44+0xe80] ;  /* 0x000e80002c047984 */ /* 0x000e280000000a00 */
[----:B------:R-:W3:Y:S04]  /*2ab0*/  LDS.64 R6, [R44+0xf00] ;  /* 0x000f00002c067984 */ /* 0x000ee80000000a00 */
[----:B------:R-:W4:Y:S01]  /*2ac0*/  LDS.128 R16, [R40+0x170] ;  /* 0x0001700028107984 */ /* 0x000f220000000c00 */
[CC--:B-1----:R-:W-:Y:S01]  /*2ad0*/  FFMA R29, R8.reuse, R2.reuse, R29 ;  /* 0x00000002081d7223 */ /* 0x0c2fe2000000001d */
[-C--:B------:R-:W-:Y:S01]  /*2ae0*/  FFMA R26, R8, R3.reuse, R26 ;  /* 0x00000003081a7223 */ /* 0x080fe2000000001a */
[C---:B--2---:R-:W-:Y:S01]  /*2af0*/  FFMA R8, R12.reuse, R2, R31 ;  /* 0x000000020c087223 */ /* 0x044fe2000000001f */
[----:B------:R-:W-:Y:S01]  /*2b00*/  FFMA R30, R12, R3, R30 ;  /* 0x000000030c1e7223 */ /* 0x000fe2000000001e */
[C---:B0-----:R-:W-:Y:S01]  /*2b10*/  FFMA R21, R4.reuse, R9, R29 ;  /* 0x0000000904157223 */ /* 0x041fe2000000001d */
[----:B------:R-:W-:Y:S01]  /*2b20*/  FFMA R23, R9, R5, R26 ;  /* 0x0000000509177223 */ /* 0x000fe2000000001a */
[----:B------:R-:W-:Y:S01]  /*2b30*/  FFMA R9, R4, R13, R8 ;  /* 0x0000000d04097223 */ /* 0x000fe20000000008 */
[----:B------:R-:W-:Y:S01]  /*2b40*/  FFMA R29, R13, R5, R30 ;  /* 0x000000050d1d7223 */ /* 0x000fe2000000001e */
[----:B---3--:R-:W-:Y:S01]  /*2b50*/  FFMA R13, R6, R10, R21 ;  /* 0x0000000a060d7223 */ /* 0x008fe20000000015 */
[----:B------:R-:W-:Y:S01]  /*2b60*/  FFMA R10, R10, R7, R23 ;  /* 0x000000070a0a7223 */ /* 0x000fe20000000017 */
[----:B------:R-:W-:Y:S01]  /*2b70*/  FFMA R12, R6, R14, R9 ;  /* 0x0000000e060c7223 */ /* 0x000fe20000000009 */
[----:B------:R-:W0:Y:S01]  /*2b80*/  LDS.128 R20, [R40+0x1f0] ;  /* 0x0001f00028147984 */ /* 0x000e220000000c00 */
[C---:B----4-:R-:W-:Y:S01]  /*2b90*/  FFMA R31, R16.reuse, R2, R25 ;  /* 0x00000002101f7223 */ /* 0x050fe20000000019 */
[----:B------:R-:W-:-:S02]  /*2ba0*/  FFMA R16, R16, R3, R24 ;  /* 0x0000000310107223 */ /* 0x000fc40000000018 */
[----:B------:R-:W1:Y:S01]  /*2bb0*/  LDS.128 R24, [R40+0x270] ;  /* 0x0002700028187984 */ /* 0x000e620000000c00 */
[----:B------:R-:W-:Y:S01]  /*2bc0*/  FFMA R31, R4, R17, R31 ;  /* 0x00000011041f7223 */ /* 0x000fe2000000001f */
[----:B------:R-:W-:Y:S01]  /*2bd0*/  FFMA R17, R17, R5, R16 ;  /* 0x0000000511117223 */ /* 0x000fe20000000010 */
[-C--:B------:R-:W-:Y:S02]  /*2be0*/  FFMA R16, R14, R7.reuse, R29 ;  /* 0x000000070e107223 */ /* 0x080fe4000000001d */
[----:B------:R-:W-:Y:S01]  /*2bf0*/  FFMA R14, R6, R18, R31 ;  /* 0x00000012060e7223 */ /* 0x000fe2000000001f */
[----:B------:R-:W-:Y:S01]  /*2c00*/  FFMA R18, R18, R7, R17 ;  /* 0x0000000712127223 */ /* 0x000fe20000000011 */
[----:B------:R-:W2:Y:S01]  /*2c10*/  LDS.128 R28, [R40+0x2f0] ;  /* 0x0002f000281c7984 */ /* 0x000ea20000000c00 */
        /* <DEDUP_REMOVED lines=10> */
[----:B------:R-:W-:Y:S01]  /*2cc0*/  FFMA R20, R6, R26, R9 ;  /* 0x0000001a06147223 */ /* 0x000fe20000000009 */
[C---:B--2---:R-:W-:Y:S01]  /*2cd0*/  FFMA R9, R28.reuse, R2, R37 ;  /* 0x000000021c097223 */ /* 0x044fe20000000025 */
[----:B------:R-:W-:Y:S01]  /*2ce0*/  FFMA R28, R28, R3, R36 ;  /* 0x000000031c1c7223 */ /* 0x000fe20000000024 */
[----:B------:R-:W0:Y:S01]  /*2cf0*/  LDS.128 R32, [R40+0x370] ;  /* 0x0003700028207984 */ /* 0x000e220000000c00 */
[----:B------:R-:W-:Y:S01]  /*2d00*/  FFMA R26, R26, R7, R25 ;  /* 0x000000071a1a7223 */ /* 0x000fe20000000019 */
[----:B------:R-:W-:Y:S01]  /*2d10*/  FFMA R17, R4, R29, R9 ;  /* 0x0000001d04117223 */ /* 0x000fe20000000009 */
[----:B------:R-:W-:Y:S01]  /*2d20*/  FFMA R29, R29, R5, R28 ;  /* 0x000000051d1d7223 */ /* 0x000fe2000000001c */
[----:B------:R-:W1:Y:S02]  /*2d30*/  LDS.128 R36, [R40+0x3f0] ;  /* 0x0003f00028247984 */ /* 0x000e640000000c00 */
[----:B------:R-:W-:Y:S01]  /*2d40*/  FFMA R28, R6, R30, R17 ;  /* 0x0000001e061c7223 */ /* 0x000fe20000000011 */
[----:B------:R-:W-:Y:S01]  /*2d50*/  FFMA R30, R30, R7, R29 ;  /* 0x000000071e1e7223 */ /* 0x000fe2000000001d */
[----:B------:R-:W2:Y:S01]  /*2d60*/  LDS.64 R8, [R44+0xf80] ;  /* 0x000f80002c087984 */ /* 0x000ea20000000a00 */
        /* <DEDUP_REMOVED lines=9> */
[-C--:B------:R-:W-:Y:S01]  /*2e00*/  FFMA R34, R34, R7.reuse, R33 ;  /* 0x0000000722227223 */ /* 0x080fe20000000021 */
[----:B------:R-:W-:Y:S01]  /*2e10*/  FFMA R32, R6, R38, R3 ;  /* 0x0000002606207223 */ /* 0x000fe20000000003 */
[----:B------:R-:W-:Y:S01]  /*2e20*/  FFMA R38, R38, R7, R5 ;  /* 0x0000000726267223 */ /* 0x000fe20000000005 */
[C---:B--2---:R-:W-:Y:S01]  /*2e30*/  FFMA R17, R8.reuse, R11, R13 ;  /* 0x0000000b08117223 */ /* 0x044fe2000000000d */
        /* <DEDUP_REMOVED lines=17> */
.L_x_60:
[----:B------:R-:W0:Y:S01]  /*2f50*/  LDCU UR4, c[0x0][0x398] ;  /* 0x00007300ff0477ac */ /* 0x000e220008000800 */
[C---:B------:R-:W-:Y:S01]  /*2f60*/  IADD3 R22, PT, PT, R46.reuse, 0x1, RZ ;  /* 0x000000012e167810 */ /* 0x040fe20007ffe0ff */
[----:B------:R-:W-:Y:S01]  /*2f70*/  BSSY.RECONVERGENT B0, `(.L_x_76) ;  /* 0x0000016000007945 */ /* 0x000fe20003800200 */
[C---:B------:R-:W-:Y:S02]  /*2f80*/  IADD3 R19, PT, PT, R46.reuse, 0x2, RZ ;  /* 0x000000022e137810 */ /* 0x040fe40007ffe0ff */
[C---:B------:R-:W-:Y:S02]  /*2f90*/  IADD3 R0, PT, PT, R46.reuse, 0x3, RZ ;  /* 0x000000032e007810 */ /* 0x040fe40007ffe0ff */
[----:B0-----:R-:W-:Y:S02]  /*2fa0*/  ISETP.GE.AND P0, PT, R46, UR4, PT ;  /* 0x000000042e007c0c */ /* 0x001fe4000bf06270 */
[----:B------:R-:W-:-:S11]  /*2fb0*/  ISETP.GE.AND P2, PT, R22, UR4, PT ;  /* 0x0000000416007c0c */ /* 0x000fd6000bf46270 */
[----:B------:R-:W-:Y:S05]  /*2fc0*/  @P0 BRA `(.L_x_77) ;  /* 0x0000000000400947 */ /* 0x000fea0003800000 */
[----:B------:R-:W0:Y:S01]  /*2fd0*/  LDCU UR5, c[0x0][0x39c] ;  /* 0x00007380ff0577ac */ /* 0x000e220008000800 */
[----:B------:R-:W-:-:S04]  /*2fe0*/  IADD3 R2, PT, PT, R45, 0x1, RZ ;  /* 0x000000012d027810 */ /* 0x000fc80007ffe0ff */
[----:B0-----:R-:W-:Y:S01]  /*2ff0*/  ISETP.GE.AND P1, PT, R2, UR5, PT ;  /* 0x0000000502007c0c */ /* 0x001fe2000bf26270 */
[----:B------:R-:W-:Y:S01]  /*3000*/  IMAD R20, R46, UR5, RZ ;  /* 0x000000052e147c24 */ /* 0x000fe2000f8e02ff */
[----:B------:R-:W-:-:S11]  /*3010*/  ISETP.GE.AND P0, PT, R45, UR5, PT ;  /* 0x000000052d007c0c */ /* 0x000fd6000bf06270 */
[----:B------:R-:W0:Y:S01]  /*3020*/  @!P1 LDC.64 R2, c[0x0][0x390] ;  /* 0x0000e400ff029b82 */ /* 0x000e220000000a00 */
[----:B------:R-:W-:Y:S02]  /*3030*/  @!P1 SHF.R.S32.HI R25, RZ, 0x1f, R45 ;  /* 0x0000001fff199819 */ /* 0x000fe4000001142d */
[CC--:B------:R-:W-:Y:S02]  /*3040*/  @!P1 IADD3 R24, P3, PT, R45.reuse, R20.reuse, RZ ;  /* 0x000000142d189210 */ /* 0x0c0fe40007f7e0ff */
[----:B------:R-:W-:Y:S02]  /*3050*/  @!P0 IADD3 R23, PT, PT, R45, R20, RZ ;  /* 0x000000142d178210 */ /* 0x000fe40007ffe0ff */
[----:B------:R-:W-:Y:S01]  /*3060*/  @!P1 LEA.HI.X.SX32 R25, R20, R25, 0x1, P3 ;  /* 0x0000001914199211 */ /* 0x000fe200018f0eff */
[----:B------:R-:W1:Y:S01]  /*3070*/  @!P0 LDC.64 R8, c[0x0][0x390] ;  /* 0x0000e400ff088b82 */ /* 0x000e620000000a00 */
[----:B0-----:R-:W-:-:S04]  /*3080*/  @!P1 LEA R2, P3, R24, R2, 0x2 ;  /* 0x0000000218029211 */ /* 0x001fc800078610ff */
[----:B------:R-:W-:Y:S01]  /*3090*/  @!P1 LEA.HI.X R3, R24, R3, R25, 0x2, P3 ;  /* 0x0000000318039211 */ /* 0x000fe200018f1419 */
[----:B-1----:R-:W-:-:S05]  /*30a0*/  @!P0 IMAD.WIDE R8, R23, 0x4, R8 ;  /* 0x0000000417088825 */ /* 0x002fca00078e0208 */
[----:B------:R0:W-:Y:S04]  /*30b0*/  @!P0 STG.E desc[UR10][R8.64], R17 ;  /* 0x0000001108008986 */ /* 0x0001e8000c10190a */
[----:B------:R0:W-:Y:S02]  /*30c0*/  @!P1 STG.E desc[UR10][R2.64+0x4], R10 ;  /* 0x0000040a02009986 */ /* 0x0001e4000c10190a */
.L_x_77:
[----:B------:R-:W-:Y:S05]  /*30d0*/  BSYNC.RECONVERGENT B0 ;  /* 0x0000000000007941 */ /* 0x000fea0003800200 */
.L_x_76:
[----:B------:R-:W-:Y:S04]  /*30e0*/  BSSY.RECONVERGENT B0, `(.L_x_78) ;  /* 0x0000012000007945 */ /* 0x000fe80003800200 */
[----:B------:R-:W-:Y:S05]  /*30f0*/  @P2 BRA `(.L_x_79) ;  /* 0x0000000000402947 */ /* 0x000fea0003800000 */
[----:B------:R-:W1:Y:S01]  /*3100*/  LDCU UR5, c[0x0][0x39c] ;  /* 0x00007380ff0577ac */ /* 0x000e620008000800 */
[----:B0-----:R-:W-:-:S04]  /*3110*/  IADD3 R2, PT, PT, R45, 0x1, RZ ;  /* 0x000000012d027810 */ /* 0x001fc80007ffe0ff */
[----:B-1----:R-:W-:Y:S01]  /*3120*/  ISETP.GE.AND P2, PT, R2, UR5, PT ;  /* 0x0000000502007c0c */ /* 0x002fe2000bf46270 */
[----:B------:R-:W-:Y:S01]  /*3130*/  IMAD R22, R22, UR5, RZ ;  /* 0x0000000516167c24 */ /* 0x000fe2000f8e02ff */
[----:B------:R-:W-:-:S11]  /*3140*/  ISETP.GE.AND P1, PT, R45, UR5, PT ;  /* 0x000000052d007c0c */ /* 0x000fd6000bf26270 */
[----:B------:R-:W0:Y:S01]  /*3150*/  @!P2 LDC.64 R2, c[0x0][0x390] ;  /* 0x0000e400ff02ab82 */ /* 0x000e220000000a00 */
[----:B------:R-:W-:Y:S02]  /*3160*/  @!P2 SHF.R.S32.HI R10, RZ, 0x1f, R22 ;  /* 0x0000001fff0aa819 */ /* 0x000fe40000011416 */
[CC--:B------:R-:W-:Y:S02]  /*3170*/  @!P2 IADD3 R20, P0, PT, R45.reuse, R22.reuse, RZ ;  /* 0x000000162d14a210 */ /* 0x0c0fe40007f1e0ff */
[C---:B------:R-:W-:Y:S02]  /*3180*/  @!P1 IADD3 R17, PT, PT, R45.reuse, R22, RZ ;  /* 0x000000162d119210 */ /* 0x040fe40007ffe0ff */
[----:B------:R-:W-:Y:S01]  /*3190*/  @!P2 LEA.HI.X.SX32 R10, R45, R10, 0x1, P0 ;  /* 0x0000000a2d0aa211 */ /* 0x000fe200000f0eff */
[----:B------:R-:W1:Y:S01]  /*31a0*/  @!P1 LDC.64 R8, c[0x0][0x390] ;  /* 0x0000e400ff089b82 */ /* 0x000e620000000a00 */
[----:B0-----:R-:W-:-:S04]  /*31b0*/  @!P2 LEA R2, P0, R20, R2, 0x2 ;  /* 0x000000021402a211 */ /* 0x001fc800078010ff */
[----:B------:R-:W-:Y:S01]  /*31c0*/  @!P2 LEA.HI.X R3, R20, R3, R10, 0x2, P0 ;  /* 0x000000031403a211 */ /* 0x000fe200000f140a */
[----:B-1----:R-:W-:-:S05]  /*31d0*/  @!P1 IMAD.WIDE R8, R17, 0x4, R8 ;  /* 0x0000000411089825 */ /* 0x002fca00078e0208 */
[----:B------:R1:W-:Y:S04]  /*31e0*/  @!P1 STG.E desc[UR10][R8.64], R21 ;  /* 0x0000001508009986 */ /* 0x0003e8000c10190a */
[----:B------:R1:W-:Y:S02]  /*31f0*/  @!P2 STG.E desc[UR10][R2.64+0x4], R16 ;  /* 0x000004100200a986 */ /* 0x0003e4000c10190a */
.L_x_79:
[----:B------:R-:W-:Y:S05]  /*3200*/  BSYNC.RECONVERGENT B0 ;  /* 0x0000000000007941 */ /* 0x000fea0003800200 */
.L_x_78:
[----:B------:R-:W-:Y:S01]  /*3210*/  ISETP.GE.AND P5, PT, R19, UR4, PT ;  /* 0x0000000413007c0c */ /* 0x000fe2000bfa6270 */
[----:B------:R-:W-:Y:S01]  /*3220*/  BSSY.RECONVERGENT B0, `(.L_x_80) ;  /* 0x000001b000007945 */ /* 0x000fe20003800200 */
[C---:B------:R-:W-:Y:S02]  /*3230*/  IADD3 R20, PT, PT, R46.reuse, 0x4, RZ ;  /* 0x000000042e147810 */ /* 0x040fe40007ffe0ff */
[C---:B01----:R-:W-:Y:S02]  /*3240*/  IADD3 R9, PT, PT, R46.reuse, 0x5, RZ ;  /* 0x000000052e097810 */ /* 0x043fe40007ffe0ff */
[C---:B------:R-:W-:Y:S02]  /*3250*/  IADD3 R8, PT, PT, R46.reuse, 0x6, RZ ;  /* 0x000000062e087810 */ /* 0x040fe40007ffe0ff */
[----:B------:R-:W-:Y:S02]  /*3260*/  IADD3 R46, PT, PT, R46, 0x7, RZ ;  /* 0x000000072e2e7810 */ /* 0x000fe40007ffe0ff */
[----:B------:R-:W-:-:S02]  /*3270*/  ISETP.GE.AND P4, PT, R0, UR4, PT ;  /* 0x0000000400007c0c */ /* 0x000fc4000bf86270 */
[----:B------:R-:W-:Y:S02]  /*3280*/  ISETP.GE.AND P0, PT, R20, UR4, PT ;  /* 0x0000000414007c0c */ /* 0x000fe4000bf06270 */
[----:B------:R-:W-:Y:S02]  /*3290*/  ISETP.GE.AND P1, PT, R9, UR4, PT ;  /* 0x0000000409007c0c */ /* 0x000fe4000bf26270 */
[----:B------:R-:W-:Y:S02]  /*32a0*/  ISETP.GE.AND P2, PT, R8, UR4, PT ;  /* 0x0000000408007c0c */ /* 0x000fe4000bf46270 */
[----:B------:R-:W-:Y:S01]  /*32b0*/  ISETP.GE.AND P3, PT, R46, UR4, PT ;  /* 0x000000042e007c0c */ /* 0x000fe2000bf66270 */
[----:B------:R-:W-:-:S12]  /*32c0*/  @P5 BRA `(.L_x_81) ;  /* 0x0000000000405947 */ /* 0x000fd80003800000 */
[----:B------:R-:W0:Y:S01]  /*32d0*/  LDCU UR5, c[0x0][0x39c] ;  /* 0x00007380ff0577ac */ /* 0x000e220008000800 */
[C---:B------:R-:W-:Y:S02]  /*32e0*/  IADD3 R2, PT, PT, R45.reuse, 0x1, RZ ;  /* 0x000000012d027810 */ /* 0x040fe40007ffe0ff */
[----:B0-----:R-:W-:Y:S01]  /*32f0*/  ISETP.GE.AND P6, PT, R45, UR5, PT ;  /* 0x000000052d007c0c */ /* 0x001fe2000bfc6270 */
[----:B------:R-:W-:Y:S01]  /*3300*/  IMAD R10, R19, UR5, RZ ;  /* 0x00000005130a7c24 */ /* 0x000fe2000f8e02ff */
[----:B------:R-:W-:-:S11]  /*3310*/  ISETP.GE.AND P5, PT, R2, UR5, PT ;  /* 0x0000000502007c0c */ /* 0x000fd6000bfa6270 */
[----:B------:R-:W0:Y:S01]  /*3320*/  @!P6 LDC.64 R16, c[0x0][0x390] ;  /* 0x0000e400ff10eb82 */ /* 0x000e220000000a00 */
[----:B------:R-:W-:Y:S02]  /*3330*/  @!P6 IADD3 R19, PT, PT, R45, R10, RZ ;  /* 0x0000000a2d13e210 */ /* 0x000fe40007ffe0ff */
[----:B------:R-:W-:-:S05]  /*3340*/  @!P5 SHF.R.S32.HI R22, RZ, 0x1f, R10 ;  /* 0x0000001fff16d819 */ /* 0x000fca000001140a */
[----:B------:R-:W1:Y:S01]  /*3350*/  @!P5 LDC.64 R2, c[0x0][0x390] ;  /* 0x0000e400ff02db82 */ /* 0x000e620000000a00 */
[----:B0-----:R-:W-:-:S05]  /*3360*/  @!P6 IMAD.WIDE R16, R19, 0x4, R16 ;  /* 0x000000041310e825 */ /* 0x001fca00078e0210 */
[----:B------:R0:W-:Y:S01]  /*3370*/  @!P6 STG.E desc[UR10][R16.64], R11 ;  /* 0x0000000b1000e986 */ /* 0x0001e2000c10190a */
[----:B------:R-:W-:-:S04]  /*3380*/  @!P5 IADD3 R10, P6, PT, R45, R10, RZ ;  /* 0x0000000a2d0ad210 */ /* 0x000fc80007fde0ff */
[----:B------:R-:W-:Y:S02]  /*3390*/  @!P5 LEA.HI.X.SX32 R22, R45, R22, 0x1, P6 ;  /* 0x000000162d16d211 */ /* 0x000fe400030f0eff */
[----:B-1----:R-:W-:-:S04]  /*33a0*/  @!P5 LEA R2, P6, R10, R2, 0x2 ;  /* 0x000000020a02d211 */ /* 0x002fc800078c10ff */
[----:B------:R-:W-:-:S05]  /*33b0*/  @!P5 LEA.HI.X R3, R10, R3, R22, 0x2, P6 ;  /* 0x000000030a03d211 */ /* 0x000fca00030f1416 */
[----:B------:R0:W-:Y:S04]  /*33c0*/  @!P5 STG.E desc[UR10][R2.64+0x4], R18 ;  /* 0x000004120200d986 */ /* 0x0001e8000c10190a */
.L_x_81:
[----:B------:R-:W-:Y:S05]  /*33d0*/  BSYNC.RECONVERGENT B0 ;  /* 0x0000000000007941 */ /* 0x000fea0003800200 */
.L_x_80:
        /* <DEDUP_REMOVED lines=18> */
.L_x_83:
[----:B------:R-:W-:Y:S05]  /*3500*/  BSYNC.RECONVERGENT B0 ;  /* 0x0000000000007941 */ /* 0x000fea0003800200 */
.L_x_82:
[----:B------:R-:W-:Y:S04]  /*3510*/  BSSY.RECONVERGENT B0, `(.L_x_84) ;  /* 0x0000012000007945 */ /* 0x000fe80003800200 */
[----:B------:R-:W-:Y:S05]  /*3520*/  @P0 BRA `(.L_x_85) ;  /* 0x0000000000400947 */ /* 0x000fea0003800000 */
[----:B------:R-:W2:Y:S01]  /*3530*/  LDCU UR5, c[0x0][0x39c] ;  /* 0x00007380ff0577ac */ /* 0x000ea20008000800 */
[----:B------:R-:W-:-:S04]  /*3540*/  IADD3 R0, PT, PT, R45, 0x1, RZ ;  /* 0x000000012d007810 */ /* 0x000fc80007ffe0ff */
[----:B--2---:R-:W-:Y:S01]  /*3550*/  ISETP.GE.AND P5, PT, R0, UR5, PT ;  /* 0x0000000500007c0c */ /* 0x004fe2000bfa6270 */
[----:B------:R-:W-:Y:S01]  /*3560*/  IMAD R20, R20, UR5, RZ ;  /* 0x0000000514147c24 */ /* 0x000fe2000f8e02ff */
[----:B------:R-:W-:-:S11]  /*3570*/  ISETP.GE.AND P4, PT, R45, UR5, PT ;  /* 0x000000052d007c0c */ /* 0x000fd6000bf86270 */
[----:B0-----:R-:W0:Y:S01]  /*3580*/  @!P5 LDC.64 R16, c[0x0][0x390] ;  /* 0x0000e400ff10db82 */ /* 0x001e220000000a00 */
[----:B------:R-:W-:Y:S02]  /*3590*/  @!P5 SHF.R.S32.HI R0, RZ, 0x1f, R20 ;  /* 0x0000001fff00d819 */ /* 0x000fe40000011414 */
[CC--:B-1----:R-:W-:Y:S02]  /*35a0*/  @!P5 IADD3 R10, P0, PT, R45.reuse, R20.reuse, RZ ;  /* 0x000000142d0ad210 */ /* 0x0c2fe40007f1e0ff */
[C---:B------:R-:W-:Y:S02]  /*35b0*/  @!P4 IADD3 R7, PT, PT, R45.reuse, R20, RZ ;  /* 0x000000142d07c210 */ /* 0x040fe40007ffe0ff */
[----:B------:R-:W-:Y:S01]  /*35c0*/  @!P5 LEA.HI.X.SX32 R0, R45, R0, 0x1, P0 ;  /* 0x000000002d00d211 */ /* 0x000fe200000f0eff */
[----:B------:R-:W1:Y:S01]  /*35d0*/  @!P4 LDC.64 R2, c[0x0][0x390] ;  /* 0x0000e400ff02cb82 */ /* 0x000e620000000a00 */
[----:B0-----:R-:W-:Y:S01]  /*35e0*/  @!P5 LEA R6, P0, R10, R16, 0x2 ;  /* 0x000000100a06d211 */ /* 0x001fe200078010ff */
[----:B-1----:R-:W-:-:S03]  /*35f0*/  @!P4 IMAD.WIDE R2, R7, 0x4, R2 ;  /* 0x000000040702c825 */ /* 0x002fc600078e0202 */
[----:B------:R-:W-:Y:S02]  /*3600*/  @!P5 LEA.HI.X R7, R10, R17, R0, 0x2, P0 ;  /* 0x000000110a07d211 */ /* 0x000fe400000f1400 */
[----:B------:R2:W-:Y:S04]  /*3610*/  @!P4 STG.E desc[UR10][R2.64], R5 ;  /* 0x000000050200c986 */ /* 0x0005e8000c10190a */
[----:B------:R2:W-:Y:S03]  /*3620*/  @!P5 STG.E desc[UR10][R6.64+0x4], R4 ;  /* 0x000004040600d986 */ /* 0x0005e6000c10190a */
.L_x_85:
[----:B------:R-:W-:Y:S05]  /*3630*/  BSYNC.RECONVERGENT B0 ;  /* 0x0000000000007941 */ /* 0x000fea0003800200 */
.L_x_84:
[----:B------:R-:W-:Y:S04]  /*3640*/  BSSY.RECONVERGENT B0, `(.L_x_86) ;  /* 0x0000012000007945 */ /* 0x000fe80003800200 */
[----:B------:R-:W-:Y:S05]  /*3650*/  @P1 BRA `(.L_x_87) ;  /* 0x0000000000401947 */ /* 0x000fea0003800000 */
[----:B------:R-:W3:Y:S01]  /*3660*/  LDCU UR5, c[0x0][0x39c] ;  /* 0x00007380ff0577ac */ /* 0x000ee20008000800 */
[----:B------:R-:W-:-:S04]  /*3670*/  IADD3 R0, PT, PT, R45, 0x1, RZ ;  /* 0x000000012d007810 */ /* 0x000fc80007ffe0ff */
[----:B---3--:R-:W-:Y:S01]  /*3680*/  ISETP.GE.AND P4, PT, R0, UR5, PT ;  /* 0x0000000500007c0c */ /* 0x008fe2000bf86270 */
[----:B------:R-:W-:Y:S01]  /*3690*/  IMAD R0, R9, UR5, RZ ;  /* 0x0000000509007c24 */ /* 0x000fe2000f8e02ff */
[----:B------:R-:W-:-:S11]  /*36a0*/  ISETP.GE.AND P1, PT, R45, UR5, PT ;  /* 0x000000052d007c0c */ /* 0x000fd6000bf26270 */
[----:B01----:R-:W0:Y:S01]  /*36b0*/  @!P4 LDC.64 R10, c[0x0][0x390] ;  /* 0x0000e400ff0acb82 */ /* 0x003e220000000a00 */
[----:B--2---:R-:W-:Y:S02]  /*36c0*/  @!P4 SHF.R.S32.HI R4, RZ, 0x1f, R0 ;  /* 0x0000001fff04c819 */ /* 0x004fe40000011400 */
[CC--:B------:R-:W-:Y:S02]  /*36d0*/  @!P4 IADD3 R6, P0, PT, R45.reuse, R0.reuse, RZ ;  /* 0x000000002d06c210 */ /* 0x0c0fe40007f1e0ff */
        /* <DEDUP_REMOVED lines=8> */
.L_x_87:
[----:B------:R-:W-:Y:S05]  /*3760*/  BSYNC.RECONVERGENT B0 ;  /* 0x0000000000007941 */ /* 0x000fea0003800200 */
.L_x_86:
[----:B------:R-:W-:Y:S04]  /*3770*/  BSSY.RECONVERGENT B0, `(.L_x_88) ;  /* 0x0000012000007945 */ /* 0x000fe80003800200 */
[----:B------:R-:W-:Y:S05]  /*3780*/  @P2 BRA `(.L_x_89) ;  /* 0x0000000000402947 */ /* 0x000fea0003800000 */
[----:B------:R-:W4:Y:S01]  /*3790*/  LDCU UR5, c[0x0][0x39c] ;  /* 0x00007380ff0577ac */ /* 0x000f220008000800 */
[----:B------:R-:W-:-:S04]  /*37a0*/  IADD3 R0, PT, PT, R45, 0x1, RZ ;  /* 0x000000012d007810 */ /* 0x000fc80007ffe0ff */
[----:B----4-:R-:W-:Y:S01]  /*37b0*/  ISETP.GE.AND P2, PT, R0, UR5, PT ;  /* 0x0000000500007c0c */ /* 0x010fe2000bf46270 */
[----:B------:R-:W-:Y:S01]  /*37c0*/  IMAD R8, R8, UR5, RZ ;  /* 0x0000000508087c24 */ /* 0x000fe2000f8e02ff */
[----:B------:R-:W-:-:S11]  /*37d0*/  ISETP.GE.AND P1, PT, R45, UR5, PT ;  /* 0x000000052d007c0c */ /* 0x000fd6000bf26270 */
[----:B01----:R-:W0:Y:S01]  /*37e0*/  @!P2 LDC.64 R10, c[0x0][0x390] ;  /* 0x0000e400ff0aab82 */ /* 0x003e220000000a00 */
[----:B------:R-:W-:Y:S02]  /*37f0*/  @!P2 SHF.R.S32.HI R0, RZ, 0x1f, R8 ;  /* 0x0000001fff00a819 */ /* 0x000fe40000011408 */
[CC--:B--2---:R-:W-:Y:S02]  /*3800*/  @!P2 IADD3 R6, P0, PT, R45.reuse, R8.reuse, RZ ;  /* 0x000000082d06a210 */ /* 0x0c4fe40007f1e0ff */
[C---:B---3--:R-:W-:Y:S02]  /*3810*/  @!P1 IADD3 R5, PT, PT, R45.reuse, R8, RZ ;  /* 0x000000082d059210 */ /* 0x048fe40007ffe0ff */
[----:B------:R-:W-:Y:S01]  /*3820*/  @!P2 LEA.HI.X.SX32 R0, R45, R0, 0x1, P0 ;  /* 0x000000002d00a211 */ /* 0x000fe200000f0eff */
[----:B------:R-:W1:Y:S01]  /*3830*/  @!P1 LDC.64 R2, c[0x0][0x390] ;  /* 0x0000e400ff029b82 */ /* 0x000e620000000a00 */
[----:B0-----:R-:W-:Y:S01]  /*3840*/  @!P2 LEA R4, P0, R6, R10, 0x2 ;  /* 0x0000000a0604a211 */ /* 0x001fe200078010ff */
[----:B-1----:R-:W-:-:S03]  /*3850*/  @!P1 IMAD.WIDE R2, R5, 0x4, R2 ;  /* 0x0000000405029825 */ /* 0x002fc600078e0202 */
[----:B------:R-:W-:Y:S02]  /*3860*/  @!P2 LEA.HI.X R5, R6, R11, R0, 0x2, P0 ;  /* 0x0000000b0605a211 */ /* 0x000fe400000f1400 */
[----:B------:R4:W-:Y:S04]  /*3870*/  @!P1 STG.E desc[UR10][R2.64], R15 ;  /* 0x0000000f02009986 */ /* 0x0009e8000c10190a */
[----:B------:R4:W-:Y:S03]  /*3880*/  @!P2 STG.E desc[UR10][R4.64+0x4], R14 ;  /* 0x0000040e0400a986 */ /* 0x0009e6000c10190a */
.L_x_89:
[----:B------:R-:W-:Y:S05]  /*3890*/  BSYNC.RECONVERGENT B0 ;  /* 0x0000000000007941 */ /* 0x000fea0003800200 */
.L_x_88:
[----:B------:R-:W-:Y:S05]  /*38a0*/  @P3 EXIT ;  /* 0x000000000000394d */ /* 0x000fea0003800000 */
[----:B------:R-:W5:Y:S01]  /*38b0*/  LDCU UR4, c[0x0][0x39c] ;  /* 0x00007380ff0477ac */ /* 0x000f620008000800 */
[C---:B------:R-:W-:Y:S02]  /*38c0*/  IADD3 R0, PT, PT, R45.reuse, 0x1, RZ ;  /* 0x000000012d007810 */ /* 0x040fe40007ffe0ff */
[----:B-----5:R-:W-:Y:S01]  /*38d0*/  ISETP.GE.AND P0, PT, R45, UR4, PT ;  /* 0x000000042d007c0c */ /* 0x020fe2000bf06270 */
[----:B------:R-:W-:Y:S01]  /*38e0*/  IMAD R46, R46, UR4, RZ ;  /* 0x000000042e2e7c24 */ /* 0x000fe2000f8e02ff */
[----:B------:R-:W-:-:S11]  /*38f0*/  ISETP.GE.AND P1, PT, R0, UR4, PT ;  /* 0x0000000400007c0c */ /* 0x000fd6000bf26270 */
[----:B01234-:R-:W0:Y:S01]  /*3900*/  @!P0 LDC.64 R2, c[0x0][0x390] ;  /* 0x0000e400ff028b82 */ /* 0x01fe220000000a00 */
[----:B------:R-:W-:-:S05]  /*3910*/  @!P0 IADD3 R5, PT, PT, R45, R46, RZ ;  /* 0x0000002e2d058210 */ /* 0x000fca0007ffe0ff */
[----:B0-----:R-:W-:-:S05]  /*3920*/  @!P0 IMAD.WIDE R2, R5, 0x4, R2 ;  /* 0x0000000405028825 */ /* 0x001fca00078e0202 */
[----:B------:R0:W-:Y:S01]  /*3930*/  @!P0 STG.E desc[UR10][R2.64], R41 ;  /* 0x0000002902008986 */ /* 0x0001e2000c10190a */
[----:B------:R-:W-:Y:S05]  /*3940*/  @P1 EXIT ;  /* 0x000000000000194d */ /* 0x000fea0003800000 */
[----:B------:R-:W0:Y:S01]  /*3950*/  LDCU.64 UR4, c[0x0][0x390] ;  /* 0x00007200ff0477ac */ /* 0x000e220008000a00 */
[----:B------:R-:W-:Y:S02]  /*3960*/  SHF.R.S32.HI R0, RZ, 0x1f, R46 ;  /* 0x0000001fff007819 */ /* 0x000fe4000001142e */
[----:B------:R-:W-:-:S04]  /*3970*/  IADD3 R46, P0, PT, R45, R46, RZ ;  /* 0x0000002e2d2e7210 */ /* 0x000fc80007f1e0ff */
[----:B------:R-:W-:Y:S02]  /*3980*/  LEA.HI.X.SX32 R45, R45, R0, 0x1, P0 ;  /* 0x000000002d2d7211 */ /* 0x000fe400000f0eff */
[----:B0-----:R-:W-:-:S04]  /*3990*/  LEA R2, P0, R46, UR4, 0x2 ;  /* 0x000000042e027c11 */ /* 0x001fc8000f8010ff */
[----:B------:R-:W-:-:S05]  /*39a0*/  LEA.HI.X R3, R46, UR5, R45, 0x2, P0 ;  /* 0x000000052e037c11 */ /* 0x000fca00080f142d */
[----:B------:R-:W-:Y:S01]  /*39b0*/  STG.E desc[UR10][R2.64+0x4], R40 ;  /* 0x0000042802007986 */ /* 0x000fe2000c10190a */
[----:B------:R-:W-:Y:S05]  /*39c0*/  EXIT ;  /* 0x000000000000794d */ /* 0x000fea0003800000 */
.L_x_90:
        /* <DEDUP_REMOVED lines=11> */
.L_x_650:


//--------------------- .text._Z22gemm_smem_tiled_kernelILi128ELi16ELi128EEvPKfS1_Pfiii --------------------------
	.section	.text._Z22gemm_smem_tiled_kernelILi128ELi16ELi128EEvPKfS1_Pfiii,"ax",@progbits
	.align	128
        .global         _Z22gemm_smem_tiled_kernelILi128ELi16ELi128EEvPKfS1_Pfiii
        .type           _Z22gemm_smem_tiled_kernelILi128ELi16ELi128EEvPKfS1_Pfiii,@function
        .size           _Z22gemm_smem_tiled_kernelILi128ELi16ELi128EEvPKfS1_Pfiii,(.L_x_651 - _Z22gemm_smem_tiled_kernelILi128ELi16ELi128EEvPKfS1_Pfiii)
        .other          _Z22gemm_smem_tiled_kernelILi128ELi16ELi128EEvPKfS1_Pfiii,@"STO_CUDA_ENTRY STV_DEFAULT"
_Z22gemm_smem_tiled_kernelILi128ELi16ELi128EEvPKfS1_Pfiii:
.text._Z22gemm_smem_tiled_kernelILi128ELi16ELi128EEvPKfS1_Pfiii:
        /* <DEDUP_REMOVED lines=18> */
[----:B------:R-:W-:Y:S01]  /*0120*/  CS2R R76, SRZ ;  /* 0x00000000004c7805 */ /* 0x000fe2000001ff00 */
[----:B0-----:R-:W-:Y:S01]  /*0130*/  UISETP.GE.AND UP0, UPT, UR4, 0x1, UPT ;  /* 0x000000010400788c */ /* 0x001fe2000bf06270 */
[----:B------:R-:W-:Y:S02]  /*0140*/  CS2R R68, SRZ ;  /* 0x0000000000447805 */ /* 0x000fe4000001ff00 */
[----:B------:R-:W-:Y:S02]  /*0150*/  CS2R R16, SRZ ;  /* 0x0000000000107805 */ /* 0x000fe4000001ff00 */
[----:B------:R-:W-:-:S02]  /*0160*/  CS2R R100, SRZ ;  /* 0x0000000000647805 */ /* 0x000fc4000001ff00 */
[----:B------:R-:W-:Y:S02]  /*0170*/  CS2R R64, SRZ ;  /* 0x0000000000407805 */ /* 0x000fe4000001ff00 */
[----:B------:R-:W-:Y:S02]  /*0180*/  CS2R R94, SRZ ;  /* 0x00000000005e7805 */ /* 0x000fe4000001ff00 */
[----:B------:R-:W-:Y:S02]  /*0190*/  MOV R14, RZ ;  /* 0x000000ff000e7202 */ /* 0x000fe40000000f00 */
[----:B------:R-:W-:Y:S02]  /*01a0*/  CS2R R102, SRZ ;  /* 0x0000000000667805 */ /* 0x000fe4000001ff00 */
[----:B------:R-:W-:Y:S02]  /*01b0*/  CS2R R42, SRZ ;  /* 0x00000000002a7805 */ /* 0x000fe4000001ff00 */
[----:B------:R-:W-:-:S02]  /*01c0*/  CS2R R40, SRZ ;  /* 0x0000000000287805 */ /* 0x000fc4000001ff00 */
[----:B------:R-:W-:Y:S02]  /*01d0*/  CS2R R12, SRZ ;  /* 0x00000000000c7805 */ /* 0x000fe4000001ff00 */
[----:B------:R-:W-:Y:S02]  /*01e0*/  MOV R107, RZ ;  /* 0x000000ff006b7202 */ /* 0x000fe40000000f00 */
[----:B------:R-:W-:Y:S02]  /*01f0*/  CS2R R44, SRZ ;  /* 0x00000000002c7805 */ /* 0x000fe4000001ff00 */
[----:B------:R-:W-:Y:S02]  /*0200*/  CS2R R8, SRZ ;  /* 0x0000000000087805 */ /* 0x000fe4000001ff00 */
[----:B------:R-:W-:Y:S02]  /*0210*/  MOV R7, RZ ;  /* 0x000000ff00077202 */ /* 0x000fe40000000f00 */
[----:B------:R-:W-:-:S02]  /*0220*/  CS2R R92, SRZ ;  /* 0x00000000005c7805 */ /* 0x000fc4000001ff00 */
[----:B------:R-:W-:Y:S02]  /*0230*/  MOV R110, RZ ;  /* 0x000000ff006e7202 */ /* 0x000fe40000000f00 */
[----:B------:R-:W-:Y:S02]  /*0240*/  CS2R R20, SRZ ;  /* 0x0000000000147805 */ /* 0x000fe4000001ff00 */
[----:B------:R-:W-:Y:S02]  /*0250*/  MOV R46, RZ ;  /* 0x000000ff002e7202 */ /* 0x000fe40000000f00 */
[----:B------:R-:W-:Y:S02]  /*0260*/  CS2R R86, SRZ ;  /* 0x0000000000567805 */ /* 0x000fe4000001ff00 */
        /* <DEDUP_REMOVED lines=15> */
.L_x_104:
[----:B---3--:R-:W-:Y:S01]  /*0360*/  ISETP.GT.U32.AND P0, PT, R5, 0x7f, PT ;  /* 0x0000007f0500780c */ /* 0x008fe20003f04070 */
[----:B------:R-:W1:Y:S01]  /*0370*/  LDCU UR7, c[0x0][0x3a0] ;  /* 0x00007400ff0777ac */ /* 0x000e620008000800 */
[----:B------:R-:W-:Y:S01]  /*0380*/  BSSY.RECONVERGENT B0, `(.L_x_92) ;  /* 0x0000022000007945 */ /* 0x000fe20003800200 */
[----:B------:R-:W2:Y:S10]  /*0390*/  LDCU UR6, c[0x0][0x398] ;  /* 0x00007300ff0677ac */ /* 0x000eb40008000800 */
[----:B------:R-:W-:Y:S05]  /*03a0*/  @P0 BRA `(.L_x_93) ;  /* 0x00000000007c0947 */ /* 0x000fea0003800000 */
[----:B------:R-:W-:-:S07]  /*03b0*/  IADD3 R27, PT, PT, R4, UR4, RZ ;  /* 0x00000004041b7c10 */ /* 0x000fce000fffe0ff */
.L_x_97:
        /* <DEDUP_REMOVED lines=11> */
.L_x_96:
        /* <DEDUP_REMOVED lines=8> */
[----:B------:R-:W-:Y:S02]  /*04f0*/  IADD3 R23, PT, PT, R26, R23, RZ ;  /* 0x000000171a177210 */ /* 0x000fe40007ffe0ff */
[----:B------:R-:W-:Y:S02]  /*0500*/  ISETP.GE.U32.AND P0, PT, R24, 0x10, PT ;  /* 0x000000101800780c */ /* 0x000fe40003f06070 */
[C---:B------:R-:W-:Y:S01]  /*0510*/  IADD3 R15, PT, PT, R26.reuse, R15, RZ ;  /* 0x0000000f1a0f7210 */ /* 0x040fe20007ffe0ff */
[----:B--2---:R0:W-:Y:S02]  /*0520*/  STS [R2], R25 ;  /* 0x0000001902007388 */ /* 0x0041e40000000800 */
[----:B0-----:R-:W-:-:S08]  /*0530*/  LEA R2, R26, R2, 0x2 ;  /* 0x000000021a027211 */ /* 0x001fd000078e10ff */
[----:B------:R-:W-:Y:S05]  /*0540*/  @!P0 BRA `(.L_x_96) ;  /* 0xfffffffc00c88947 */ /* 0x000fea000383ffff */
.L_x_95:
[----:B012---:R-:W-:Y:S05]  /*0550*/  BSYNC.RECONVERGENT B1 ;  /* 0x0000000000017941 */ /* 0x007fea0003800200 */
.L_x_94:
[----:B------:R-:W0:Y:S02]  /*0560*/  LDCU UR5, c[0x0][0x364] ;  /* 0x00006c80ff0577ac */ /* 0x000e240008000800 */
[----:B0-----:R-:W-:-:S04]  /*0570*/  IADD3 R5, PT, PT, R5, UR5, RZ ;  /* 0x0000000505057c10 */ /* 0x001fc8000fffe0ff */
[----:B------:R-:W-:-:S13]  /*0580*/  ISETP.GE.U32.AND P0, PT, R5, 0x80, PT ;  /* 0x000000800500780c */ /* 0x000fda0003f06070 */
[----:B------:R-:W-:Y:S05]  /*0590*/  @!P0 BRA `(.L_x_97) ;  /* 0xfffffffc00888947 */ /* 0x000fea000383ffff */
.L_x_93:
[----:B012---:R-:W-:Y:S05]  /*05a0*/  BSYNC.RECONVERGENT B0 ;  /* 0x0000000000007941 */ /* 0x007fea0003800200 */
.L_x_92:
[----:B------:R-:W0:Y:S01]  /*05b0*/  S2R R0, SR_TID.Y ;  /* 0x0000000000007919 */ /* 0x000e220000002200 */
[----:B------:R-:W1:Y:S01]  /*05c0*/  LDCU UR7, c[0x0][0x39c] ;  /* 0x00007380ff0777ac */ /* 0x000e620008000800 */
[----:B------:R-:W-:Y:S01]  /*05d0*/  BSSY.RECONVERGENT B0, `(.L_x_98) ;  /* 0x0000022000007945 */ /* 0x000fe20003800200 */
[----:B------:R-:W2:Y:S01]  /*05e0*/  LDCU UR10, c[0x0][0x3a0] ;  /* 0x00007400ff0a77ac */ /* 0x000ea20008000800 */
[----:B0-----:R-:W-:-:S13]  /*05f0*/  ISETP.GT.U32.AND P0, PT, R0, 0xf, PT ;  /* 0x0000000f0000780c */ /* 0x001fda0003f04070 */
[----:B-12---:R-:W-:Y:S05]  /*0600*/  @P0 BRA `(.L_x_99) ;  /* 0x0000000000780947 */ /* 0x006fea0003800000 */
.L_x_103:
        /* <DEDUP_REMOVED lines=11> */
.L_x_102:
[----:B01----:R-:W-:-:S04]  /*06c0*/  LEA R10, R15, R2, 0x7 ;  /* 0x000000020f0a7211 */ /* 0x003fc800078e38ff */
[----:B------:R-:W-:-:S04]  /*06d0*/  ISETP.GE.AND P0, PT, R10, UR7, PT ;  /* 0x000000070a007c0c */ /* 0x000fc8000bf06270 */
[----:B------:R-:W-:-:S13]  /*06e0*/  ISETP.GE.OR P0, PT, R23, UR10, P0 ;  /* 0x0000000a17007c0c */ /* 0x000fda0008706670 */
[----:B------:R-:W0:Y:S01]  /*06f0*/  @!P0 LDC.64 R4, c[0x0][0x388] ;  /* 0x0000e200ff048b82 */ /* 0x000e220000000a00 */
[----:B------:R-:W-:Y:S01]  /*0700*/  @!P0 IMAD R11, R23, UR7, R10 ;  /* 0x00000007170b8c24 */ /* 0x000fe2000f8e020a */
[----:B------:R-:W-:-:S03]  /*0710*/  MOV R10, RZ ;  /* 0x000000ff000a7202 */ /* 0x000fc60000000f00 */
        /* <DEDUP_REMOVED lines=8> */
.L_x_101:
[----:B------:R-:W-:Y:S05]  /*07a0*/  BSYNC.RECONVERGENT B1 ;  /* 0x0000000000017941 */ /* 0x000fea0003800200 */
.L_x_100:
[----:B------:R-:W1:Y:S02]  /*07b0*/  LDCU UR5, c[0x0][0x364] ;  /* 0x00006c80ff0577ac */ /* 0x000e640008000800 */
[----:B-1----:R-:W-:-:S04]  /*07c0*/  IADD3 R0, PT, PT, R0, UR5, RZ ;  /* 0x0000000500007c10 */ /* 0x002fc8000fffe0ff */
[----:B------:R-:W-:-:S13]  /*07d0*/  ISETP.GE.U32.AND P0, PT, R0, 0x10, PT ;  /* 0x000000100000780c */ /* 0x000fda0003f06070 */
[----:B------:R-:W-:Y:S05]  /*07e0*/  @!P0 BRA `(.L_x_103) ;  /* 0xfffffffc00888947 */ /* 0x000fea000383ffff */
.L_x_99:
[----:B------:R-:W-:Y:S05]  /*07f0*/  BSYNC.RECONVERGENT B0 ;  /* 0x0000000000007941 */ /* 0x000fea0003800200 */
.L_x_98:
        /* <DEDUP_REMOVED lines=21> */
[C---:B------:R-:W-:Y:S02]  /*0950*/  FFMA R46, R36.reuse, R25, R46 ;  /* 0x00000019242e7223 */ /* 0x040fe4000000002e */
[----:B------:R-:W0:Y:S01]  /*0960*/  LDS.128 R60, [R2+0xc0] ;  /* 0x0000c000023c7984 */ /* 0x000e220000000c00 */
[C---:B------:R-:W-:Y:S01]  /*0970*/  FFMA R9, R36.reuse, R24, R9 ;  /* 0x0000001824097223 */ /* 0x040fe20000000009 */
[C---:B--2---:R-:W-:Y:S01]  /*0980*/  FFMA R45, R36.reuse, R58, R45 ;  /* 0x0000003a242d7223 */ /* 0x044fe2000000002d */
[C---:B------:R-:W-:Y:S01]  /*0990*/  FFMA R105, R36.reuse, R26, R21 ;  /* 0x0000001a24697223 */ /* 0x040fe20000000015 */
[C---:B------:R-:W-:Y:S01]  /*09a0*/  FFMA R23, R36.reuse, R56, R93 ;  /* 0x0000003824177223 */ /* 0x040fe2000000005d */
[----:B------:R-:W-:Y:S01]  /*09b0*/  FFMA R110, R36, R57, R110 ;  /* 0x00000039246e7223 */ /* 0x000fe2000000006e */
[C---:B---3--:R-:W-:Y:S01]  /*09c0*/  FFMA R11, R32.reuse, R26, R17 ;  /* 0x0000001a200b7223 */ /* 0x048fe20000000011 */
[----:B------:R-:W-:Y:S01]  /*09d0*/  FFMA R106, R32, R27, R44 ;  /* 0x0000001b206a7223 */ /* 0x000fe2000000002c */
[----:B------:R-:W-:Y:S01]  /*09e0*/  FFMA R36, R36, R59, R118 ;  /* 0x0000003b24247223 */ /* 0x000fe20000000076 */
[C---:B------:R-:W-:Y:S01]  /*09f0*/  FFMA R7, R32.reuse, R24, R7 ;  /* 0x0000001820077223 */ /* 0x040fe20000000007 */
[C---:B----4-:R-:W-:Y:S01]  /*0a00*/  FFMA R117, R37.reuse, R53, R46 ;  /* 0x0000003525757223 */ /* 0x050fe2000000002e */
[C---:B------:R-:W-:Y:S01]  /*0a10*/  FFMA R8, R32.reuse, R25, R8 ;  /* 0x0000001920087223 */ /* 0x040fe20000000008 */
[C---:B------:R-:W-:Y:S01]  /*0a20*/  FFMA R15, R32.reuse, R56, R103 ;  /* 0x00000038200f7223 */ /* 0x040fe20000000067 */
[C---:B------:R-:W-:Y:S01]  /*0a30*/  FFMA R107, R32.reuse, R58, R107 ;  /* 0x0000003a206b7223 */ /* 0x040fe2000000006b */
[C---:B-1----:R-:W-:Y:S01]  /*0a40*/  FFMA R17, R37.reuse, R50, R45 ;  /* 0x0000003225117223 */ /* 0x042fe2000000002d */
[----:B------:R-:W-:Y:S01]  /*0a50*/  FFMA R104, R32, R59, R104 ;  /* 0x0000003b20687223 */ /* 0x000fe20000000068 */
[----:B------:R-:W1:Y:S01]  /*0a60*/  LDS.128 R44, [R2+0x100] ;  /* 0x00010000022c7984 */ /* 0x000e620000000c00 */
        /* <DEDUP_REMOVED lines=28> */
[C---:B0-----:R-:W-:Y:S01]  /*0c30*/  FFMA R29, R60.reuse, R24, R65 ;  /* 0x000000183c1d7223 */ /* 0x041fe20000000041 */
[C---:B------:R-:W-:Y:S01]  /*0c40*/  FFMA R102, R60.reuse, R27, R64 ;  /* 0x0000001b3c667223 */ /* 0x040fe20000000040 */
[----:B------:R-:W-:Y:S01]  /*0c50*/  FFMA R104, R60, R57, R66 ;  /* 0x000000393c687223 */ /* 0x000fe20000000042 */
[C---:B------:R-:W-:Y:S01]  /*0c60*/  FFMA R105, R37.reuse, R54, R105 ;  /* 0x0000003625697223 */ /* 0x040fe20000000069 */
[----:B------:R-:W-:Y:S01]  /*0c70*/  FFMA R23, R48, R37, R23 ;  /* 0x0000002530177223 */ /* 0x000fe20000000017 */
[-C--:B------:R-:W-:Y:S01]  /*0c80*/  FFMA R21, R37, R49.reuse, R110 ;  /* 0x0000003125157223 */ /* 0x080fe2000000006e */
[----:B------:R-:W-:Y:S01]  /*0c90*/  FFMA R9, R33, R49, R120 ;  /* 0x0000003121097223 */ /* 0x000fe20000000078 */
[C---:B------:R-:W-:Y:S01]  /*0ca0*/  FFMA R14, R60.reuse, R25, R14 ;  /* 0x000000193c0e7223 */ /* 0x040fe2000000000e */
[----:B------:R-:W0:Y:S01]  /*0cb0*/  LDS.128 R64, [R2+0x180] ;  /* 0x0001800002407984 */ /* 0x000e220000000c00 */
        /* <DEDUP_REMOVED lines=65> */
[----:B------:R-:W0:Y:S01]  /*10d0*/  LDS.128 R72, [R0+0x400] ;  /* 0x0004000000487984 */ /* 0x000e220000000c00 */
[C---:B------:R-:W-:Y:S01]  /*10e0*/  FFMA R84, R68.reuse, R57, R84 ;  /* 0x0000003944547223 */ /* 0x040fe20000000054 */
[C---:B------:R-:W-:Y:S01]  /*10f0*/  FFMA R56, R68.reuse, R56, R82 ;  /* 0x0000003844387223 */ /* 0x040fe20000000052 */
[C---:B------:R-:W-:Y:S01]  /*1100*/  FFMA R57, R68.reuse, R58, R86 ;  /* 0x0000003a44397223 */ /* 0x040fe20000000056 */
[----:B------:R-:W1:Y:S01]  /*1110*/  LDS.128 R24, [R0+0x410] ;  /* 0x0004100000187984 */ /* 0x000e620000000c00 */
        /* <DEDUP_REMOVED lines=12> */
[-C--:B------:R-:W-:Y:S01]  /*11e0*/  FFMA R56, R38, R73.reuse, R117 ;  /* 0x0000004926387223 */ /* 0x080fe20000000075 */
[----:B------:R-:W-:Y:S01]  /*11f0*/  FFMA R76, R34, R73, R115 ;  /* 0x00000049224c7223 */ /* 0x000fe20000000073 */
[C---:B-1----:R-:W-:Y:S01]  /*1200*/  FFMA R92, R38.reuse, R25, R21 ;  /* 0x00000019265c7223 */ /* 0x042fe20000000015 */
[-C--:B------:R-:W-:Y:S01]  /*1210*/  FFMA R104, R38, R74.reuse, R105 ;  /* 0x0000004a26687223 */ /* 0x080fe20000000069 */
[----:B------:R-:W-:Y:S01]  /*1220*/  FFMA R102, R34, R74, R103 ;  /* 0x0000004a22667223 */ /* 0x000fe20000000067 */
[-C--:B------:R-:W-:Y:S01]  /*1230*/  FFMA R88, R38, R75.reuse, R91 ;  /* 0x0000004b26587223 */ /* 0x080fe2000000005b */
        /* <DEDUP_REMOVED lines=41> */
[----:B------:R-:W-:Y:S01]  /*14d0*/  FFMA R18, R42, R27, R18 ;  /* 0x0000001b2a127223 */ /* 0x000fe20000000012 */
[----:B------:R-:W-:Y:S01]  /*14e0*/  FFMA R65, R24, R30, R15 ;  /* 0x0000001e18417223 */ /* 0x000fe2000000000f */
[CC--:B------:R-:W-:Y:S01]  /*14f0*/  FFMA R114, R30.reuse, R25.reuse, R13 ;  /* 0x000000191e727223 */ /* 0x0c0fe2000000000d */
[----:B------:R-:W-:Y:S01]  /*1500*/  FFMA R19, R30, R26, R19 ;  /* 0x0000001a1e137223 */ /* 0x000fe20000000013 */
[----:B------:R-:W-:Y:S01]  /*1510*/  FFMA R33, R24, R62, R33 ;  /* 0x0000003e18217223 */ /* 0x000fe20000000021 */
        /* <DEDUP_REMOVED lines=81> */
[----:B------:R-:W5:Y:S04]  /*1a30*/  LDS.128 R16, [R2+0x110] ;  /* 0x0001100002107984 */ /* 0x000f680000000c00 */
        /* <DEDUP_REMOVED lines=16> */
[----:B------:R-:W0:Y:S01]  /*1b40*/  LDS.128 R36, [R2+0x190] ;  /* 0x0001900002247984 */ /* 0x000e220000000c00 */
[----:B------:R-:W-:Y:S01]  /*1b50*/  FFMA R52, R52, R51, R40 ;  /* 0x0000003334347223 */ /* 0x000fe20000000028 */
[C---:B---3--:R-:W-:Y:S01]  /*1b60*/  FFMA R102, R20.reuse, R24, R45 ;  /* 0x0000001814667223 */ /* 0x048fe2000000002d */
[C---:B------:R-:W-:Y:S01]  /*1b70*/  FFMA R104, R20.reuse, R25, R28 ;  /* 0x0000001914687223 */ /* 0x040fe2000000001c */
[----:B------:R-:W1:Y:S01]  /*1b80*/  LDS.128 R40, [R2+0x1d0] ;  /* 0x0001d00002287984 */ /* 0x000e620000000c00 */
        /* <DEDUP_REMOVED lines=17> */
[-C--:B------:R-:W-:Y:S01]  /*1ca0*/  FFMA R68, R16, R25.reuse, R68 ;  /* 0x0000001910447223 */ /* 0x080fe20000000044 */
[----:B------:R-:W-:Y:S01]  /*1cb0*/  FFMA R99, R8, R25, R60 ;  /* 0x0000001908637223 */ /* 0x000fe2000000003c */
[C---:B------:R-:W-:Y:S01]  /*1cc0*/  FFMA R124, R16.reuse, R26, R93 ;  /* 0x0000001a107c7223 */ /* 0x040fe2000000005d */
[C---:B------:R-:W-:Y:S01]  /*1cd0*/  FFMA R78, R16.reuse, R27, R78 ;  /* 0x0000001b104e7223 */ /* 0x040fe2000000004e */
[C---:B------:R-:W-:Y:S01]  /*1ce0*/  FFMA R118, R16.reuse, R49, R118 ;  /* 0x0000003110767223 */ /* 0x040fe20000000076 */
[C---:B------:R-:W-:Y:S01]  /*1cf0*/  FFMA R77, R16.reuse, R50, R77 ;  /* 0x00000032104d7223 */ /* 0x040fe2000000004d */
[----:B------:R-:W-:Y:S01]  /*1d00*/  FFMA R44, R16, R51, R44 ;  /* 0x00000033102c7223 */ /* 0x000fe2000000002c */
        /* <DEDUP_REMOVED lines=22> */
[C---:B--2---:R-:W-:Y:S01]  /*1e70*/  FFMA R97, R9.reuse, R29, R99 ;  /* 0x0000001d09617223 */ /* 0x044fe20000000063 */
[-C--:B------:R-:W-:Y:S01]  /*1e80*/  FFMA R125, R9, R30.reuse, R16 ;  /* 0x0000001e097d7223 */ /* 0x080fe20000000010 */
        /* <DEDUP_REMOVED lines=31> */
[C---:B---3--:R-:W-:Y:S01]  /*2080*/  FFMA R107, R60.reuse, R13, R107 ;  /* 0x0000000d3c6b7223 */ /* 0x048fe2000000006b */
[C---:B------:R-:W-:Y:S01]  /*2090*/  FFMA R92, R13.reuse, R61, R92 ;  /* 0x0000003d0d5c7223 */ /* 0x040fe2000000005c */
[CC--:B------:R-:W-:Y:S01]  /*20a0*/  FFMA R111, R13.reuse, R62.reuse, R111 ;  /* 0x0000003e0d6f7223 */ /* 0x0c0fe2000000006f */
[----:B------:R-:W1:Y:S01]  /*20b0*/  LDS.128 R28, [R0+0xc10] ;  /* 0x000c1000001c7984 */ /* 0x000e620000000c00 */
        /* <DEDUP_REMOVED lines=29> */
[----:B------:R-:W2:Y:S01]  /*2290*/  LDS.128 R44, [R0+0xe00] ;  /* 0x000e0000002c7984 */ /* 0x000ea20000000c00 */
[C---:B------:R-:W-:Y:S01]  /*22a0*/  FFMA R61, R41.reuse, R61, R120 ;  /* 0x0000003d293d7223 */ /* 0x040fe20000000078 */
[----:B------:R-:W-:Y:S01]  /*22b0*/  FFMA R70, R41, R63, R70 ;  /* 0x0000003f29467223 */ /* 0x000fe20000000046 */
[----:B0-----:R-:W-:Y:S01]  /*22c0*/  FFMA R58, R24, R18, R69 ;  /* 0x00000012183a7223 */ /* 0x001fe20000000045 */
        /* <DEDUP_REMOVED lines=27> */
[C---:B------:R-:W-:Y:S01]  /*2480*/  FFMA R64, R14.reuse, R25, R79 ;  /* 0x000000190e407223 */ /* 0x040fe2000000004f */
[----:B------:R-:W0:Y:S01]  /*2490*/  LDS.128 R72, [R0+0xe10] ;  /* 0x000e100000487984 */ /* 0x000e220000000c00 */
        /* <DEDUP_REMOVED lines=70> */
[CC--:B------:R-:W-:Y:S01]  /*2900*/  FFMA R111, R15.reuse, R74.reuse, R111 ;  /* 0x0000004a0f6f7223 */ /* 0x0c0fe2000000006f */
[----:B------:R-:W0:Y:S01]  /*2910*/  LDS.128 R48, [R0+0x1000] ;  /* 0x0010000000307984 */ /* 0x000e220000000c00 */
[----:B------:R-:W-:Y:S01]  /*2920*/  FFMA R16, R15, R75, R12 ;  /* 0x0000004b0f107223 */ /* 0x000fe2000000000c */
[C---:B------:R-:W-:Y:S01]  /*2930*/  FFMA R8, R55.reuse, R73, R14 ;  /* 0x0000004937087223 */ /* 0x040fe2000000000e */
        /* <DEDUP_REMOVED lines=15> */
[----:B------:R-:W4:Y:S01]  /*2a30*/  LDS.128 R20, [R2+0xe0] ;  /* 0x0000e00002147984 */ /* 0x000f220000000c00 */
[----:B------:R-:W-:Y:S01]  /*2a40*/  FFMA R110, R39, R73, R34 ;  /* 0x00000049276e7223 */ /* 0x000fe20000000022 */
[C---:B------:R-:W-:Y:S01]  /*2a50*/  FFMA R81, R72.reuse, R11, R81 ;  /* 0x0000000b48517223 */ /* 0x040fe20000000051 */
[C---:B------:R-:W-:Y:S01]  /*2a60*/  FFMA R85, R72.reuse, R39, R85 ;  /* 0x0000002748557223 */ /* 0x040fe20000000055 */
[----:B------:R-:W-:Y:S01]  /*2a70*/  FFMA R99, R72, R43, R37 ;  /* 0x0000002b48637223 */ /* 0x000fe20000000025 */
[----:B------:R-:W5:Y:S01]  /*2a80*/  LDS.128 R32, [R2+0x120] ;  /* 0x0001200002207984 */ /* 0x000f620000000c00 */
[-C--:B------:R-:W-:Y:S01]  /*2a90*/  FFMA R118, R19, R73.reuse, R118 ;  /* 0x0000004913767223 */ /* 0x080fe20000000076 */
[-C--:B------:R-:W-:Y:S01]  /*2aa0*/  FFMA R106, R11, R73.reuse, R18 ;  /* 0x000000490b6a7223 */ /* 0x080fe20000000012 */
[----:B------:R-:W-:Y:S01]  /*2ab0*/  FFMA R72, R43, R73, R38 ;  /* 0x000000492b487223 */ /* 0x000fe20000000026 */
[CC--:B------:R-:W-:Y:S01]  /*2ac0*/  FFMA R87, R39.reuse, R74.reuse, R87 ;  /* 0x0000004a27577223 */ /* 0x0c0fe20000000057 */
[-C--:B------:R-:W-:Y:S01]  /*2ad0*/  FFMA R66, R39, R75.reuse, R66 ;  /* 0x0000004b27427223 */ /* 0x080fe20000000042 */
[CC--:B------:R-:W-:Y:S01]  /*2ae0*/  FFMA R73, R43.reuse, R74.reuse, R57 ;  /* 0x0000004a2b497223 */ /* 0x0c0fe20000000039 */
[-C--:B------:R-:W-:Y:S01]  /*2af0*/  FFMA R70, R43, R75.reuse, R70 ;  /* 0x0000004b2b467223 */ /* 0x080fe20000000046 */
[CC--:B------:R-:W-:Y:S01]  /*2b00*/  FFMA R83, R11.reuse, R74.reuse, R83 ;  /* 0x0000004a0b537223 */ /* 0x0c0fe20000000053 */
[-C--:B------:R-:W-:Y:S01]  /*2b10*/  FFMA R108, R11, R75.reuse, R10 ;  /* 0x0000004b0b6c7223 */ /* 0x080fe2000000000a */
[----:B------:R-:W5:Y:S01]  /*2b20*/  LDS.128 R36, [R2+0x160] ;  /* 0x0001600002247984 */ /* 0x000f620000000c00 */
[C---:B------:R-:W-:Y:S01]  /*2b30*/  FFMA R77, R19.reuse, R74, R77 ;  /* 0x0000004a134d7223 */ /* 0x040fe2000000004d */
[----:B------:R-:W-:Y:S01]  /*2b40*/  FFMA R40, R19, R75, R40 ;  /* 0x0000004b13287223 */ /* 0x000fe20000000028 */
[C---:B0-----:R-:W-:Y:S01]  /*2b50*/  FFMA R43, R28.reuse, R48, R59 ;  /* 0x000000301c2b7223 */ /* 0x041fe2000000003b */
[C---:B------:R-:W-:Y:S01]  /*2b60*/  FFMA R64, R28.reuse, R49, R64 ;  /* 0x000000311c407223 */ /* 0x040fe20000000040 */
[----:B------:R-:W0:Y:S01]  /*2b70*/  LDS.128 R56, [R2+0x1a0] ;  /* 0x0001a00002387984 */ /* 0x000e220000000c00 */
[C---:B------:R-:W-:Y:S01]  /*2b80*/  FFMA R74, R28.reuse, R50, R97 ;  /* 0x000000321c4a7223 */ /* 0x040fe20000000061 */
[C---:B------:R-:W-:Y:S01]  /*2b90*/  FFMA R88, R28.reuse, R51, R88 ;  /* 0x000000331c587223 */ /* 0x040fe20000000058 */
[C---:B-1----:R-:W-:Y:S01]  /*2ba0*/  FFMA R107, R28.reuse, R24, R107 ;  /* 0x000000181c6b7223 */ /* 0x042fe2000000006b */
[CC--:B------:R-:W-:Y:S01]  /*2bb0*/  FFMA R92, R28.reuse, R25.reuse, R92 ;  /* 0x000000191c5c7223 */ /* 0x0c0fe2000000005c */
[----:B------:R-:W-:Y:S01]  /*2bc0*/  FFMA R111, R28, R26, R111 ;  /* 0x0000001a1c6f7223 */ /* 0x000fe2000000006f */
[C---:B--2---:R-:W-:Y:S01]  /*2bd0*/  FFMA R112, R44.reuse, R48, R9 ;  /* 0x000000302c707223 */ /* 0x044fe20000000009 */
[C---:B------:R-:W-:Y:S01]  /*2be0*/  FFMA R116, R44.reuse, R25, R8 ;  /* 0x000000192c747223 */ /* 0x040fe20000000008 */
[C---:B------:R-:W-:Y:S01]  /*2bf0*/  FFMA R68, R44.reuse, R49, R68 ;  /* 0x000000312c447223 */ /* 0x040fe20000000044 */
[----:B------:R-:W1:Y:S01]  /*2c00*/  LDS.128 R8, [R2+0x1e0] ;  /* 0x0001e00002087984 */ /* 0x000e620000000c00 */
[C---:B------:R-:W-:Y:S01]  /*2c10*/  FFMA R114, R44.reuse, R50, R95 ;  /* 0x000000322c727223 */ /* 0x040fe2000000005f */
[C---:B------:R-:W-:Y:S01]  /*2c20*/  FFMA R84, R44.reuse, R51, R84 ;  /* 0x000000332c547223 */ /* 0x040fe20000000054 */
[C---:B------:R-:W-:Y:S01]  /*2c30*/  FFMA R109, R44.reuse, R24, R109 ;  /* 0x000000182c6d7223 */ /* 0x040fe2000000006d */
[C---:B------:R-:W-:Y:S01]  /*2c40*/  FFMA R7, R44.reuse, R26, R7 ;  /* 0x0000001a2c077223 */ /* 0x040fe20000000007 */
[-C--:B------:R-:W-:Y:S01]  /*2c50*/  FFMA R62, R44, R27.reuse, R62 ;  /* 0x0000001b2c3e7223 */ /* 0x080fe2000000003e */
[----:B------:R-:W-:Y:S01]  /*2c60*/  FFMA R28, R28, R27, R16 ;  /* 0x0000001b1c1c7223 */ /* 0x000fe20000000010 */
[C---:B---3--:R-:W-:Y:S01]  /*2c70*/  FFMA R44, R12.reuse, R48, R17 ;  /* 0x000000300c2c7223 */ /* 0x048fe20000000011 */
        /* <DEDUP_REMOVED lines=8> */
[CC--:B----4-:R-:W-:Y:S01]  /*2d00*/  FFMA R12, R20.reuse, R48.reuse, R41 ;  /* 0x00000030140c7223 */ /* 0x0d0fe20000000029 */
[C---:B------:R-:W-:Y:S01]  /*2d10*/  FFMA R124, R20.reuse, R49, R90 ;  /* 0x00000031147c7223 */ /* 0x040fe2000000005a */
[----:B------:R-:W-:Y:S01]  /*2d20*/  FFMA R90, R20, R25, R52 ;  /* 0x00000019145a7223 */ /* 0x000fe20000000034 */
[C---:B-----5:R-:W-:Y:S01]  /*2d30*/  FFMA R75, R32.reuse, R48, R53 ;  /* 0x00000030204b7223 */ /* 0x060fe20000000035 */
        /* <DEDUP_REMOVED lines=37> */
[----:B------:R-:W0:Y:S01]  /*2f90*/  LDS.128 R24, [R0+0x1400] ;  /* 0x0014000000187984 */ /* 0x000e220000000c00 */
        /* <DEDUP_REMOVED lines=32> */
[C---:B---3--:R-:W-:Y:S01]  /*31a0*/  FFMA R107, R52.reuse, R29, R107 ;  /* 0x0000001d346b7223 */ /* 0x048fe2000000006b */
[----:B------:R-:W1:Y:S01]  /*31b0*/  LDS.128 R16, [R0+0x1410] ;  /* 0x0014100000107984 */ /* 0x000e620000000c00 */
        /* <DEDUP_REMOVED lines=19> */
[C---:B0-----:R-:W-:Y:S01]  /*32f0*/  FFMA R20, R24.reuse, R46, R49 ;  /* 0x0000002e18147223 */ /* 0x041fe20000000031 */
[----:B------:R-:W-:Y:S01]  /*3300*/  FFMA R36, R24, R14, R51 ;  /* 0x0000000e18247223 */ /* 0x000fe20000000033 */
[C---:B------:R-:W-:Y:S01]  /*3310*/  FFMA R81, R52.reuse, R37, R81 ;  /* 0x0000002534517223 */ /* 0x040fe20000000051 */
[C---:B------:R-:W-:Y:S01]  /*3320*/  FFMA R33, R37.reuse, R53, R106 ;  /* 0x0000003525217223 */ /* 0x040fe2000000006a */
[CC--:B------:R-:W-:Y:S01]  /*3330*/  FFMA R83, R37.reuse, R54.reuse, R83 ;  /* 0x0000003625537223 */ /* 0x0c0fe20000000053 */
[----:B------:R-:W-:Y:S01]  /*3340*/  FFMA R108, R37, R55, R108 ;  /* 0x00000037256c7223 */ /* 0x000fe2000000006c */
[----:B------:R-:W0:Y:S01]  /*3350*/  LDS.128 R48, [R0+0x1600] ;  /* 0x0016000000307984 */ /* 0x000e220000000c00 */
[----:B------:R-:W-:Y:S01]  /*3360*/  FFMA R85, R52, R57, R85 ;  /* 0x0000003934557223 */ /* 0x000fe20000000055 */
[C---:B------:R-:W-:Y:S01]  /*3370*/  FFMA R37, R57.reuse, R53, R110 ;  /* 0x0000003539257223 */ /* 0x040fe2000000006e */
[CC--:B------:R-:W-:Y:S01]  /*3380*/  FFMA R87, R57.reuse, R54.reuse, R87 ;  /* 0x0000003639577223 */ /* 0x0c0fe20000000057 */
[----:B------:R-:W-:Y:S01]  /*3390*/  FFMA R66, R57, R55, R66 ;  /* 0x0000003739427223 */ /* 0x000fe20000000042 */
        /* <DEDUP_REMOVED lines=23> */
[----:B------:R-:W1:Y:S01]  /*3510*/  LDS.128 R64, [R0+0x1610] ;  /* 0x0016100000407984 */ /* 0x000e620000000c00 */
        /* <DEDUP_REMOVED lines=35> */
[----:B0-----:R-:W-:Y:S01]  /*3750*/  FFMA R55, R48, R35, R52 ;  /* 0x0000002330377223 */ /* 0x001fe20000000034 */
        /* <DEDUP_REMOVED lines=11> */
[----:B------:R-:W-:Y:S01]  /*3810*/  LDS.128 R16, [R2+0x30] ;  /* 0x0000300002107984 */ /* 0x000fe20000000c00 */
[C---:B------:R-:W-:Y:S01]  /*3820*/  FFMA R33, R48.reuse, R47, R20 ;  /* 0x0000002f30217223 */ /* 0x040fe20000000014 */
[-C--:B------:R-:W-:Y:S01]  /*3830*/  FFMA R91, R11, R50.reuse, R8 ;  /* 0x000000320b5b7223 */ /* 0x080fe20000000008 */
[----:B------:R-:W-:Y:S01]  /*3840*/  FFMA R57, R48, R39, R54 ;  /* 0x0000002730397223 */ /* 0x000fe20000000036 */
[----:B------:R-:W0:Y:S01]  /*3850*/  LDS.128 R24, [R0+0x1800] ;  /* 0x0018000000187984 */ /* 0x000e220000000c00 */
[C---:B------:R-:W-:Y:S01]  /*3860*/  FFMA R60, R31.reuse, R49, R60 ;  /* 0x000000311f3c7223 */ /* 0x040fe2000000003c */
[-C--:B------:R-:W-:Y:S01]  /*3870*/  FFMA R95, R31, R50.reuse, R98 ;  /* 0x000000321f5f7223 */ /* 0x080fe20000000062 */
[-C--:B------:R-:W-:Y:S01]  /*3880*/  FFMA R93, R47, R50.reuse, R100 ;  /* 0x000000322f5d7223 */ /* 0x080fe20000000064 */
[----:B------:R-:W2:Y:S01]  /*3890*/  LDS.128 R40, [R0+0x1810] ;  /* 0x0018100000287984 */ /* 0x000ea20000000c00 */
[----:B------:R-:W-:Y:S01]  /*38a0*/  FFMA R79, R39, R50, R32 ;  /* 0x00000032274f7223 */ /* 0x000fe20000000020 */
[C---:B------:R-:W-:Y:S01]  /*38b0*/  FFMA R88, R31.reuse, R51, R88 ;  /* 0x000000331f587223 */ /* 0x040fe20000000058 */
[----:B-1----:R-:W-:Y:S01]  /*38c0*/  FFMA R107, R64, R31, R107 ;  /* 0x0000001f406b7223 */ /* 0x002fe2000000006b */
        /* <DEDUP_REMOVED lines=27> */
[C---:B------:R-:W-:Y:S01]  /*3a80*/  FFMA R32, R15.reuse, R65, R46 ;  /* 0x000000410f207223 */ /* 0x040fe2000000002e */
[----:B------:R-:W1:Y:S01]  /*3a90*/  LDS.128 R28, [R0+0x1a00] ;  /* 0x001a0000001c7984 */ /* 0x000e620000000c00 */
[C---:B------:R-:W-:Y:S01]  /*3aa0*/  FFMA R7, R64.reuse, R15, R9 ;  /* 0x0000000f40077223 */ /* 0x040fe20000000009 */
[CC--:B------:R-:W-:Y:S01]  /*3ab0*/  FFMA R115, R15.reuse, R66.reuse, R115 ;  /* 0x000000420f737223 */ /* 0x0c0fe20000000073 */
[----:B------:R-:W-:Y:S01]  /*3ac0*/  FFMA R102, R15, R67, R102 ;  /* 0x000000430f667223 */ /* 0x000fe20000000066 */
[----:B------:R-:W3:Y:S01]  /*3ad0*/  LDS.128 R48, [R2+0x70] ;  /* 0x0000700002307984 */ /* 0x000ee20000000c00 */
[----:B------:R-:W-:Y:S01]  /*3ae0*/  FFMA R36, R23, R65, R14 ;  /* 0x0000004117247223 */ /* 0x000fe2000000000e */
[C---:B------:R-:W-:Y:S01]  /*3af0*/  FFMA R97, R64.reuse, R35, R13 ;  /* 0x0000002340617223 */ /* 0x040fe2000000000d */
[----:B------:R-:W-:Y:S01]  /*3b00*/  FFMA R56, R35, R65, R22 ;  /* 0x0000004123387223 */ /* 0x000fe20000000016 */
[----:B------:R-:W4:Y:S01]  /*3b10*/  LDS.128 R44, [R0+0x1a10] ;  /* 0x001a1000002c7984 */ /* 0x000f220000000c00 */
[----:B------:R-:W-:Y:S01]  /*3b20*/  FFMA R85, R64, R59, R85 ;  /* 0x0000003b40557223 */ /* 0x000fe20000000055 */
[C---:B------:R-:W-:Y:S01]  /*3b30*/  FFMA R92, R59.reuse, R65, R38 ;  /* 0x000000413b5c7223 */ /* 0x040fe20000000026 */
[C---:B------:R-:W-:Y:S01]  /*3b40*/  FFMA R87, R59.reuse, R66, R87 ;  /* 0x000000423b577223 */ /* 0x040fe20000000057 */
[----:B------:R-:W5:Y:S01]  /*3b50*/  LDS.128 R12, [R2+0xb0] ;  /* 0x0000b000020c7984 */ /* 0x000f620000000c00 */
[----:B------:R-:W-:Y:S01]  /*3b60*/  FFMA R58, R59, R67, R58 ;  /* 0x000000433b3a7223 */ /* 0x000fe2000000003a */
[C---:B0-----:R-:W-:Y:S01]  /*3b70*/  FFMA R21, R16.reuse, R24, R21 ;  /* 0x0000001810157223 */ /* 0x041fe20000000015 */
[C---:B------:R-:W-:Y:S01]  /*3b80*/  FFMA R60, R16.reuse, R25, R60 ;  /* 0x00000019103c7223 */ /* 0x040fe2000000003c */
[C---:B------:R-:W-:Y:S01]  /*3b90*/  FFMA R95, R16.reuse, R26, R95 ;  /* 0x0000001a105f7223 */ /* 0x040fe2000000005f */
[C---:B------:R-:W-:Y:S01]  /*3ba0*/  FFMA R88, R16.reuse, R27, R88 ;  /* 0x0000001b10587223 */ /* 0x040fe20000000058 */
[C---:B--2---:R-:W-:Y:S01]  /*3bb0*/  FFMA R107, R16.reuse, R40, R107 ;  /* 0x00000028106b7223 */ /* 0x044fe2000000006b */
[C---:B------:R-:W-:Y:S01]  /*3bc0*/  FFMA R22, R16.reuse, R41, R8 ;  /* 0x0000002910167223 */ /* 0x040fe20000000008 */
[----:B------:R-:W-:Y:S01]  /*3bd0*/  FFMA R59, R16, R42, R111 ;  /* 0x0000002a103b7223 */ /* 0x000fe2000000006f */
[----:B------:R-:W-:Y:S01]  /*3be0*/  FFMA R99, R64, R11, R99 ;  /* 0x0000000b40637223 */ /* 0x000fe20000000063 */
[C---:B------:R-:W-:Y:S01]  /*3bf0*/  FFMA R118, R11.reuse, R65, R118 ;  /* 0x000000410b767223 */ /* 0x040fe20000000076 */
[CC--:B------:R-:W-:Y:S01]  /*3c00*/  FFMA R73, R11.reuse, R66.reuse, R73 ;  /* 0x000000420b497223 */ /* 0x0c0fe20000000049 */
[----:B------:R-:W-:Y:S01]  /*3c10*/  FFMA R98, R11, R67, R70 ;  /* 0x000000430b627223 */ /* 0x000fe20000000046 */
[----:B------:R-:W-:Y:S01]  /*3c20*/  FFMA R16, R16, R43, R10 ;  /* 0x0000002b10107223 */ /* 0x000fe2000000000a */
[----:B------:R-:W-:Y:S01]  /*3c30*/  FFMA R62, R35, R67, R34 ;  /* 0x00000043233e7223 */ /* 0x000fe20000000022 */
[----:B------:R-:W0:Y:S01]  /*3c40*/  LDS.128 R8, [R2+0xf0] ;  /* 0x0000f00002087984 */ /* 0x000e220000000c00 */
[C---:B------:R-:W-:Y:S01]  /*3c50*/  FFMA R113, R64.reuse, R23, R113 ;  /* 0x0000001740717223 */ /* 0x040fe20000000071 */
[CC--:B------:R-:W-:Y:S01]  /*3c60*/  FFMA R117, R23.reuse, R66.reuse, R117 ;  /* 0x0000004217757223 */ /* 0x0c0fe20000000075 */
[----:B------:R-:W-:Y:S01]  /*3c70*/  FFMA R104, R23, R67, R104 ;  /* 0x0000004317687223 */ /* 0x000fe20000000068 */
[-C--:B------:R-:W-:Y:S01]  /*3c80*/  FFMA R77, R35, R66.reuse, R77 ;  /* 0x00000042234d7223 */ /* 0x080fe2000000004d */
[----:B------:R-:W-:Y:S01]  /*3c90*/  FFMA R81, R64, R39, R81 ;  /* 0x0000002740517223 */ /* 0x000fe20000000051 */
[C---:B------:R-:W-:Y:S01]  /*3ca0*/  FFMA R116, R39.reuse, R65, R116 ;  /* 0x0000004127747223 */ /* 0x040fe20000000074 */
[C---:B------:R-:W-:Y:S01]  /*3cb0*/  FFMA R83, R39.reuse, R66, R83 ;  /* 0x0000004227537223 */ /* 0x040fe20000000053 */
[----:B------:R-:W-:Y:S01]  /*3cc0*/  FFMA R108, R39, R67, R108 ;  /* 0x00000043276c7223 */ /* 0x000fe2000000006c */
[C---:B-1----:R-:W-:Y:S01]  /*3cd0*/  FFMA R111, R17.reuse, R30, R95 ;  /* 0x0000001e116f7223 */ /* 0x042fe2000000005f */
[----:B------:R-:W-:Y:S01]  /*3ce0*/  FFMA R119, R28, R17, R21 ;  /* 0x000000111c777223 */ /* 0x000fe20000000015 */
[C---:B---3--:R-:W-:Y:S01]  /*3cf0*/  FFMA R34, R48.reuse, R41, R20 ;  /* 0x0000002930227223 */ /* 0x048fe20000000014 */
[C---:B------:R-:W-:Y:S01]  /*3d00*/  FFMA R33, R48.reuse, R24, R33 ;  /* 0x0000001830217223 */ /* 0x040fe20000000021 */
[C---:B------:R-:W-:Y:S01]  /*3d10*/  FFMA R68, R48.reuse, R25, R68 ;  /* 0x0000001930447223 */ /* 0x040fe20000000044 */
[C---:B------:R-:W-:Y:S01]  /*3d20*/  FFMA R123, R48.reuse, R26, R93 ;  /* 0x0000001a307b7223 */ /* 0x040fe2000000005d */
[C---:B----4-:R-:W-:Y:S01]  /*3d30*/  FFMA R95, R17.reuse, R45, R22 ;  /* 0x0000002d115f7223 */ /* 0x050fe20000000016 */
[C---:B------:R-:W-:Y:S01]  /*3d40*/  FFMA R84, R48.reuse, R27, R84 ;  /* 0x0000001b30547223 */ /* 0x040fe20000000054 */
[----:B------:R-:W1:Y:S01]  /*3d50*/  LDS.128 R20, [R2+0x130] ;  /* 0x0001300002147984 */ /* 0x000e620000000c00 */
[C---:B------:R-:W-:Y:S01]  /*3d60*/  FFMA R103, R48.reuse, R40, R109 ;  /* 0x0000002830677223 */ /* 0x040fe2000000006d */
[C---:B------:R-:W-:Y:S01]  /*3d70*/  FFMA R35, R48.reuse, R42, R101 ;  /* 0x0000002a30237223 */ /* 0x040fe20000000065 */
[----:B------:R-:W-:Y:S01]  /*3d80*/  FFMA R48, R48, R43, R100 ;  /* 0x0000002b30307223 */ /* 0x000fe20000000064 */
[C---:B------:R-:W-:Y:S01]  /*3d90*/  FFMA R109, R17.reuse, R29, R60 ;  /* 0x0000001d116d7223 */ /* 0x040fe2000000003c */
        /* <DEDUP_REMOVED lines=46> */
[C---:B-1----:R-:W-:Y:S01]  /*4080*/  FFMA R75, R20.reuse, R26, R75 ;  /* 0x0000001a144b7223 */ /* 0x042fe2000000004b */
[----:B------:R1:W3:Y:S01]  /*4090*/  LDS.128 R64, [R2+0x1f0] ;  /* 0x0001f00002407984 */ /* 0x0002e20000000c00 */
[C---:B------:R-:W-:Y:S01]  /*40a0*/  FFMA R55, R20.reuse, R24, R55 ;  /* 0x0000001814377223 */ /* 0x040fe20000000037 */
[C---:B------:R-:W-:Y:S01]  /*40b0*/  FFMA R68, R20.reuse, R27, R78 ;  /* 0x0000001b14447223 */ /* 0x040fe2000000004e */
[C---:B------:R-:W-:Y:S01]  /*40c0*/  FFMA R9, R20.reuse, R40, R97 ;  /* 0x0000002814097223 */ /* 0x040fe20000000061 */
[C---:B------:R-:W-:Y:S01]  /*40d0*/  FFMA R70, R20.reuse, R41, R56 ;  /* 0x0000002914467223 */ /* 0x040fe20000000038 */
[----:B------:R-:W-:Y:S01]  /*40e0*/  FFMA R69, R20, R42, R77 ;  /* 0x0000002a14457223 */ /* 0x000fe2000000004d */
[C---:B------:R-:W-:Y:S01]  /*40f0*/  FFMA R97, R21.reuse, R30, R75 ;  /* 0x0000001e15617223 */ /* 0x040fe2000000004b */
[-C--:B------:R-:W-:Y:S01]  /*4100*/  FFMA R78, R28, R21.reuse, R55 ;  /* 0x000000151c4e7223 */ /* 0x080fe20000000037 */
[----:B------:R-:W-:Y:S01]  /*4110*/  FFMA R75, R44, R21, R9 ;  /* 0x000000152c4b7223 */ /* 0x000fe20000000009 */
[C---:B------:R-:W-:Y:S01]  /*4120*/  FFMA R77, R21.reuse, R31, R68 ;  /* 0x0000001f154d7223 */ /* 0x040fe20000000044 */
[C---:B------:R-:W-:Y:S01]  /*4130*/  FFMA R55, R21.reuse, R45, R70 ;  /* 0x0000002d15377223 */ /* 0x040fe20000000046 */
[C---:B------:R-:W-:Y:S01]  /*4140*/  FFMA R9, R21.reuse, R46, R69 ;  /* 0x0000002e15097223 */ /* 0x040fe20000000045 */
[C---:B------:R-:W-:Y:S01]  /*4150*/  FFMA R76, R20.reuse, R25, R76 ;  /* 0x00000019144c7223 */ /* 0x040fe2000000004c */
[----:B------:R-:W4:Y:S01]  /*4160*/  LDS.128 R68, [R0+0x1c00] ;  /* 0x001c000000447984 */ /* 0x000f220000000c00 */
[----:B------:R-:W-:Y:S01]  /*4170*/  FFMA R20, R20, R43, R62 ;  /* 0x0000002b14147223 */ /* 0x000fe2000000003e */
[C---:B--2---:R-:W-:Y:S01]  /*4180*/  FFMA R79, R32.reuse, R26, R79 ;  /* 0x0000001a204f7223 */ /* 0x044fe2000000004f */
[C---:B------:R-:W-:Y:S01]  /*4190*/  FFMA R56, R21.reuse, R29, R76 ;  /* 0x0000001d15387223 */ /* 0x040fe2000000004c */
[C---:B------:R-:W-:Y:S01]  /*41a0*/  FFMA R76, R32.reuse, R42, R83 ;  /* 0x0000002a204c7223 */ /* 0x040fe20000000053 */
[----:B------:R-:W-:Y:S01]  /*41b0*/  FFMA R20, R21, R47, R20 ;  /* 0x0000002f15147223 */ /* 0x000fe20000000014 */
[C---:B------:R-:W-:Y:S01]  /*41c0*/  FFMA R21, R32.reuse, R40, R81 ;  /* 0x0000002820157223 */ /* 0x040fe20000000051 */
[C---:B------:R-:W-:Y:S01]  /*41d0*/  FFMA R83, R33.reuse, R30, R79 ;  /* 0x0000001e21537223 */ /* 0x040fe2000000004f */
[C---:B------:R-:W-:Y:S01]  /*41e0*/  FFMA R57, R32.reuse, R24, R57 ;  /* 0x0000001820397223 */ /* 0x040fe20000000039 */
[C---:B------:R-:W-:Y:S01]  /*41f0*/  FFMA R90, R32.reuse, R25, R90 ;  /* 0x00000019205a7223 */ /* 0x040fe2000000005a */
[C---:B-1----:R-:W-:Y:S01]  /*4200*/  FFMA R2, R32.reuse, R27, R52 ;  /* 0x0000001b20027223 */ /* 0x042fe20000000034 */
[C---:B------:R-:W-:Y:S01]  /*4210*/  FFMA R116, R32.reuse, R41, R116 ;  /* 0x0000002920747223 */ /* 0x040fe20000000074 */
[----:B------:R-:W-:Y:S01]  /*4220*/  FFMA R108, R32, R43, R108 ;  /* 0x0000002b206c7223 */ /* 0x000fe2000000006c */
[-C--:B------:R-:W-:Y:S01]  /*4230*/  FFMA R79, R44, R33.reuse, R21 ;  /* 0x000000212c4f7223 */ /* 0x080fe20000000015 */
[C---:B------:R-:W-:Y:S01]  /*4240*/  FFMA R21, R33.reuse, R46, R76 ;  /* 0x0000002e21157223 */ /* 0x040fe2000000004c */
[----:B------:R-:W-:Y:S01]  /*4250*/  FFMA R62, R28, R33, R57 ;  /* 0x000000211c3e7223 */ /* 0x000fe20000000039 */
[C---:B------:R-:W-:Y:S01]  /*4260*/  FFMA R81, R33.reuse, R31, R2 ;  /* 0x0000001f21517223 */ /* 0x040fe20000000002 */
        /* <DEDUP_REMOVED lines=10> */
[C---:B---3--:R-:W-:Y:S01]  /*4310*/  FFMA R96, R64.reuse, R25, R96 ;  /* 0x0000001940607223 */ /* 0x048fe20000000060 */
[C---:B------:R-:W-:Y:S01]  /*4320*/  FFMA R91, R64.reuse, R26, R91 ;  /* 0x0000001a405b7223 */ /* 0x040fe2000000005b */
        /* <DEDUP_REMOVED lines=17> */
[----:B------:R-:W0:Y:S01]  /*4440*/  LDS.128 R40, [R0+0x1c10] ;  /* 0x001c100000287984 */ /* 0x000e220000000c00 */
[C---:B------:R-:W-:Y:S01]  /*4450*/  FFMA R25, R65.reuse, R31, R54 ;  /* 0x0000001f41197223 */ /* 0x040fe20000000036 */
[----:B----4-:R-:W-:Y:S01]  /*4460*/  FFMA R114, R68, R14, R84 ;  /* 0x0000000e44727223 */ /* 0x010fe20000000054 */
[----:B------:R-:W-:Y:S01]  /*4470*/  FFMA R84, R10, R69, R80 ;  /* 0x000000450a547223 */ /* 0x000fe20000000050 */
[----:B------:R-:W-:Y:S01]  /*4480*/  FFMA R99, R28, R65, R63 ;  /* 0x000000411c637223 */ /* 0x000fe2000000003f */
[----:B------:R-:W-:Y:S01]  /*4490*/  FFMA R112, R68, R10, R88 ;  /* 0x0000000a44707223 */ /* 0x000fe20000000058 */
        /* <DEDUP_REMOVED lines=10> */
[----:B------:R-:W1:Y:S01]  /*4540*/  LDS.128 R28, [R0+0x1e00] ;  /* 0x001e0000001c7984 */ /* 0x000e620000000c00 */
[C---:B------:R-:W-:Y:S01]  /*4550*/  FFMA R70, R66.reuse, R70, R27 ;  /* 0x0000004642467223 */ /* 0x040fe2000000001b */
[----:B------:R-:W-:Y:S01]  /*4560*/  FFMA R106, R66, R71, R25 ;  /* 0x00000047426a7223 */ /* 0x000fe20000000019 */
[----:B------:R-:W-:Y:S01]  /*4570*/  FFMA R37, R44, R65, R37 ;  /* 0x000000412c257223 */ /* 0x000fe20000000025 */
[----:B------:R-:W2:Y:S01]  /*4580*/  LDS.128 R24, [R0+0x1e10] ;  /* 0x001e100000187984 */ /* 0x000ea20000000c00 */
        /* <DEDUP_REMOVED lines=14> */
[-C--:B------:R-:W-:Y:S01]  /*4670*/  FFMA R46, R18, R69.reuse, R109 ;  /* 0x00000045122e7223 */ /* 0x080fe2000000006d */
        /* <DEDUP_REMOVED lines=26> */
[-C--:B------:R-:W-:Y:S01]  /*4820*/  FFMA R32, R38, R43.reuse, R32 ;  /* 0x0000002b26207223 */ /* 0x080fe20000000020 */
[----:B------:R-:W-:Y:S01]  /*4830*/  FFMA R115, R40, R14, R115 ;  /* 0x0000000e28737223 */ /* 0x000fe20000000073 */
[C---:B------:R-:W-:Y:S01]  /*4840*/  FFMA R47, R14.reuse, R42, R7 ;  /* 0x0000002a0e2f7223 */ /* 0x040fe20000000007 */
[-C--:B------:R-:W-:Y:S01]  /*4850*/  FFMA R60, R14, R43.reuse, R60 ;  /* 0x0000002b0e3c7223 */ /* 0x080fe2000000003c */
[----:B------:R-:W-:Y:S01]  /*4860*/  FFMA R77, R40, R22, R75 ;  /* 0x00000016284d7223 */ /* 0x000fe2000000004b */
[C---:B------:R-:W-:Y:S01]  /*4870*/  FFMA R49, R22.reuse, R42, R9 ;  /* 0x0000002a16317223 */ /* 0x040fe20000000009 */
[----:B------:R-:W-:Y:S01]  /*4880*/  FFMA R53, R22, R43, R20 ;  /* 0x0000002b16357223 */ /* 0x000fe20000000014 */
        /* <DEDUP_REMOVED lines=8> */
[----:B------:R-:W-:Y:S01]  /*4910*/  FFMA R8, R51, R29, R64 ;  /* 0x0000001d33087223 */ /* 0x000fe20000000040 */
        /* <DEDUP_REMOVED lines=18> */
[----:B--2---:R-:W-:Y:S01]  /*4a40*/  FFMA R93, R24, R19, R93 ;  /* 0x00000013185d7223 */ /* 0x004fe2000000005d */
[C---:B------:R-:W-:Y:S01]  /*4a50*/  FFMA R110, R19.reuse, R25, R110 ;  /* 0x00000019136e7223 */ /* 0x040fe2000000006e */
[C---:B------:R-:W-:Y:S01]  /*4a60*/  FFMA R45, R19.reuse, R26, R59 ;  /* 0x0000001a132d7223 */ /* 0x040fe2000000003b */
        /* <DEDUP_REMOVED lines=40> */
.L_x_91:
        /* <DEDUP_REMOVED lines=26> */
[----:B------:R-:W-:Y:S01]  /*4e90*/  ISETP.GE.AND P2, PT, R10, UR7, PT ;  /* 0x000000070a007c0c */ /* 0x000fe2000bf46270 */
[----:B------:R-:W1:Y:S01]  /*4ea0*/  @!P4 LDC.64 R2, c[0x0][0x390] ;  /* 0x0000e400ff02cb82 */ /* 0x000e620000000a00 */
[C---:B------:R-:W-:Y:S02]  /*4eb0*/  @!P4 IADD3 R11, PT, PT, R0.reuse, R5, RZ ;  /* 0x00000005000bc210 */ /* 0x040fe40007ffe0ff */
[----:B------:R-:W-:-:S02]  /*4ec0*/  IADD3 R5, PT, PT, R0, 0x5, RZ ;  /* 0x0000000500057810 */ /* 0x000fc40007ffe0ff */
[----:B--2---:R-:W-:Y:S02]  /*4ed0*/  LEA R4, P6, R24, UR4, 0x2 ;  /* 0x0000000418047c11 */ /* 0x004fe4000f8c10ff */
[----:B------:R-:W-:-:S04]  /*4ee0*/  IADD3 R10, PT, PT, R0, 0x6, RZ ;  /* 0x00000006000a7810 */ /* 0x000fc80007ffe0ff */
        /* <DEDUP_REMOVED lines=16> */
.L_x_106:
[----:B0-----:R-:W-:Y:S05]  /*4ff0*/  BSYNC.RECONVERGENT B0 ;  /* 0x0000000000007941 */ /* 0x001fea0003800200 */
.L_x_105:
[----:B------:R-:W-:Y:S01]  /*5000*/  ISETP.GE.AND P6, PT, R15, UR6, PT ;  /* 0x000000060f007c0c */ /* 0x000fe2000bfc6270 */
[----:B------:R-:W-:Y:S01]  /*5010*/  BSSY.RECONVERGENT B0, `(.L_x_107) ;  /* 0x000002f000007945 */ /* 0x000fe20003800200 */
[C---:B------:R-:W-:Y:S02]  /*5020*/  IADD3 R11, PT, PT, R6.reuse, 0x3, RZ ;  /* 0x00000003060b7810 */ /* 0x040fe40007ffe0ff */
[C---:B-1----:R-:W-:Y:S02]  /*5030*/  IADD3 R21, PT, PT, R6.reuse, 0x4, RZ ;  /* 0x0000000406157810 */ /* 0x042fe40007ffe0ff */
        /* <DEDUP_REMOVED lines=11> */
[C---:B------:R-:W-:Y:S01]  /*50f0*/  IADD3 R25, PT, PT, R0.reuse, 0x1, RZ ;  /* 0x0000000100197810 */ /* 0x040fe20007ffe0ff */
        /* <DEDUP_REMOVED lines=9> */
[----:B------:R-:W-:Y:S02]  /*5190*/  LEA.HI.X.SX32 R24, R0, R5, 0x1, P6 ;  /* 0x0000000500187211 */ /* 0x000fe400030f0eff */
[----:B-1----:R-:W-:-:S04]  /*51a0*/  LEA R4, P6, R15, UR10, 0x2 ;  /* 0x0000000a0f047c11 */ /* 0x002fc8000f8c10ff */
[----:B------:R-:W-:Y:S02]  /*51b0*/  LEA.HI.X R5, R15, UR11, R24, 0x2, P6 ;  /* 0x0000000b0f057c11 */ /* 0x000fe4000b0f1418 */
[----:B------:R-:W-:Y:S02]  /*51c0*/  ISETP.GE.AND P6, PT, R25, UR4, PT ;  /* 0x0000000419007c0c */ /* 0x000fe4000bfc6270 */
[C---:B------:R-:W-:Y:S02]  /*51d0*/  IADD3 R15, PT, PT, R0.reuse, 0x2, RZ ;  /* 0x00000002000f7810 */ /* 0x040fe40007ffe0ff */
        /* <DEDUP_REMOVED lines=18> */
.L_x_108:
[----:B------:R-:W-:Y:S05]  /*5300*/  BSYNC.RECONVERGENT B0 ;  /* 0x0000000000007941 */ /* 0x000fea0003800200 */
.L_x_107:
        /* <DEDUP_REMOVED lines=36> */
.L_x_110:
[----:B------:R-:W-:Y:S05]  /*5550*/  BSYNC.RECONVERGENT B0 ;  /* 0x0000000000007941 */ /* 0x000fea0003800200 */
.L_x_109:
        /* <DEDUP_REMOVED lines=36> */
.L_x_112:
[----:B------:R-:W-:Y:S05]  /*57a0*/  BSYNC.RECONVERGENT B0 ;  /* 0x0000000000007941 */ /* 0x000fea0003800200 */
.L_x_111:
        /* <DEDUP_REMOVED lines=36> */
.L_x_114:
[----:B------:R-:W-:Y:S05]  /*59f0*/  BSYNC.RECONVERGENT B0 ;  /* 0x0000000000007941 */ /* 0x000fea0003800200 */
.L_x_113:
[----:B------:R-:W-:Y:S04]  /*5a00*/  BSSY.RECONVERGENT B0, `(.L_x_115) ;  /* 0x0000024000007945 */ /* 0x000fe80003800200 */
[----:B------:R-:W-:Y:S05]  /*5a10*/  @P1 BRA `(.L_x_116) ;  /* 0x0000000000881947 */ /* 0x000fea0003800000 */
[----:B------:R-:W4:Y:S01]  /*5a20*/  LDCU UR4, c[0x0][0x39c] ;  /* 0x00007380ff0477ac */ /* 0x000f220008000800 */
[C---:B0123--:R-:W-:Y:S01]  /*5a30*/  IADD3 R4, PT, PT, R0.reuse, 0x1, RZ ;  /* 0x0000000100047810 */ /* 0x04ffe20007ffe0ff */
[----:B------:R-:W0:Y:S01]  /*5a40*/  LDCU.64 UR10, c[0x0][0x390] ;  /* 0x00007200ff0a77ac */ /* 0x000e220008000a00 */
[----:B----4-:R-:W-:Y:S01]  /*5a50*/  ISETP.GE.AND P5, PT, R0, UR4, PT ;  /* 0x0000000400007c0c */ /* 0x010fe2000bfa6270 */
[----:B------:R-:W-:Y:S01]  /*5a60*/  IMAD R5, R10, UR4, RZ ;  /* 0x000000040a057c24 */ /* 0x000fe2000f8e02ff */
[----:B------:R-:W-:Y:S02]  /*5a70*/  ISETP.GE.AND P0, PT, R4, UR4, PT ;  /* 0x0000000404007c0c */ /* 0x000fe4000bf06270 */
[----:B------:R-:W-:Y:S02]  /*5a80*/  IADD3 R4, PT, PT, R0, 0x2, RZ ;  /* 0x0000000200047810 */ /* 0x000fe40007ffe0ff */
[----:B------:R-:W-:Y:S02]  /*5a90*/  SHF.R.S32.HI R11, RZ, 0x1f, R5 ;  /* 0x0000001fff0b7819 */ /* 0x000fe40000011405 */
[----:B------:R-:W-:-:S02]  /*5aa0*/  ISETP.GE.AND P1, PT, R4, UR4, PT ;  /* 0x0000000404007c0c */ /* 0x000fc4000bf26270 */
[----:B------:R-:W-:-:S03]  /*5ab0*/  IADD3 R10, PT, PT, R0, 0x3, RZ ;  /* 0x00000003000a7810 */ /* 0x000fc60007ffe0ff */
[----:B------:R-:W1:Y:S01]  /*5ac0*/  @!P5 LDC.64 R2, c[0x0][0x390] ;  /* 0x0000e400ff02db82 */ /* 0x000e620000000a00 */
[CC--:B------:R-:W-:Y:S02]  /*5ad0*/  @!P5 IADD3 R7, PT, PT, R0.reuse, R5.reuse, RZ ;  /* 0x000000050007d210 */ /* 0x0c0fe40007ffe0ff */
[----:B------:R-:W-:-:S04]  /*5ae0*/  IADD3 R5, P4, PT, R0, R5, RZ ;  /* 0x0000000500057210 */ /* 0x000fc80007f9e0ff */
[----:B------:R-:W-:Y:S02]  /*5af0*/  LEA.HI.X.SX32 R8, R0, R11, 0x1, P4 ;  /* 0x0000000b00087211 */ /* 0x000fe400020f0eff */
[C---:B0-----:R-:W-:Y:S02]  /*5b00*/  LEA R4, P6, R5.reuse, UR10, 0x2 ;  /* 0x0000000a05047c11 */ /* 0x041fe4000f8c10ff */
[----:B------:R-:W-:Y:S02]  /*5b10*/  ISETP.GE.AND P4, PT, R10, UR4, PT ;  /* 0x000000040a007c0c */ /* 0x000fe4000bf86270 */
[----:B------:R-:W-:Y:S02]  /*5b20*/  LEA.HI.X R5, R5, UR11, R8, 0x2, P6 ;  /* 0x0000000b05057c11 */ /* 0x000fe4000b0f1408 */
[C---:B------:R-:W-:Y:S02]  /*5b30*/  IADD3 R10, PT, PT, R0.reuse, 0x5, RZ ;  /* 0x00000005000a7810 */ /* 0x040fe40007ffe0ff */
[C---:B------:R-:W-:Y:S01]  /*5b40*/  IADD3 R8, PT, PT, R0.reuse, 0x7, RZ ;  /* 0x0000000700087810 */ /* 0x040fe20007ffe0ff */
[----:B-1----:R-:W-:Y:S01]  /*5b50*/  @!P5 IMAD.WIDE R2, R7, 0x4, R2 ;  /* 0x000000040702d825 */ /* 0x002fe200078e0202 */
[----:B------:R-:W-:-:S04]  /*5b60*/  IADD3 R7, PT, PT, R0, 0x4, RZ ;  /* 0x0000000400077810 */ /* 0x000fc80007ffe0ff */
[----:B------:R-:W-:Y:S01]  /*5b70*/  ISETP.GE.AND P6, PT, R7, UR4, PT ;  /* 0x0000000407007c0c */ /* 0x000fe2000bfc6270 */
        /* <DEDUP_REMOVED lines=12> */
.L_x_116:
[----:B------:R-:W-:Y:S05]  /*5c40*/  BSYNC.RECONVERGENT B0 ;  /* 0x0000000000007941 */ /* 0x000fea0003800200 */
.L_x_115:
        /* <DEDUP_REMOVED lines=18> */
[C---:B0-----:R-:W-:Y:S02]  /*5d70*/  LEA R4, P6, R7.reuse, UR10, 0x2 ;  /* 0x0000000a07047c11 */ /* 0x041fe4000f8c10ff */
[----:B------:R-:W-:Y:S02]  /*5d80*/  ISETP.GE.AND P2, PT, R10, UR4, PT ;  /* 0x000000040a007c0c */ /* 0x000fe4000bf46270 */
[----:B------:R-:W-:Y:S02]  /*5d90*/  LEA.HI.X R5, R7, UR11, R8, 0x2, P6 ;  /* 0x0000000b07057c11 */ /* 0x000fe4000b0f1408 */
[C---:B------:R-:W-:Y:S02]  /*5da0*/  IADD3 R8, PT, PT, R0.reuse, 0x6, RZ ;  /* 0x0000000600087810 */ /* 0x040fe40007ffe0ff */
[C---:B------:R-:W-:Y:S01]  /*5db0*/  IADD3 R7, PT, PT, R0.reuse, 0x7, RZ ;  /* 0x0000000700077810 */ /* 0x040fe20007ffe0ff */
[----:B-1----:R-:W-:Y:S01]  /*5dc0*/  @!P5 IMAD.WIDE R2, R9, 0x4, R2 ;  /* 0x000000040902d825 */ /* 0x002fe200078e0202 */
[----:B------:R-:W-:-:S04]  /*5dd0*/  IADD3 R9, PT, PT, R0, 0x5, RZ ;  /* 0x0000000500097810 */ /* 0x000fc80007ffe0ff */
        /* <DEDUP_REMOVED lines=11> */
.L_x_118:
[----:B------:R-:W-:Y:S05]  /*5e90*/  BSYNC.RECONVERGENT B0 ;  /* 0x0000000000007941 */ /* 0x000fea0003800200 */
.L_x_117:
        /* <DEDUP_REMOVED lines=37> */
.L_x_119:
        /* <DEDUP_REMOVED lines=9> */
.L_x_651:


//--------------------- .text._Z22gemm_smem_tiled_kernelILi128ELi16ELi64EEvPKfS1_Pfiii --------------------------
	.section	.text._Z22gemm_smem_tiled_kernelILi128ELi16ELi64EEvPKfS1_Pfiii,"ax",@progbits
	.align	128
        .global         _Z22gemm_smem_tiled_kernelILi128ELi16ELi64EEvPKfS1_Pfiii
        .type           _Z22gemm_smem_tiled_kernelILi128ELi16ELi64EEvPKfS1_Pfiii,@function
        .size           _Z22gemm_smem_tiled_kernelILi128ELi16ELi64EEvPKfS1_Pfiii,(.L_x_652 - _Z22gemm_smem_tiled_kernelILi128ELi16ELi64EEvPKfS1_Pfiii)
        .other          _Z22gemm_smem_tiled_kernelILi128ELi16ELi64EEvPKfS1_Pfiii,@"STO_CUDA_ENTRY STV_DEFAULT"
_Z22gemm_smem_tiled_kernelILi128ELi16ELi64EEvPKfS1_Pfiii:
.text._Z22gemm_smem_tiled_kernelILi128ELi16ELi64EEvPKfS1_Pfiii:
        /* <DEDUP_REMOVED lines=17> */
[----:B------:R-:W-:Y:S02]  /*0110*/  MOV R63, RZ ;  /* 0x000000ff003f7202 */ /* 0x000fe40000000f00 */
[----:B------:R-:W-:Y:S02]  /*0120*/  CS2R R16, SRZ ;  /* 0x0000000000107805 */ /* 0x000fe4000001ff00 */
[----:B------:R-:W-:Y:S02]  /*0130*/  CS2R R60, SRZ ;  /* 0x00000000003c7805 */ /* 0x000fe4000001ff00 */
[----:B------:R-:W-:Y:S01]  /*0140*/  CS2R R4, SRZ ;  /* 0x0000000000047805 */ /* 0x000fe2000001ff00 */
[----:B--2---:R-:W-:Y:S01]  /*0150*/  UISETP.GE.AND UP0, UPT, UR4, 0x1, UPT ;  /* 0x000000010400788c */ /* 0x004fe2000bf06270 */
[----:B------:R-:W-:-:S02]  /*0160*/  CS2R R8, SRZ ;  /* 0x0000000000087805 */ /* 0x000fc4000001ff00 */
[----:B------:R-:W-:Y:S02]  /*0170*/  MOV R50, RZ ;  /* 0x000000ff00327202 */ /* 0x000fe40000000f00 */
[----:B------:R-:W-:Y:S02]  /*0180*/  CS2R R56, SRZ ;  /* 0x0000000000387805 */ /* 0x000fe4000001ff00 */
[----:B------:R-:W-:Y:S01]  /*0190*/  CS2R R6, SRZ ;  /* 0x0000000000067805 */ /* 0x000fe2000001ff00 */
        /* <DEDUP_REMOVED lines=11> */
.L_x_135:
        /* <DEDUP_REMOVED lines=8> */
.L_x_126:
        /* <DEDUP_REMOVED lines=13> */
.L_x_125:
        /* <DEDUP_REMOVED lines=13> */
.L_x_124:
[----:B-1----:R-:W-:Y:S05]  /*0470*/  BSYNC.RECONVERGENT B1 ;  /* 0x0000000000017941 */ /* 0x002fea0003800200 */
.L_x_123:
[----:B------:R-:W0:Y:S02]  /*0480*/  LDCU UR7, c[0x0][0x364] ;  /* 0x00006c80ff0777ac */ /* 0x000e240008000800 */
[----:B0-----:R-:W-:-:S04]  /*0490*/  IADD3 R14, PT, PT, R14, UR7, RZ ;  /* 0x000000070e0e7c10 */ /* 0x001fc8000fffe0ff */
[----:B------:R-:W-:-:S13]  /*04a0*/  ISETP.GE.U32.AND P0, PT, R14, 0x80, PT ;  /* 0x000000800e00780c */ /* 0x000fda0003f06070 */
[----:B------:R-:W-:Y:S05]  /*04b0*/  @!P0 BRA `(.L_x_126) ;  /* 0xfffffffc00848947 */ /* 0x000fea000383ffff */
.L_x_122:
[----:B-1----:R-:W-:Y:S05]  /*04c0*/  BSYNC.RECONVERGENT B0 ;  /* 0x0000000000007941 */ /* 0x002fea0003800200 */
.L_x_121:
[----:B------:R-:W-:Y:S01]  /*04d0*/  ISETP.GT.U32.AND P0, PT, R27, 0xf, PT ;  /* 0x0000000f1b00780c */ /* 0x000fe20003f04070 */
[----:B------:R-:W-:-:S12]  /*04e0*/  BSSY.RECONVERGENT B0, `(.L_x_127) ;  /* 0x0000024000007945 */ /* 0x000fd80003800200 */
[----:B------:R-:W-:Y:S05]  /*04f0*/  @P0 BRA `(.L_x_128) ;  /* 0x0000000000880947 */ /* 0x000fea0003800000 */
[----:B------:R-:W-:-:S07]  /*0500*/  MOV R14, R27 ;  /* 0x0000001b000e7202 */ /* 0x000fce0000000f00 */
.L_x_134:
        /* <DEDUP_REMOVED lines=12> */
.L_x_133:
        /* <DEDUP_REMOVED lines=11> */
.L_x_132:
[----:B------:R-:W-:Y:S05]  /*0680*/  BSYNC.RECONVERGENT B2 ;  /* 0x0000000000027941 */ /* 0x000fea0003800200 */
.L_x_131:
[----:B-----5:R3:W-:Y:S01]  /*0690*/  STS [R23], R12 ;  /* 0x0000000c17007388 */ /* 0x0207e20000000800 */
[----:B------:R-:W-:-:S04]  /*06a0*/  IADD3 R15, PT, PT, R0, R15, RZ ;  /* 0x0000000f000f7210 */ /* 0x000fc80007ffe0ff */
[----:B------:R-:W-:-:S13]  /*06b0*/  ISETP.GE.U32.AND P0, PT, R15, 0x40, PT ;  /* 0x000000400f00780c */ /* 0x000fda0003f06070 */
[----:B---3--:R-:W-:Y:S05]  /*06c0*/  @!P0 BRA `(.L_x_133) ;  /* 0xfffffffc00c08947 */ /* 0x008fea000383ffff */
.L_x_130:
[----:B------:R-:W-:Y:S05]  /*06d0*/  BSYNC.RECONVERGENT B1 ;  /* 0x0000000000017941 */ /* 0x000fea0003800200 */
.L_x_129:
[----:B------:R-:W1:Y:S02]  /*06e0*/  LDCU UR7, c[0x0][0x364] ;  /* 0x00006c80ff0777ac */ /* 0x000e640008000800 */
[----:B-1----:R-:W-:-:S04]  /*06f0*/  IADD3 R14, PT, PT, R14, UR7, RZ ;  /* 0x000000070e0e7c10 */ /* 0x002fc8000fffe0ff */
[----:B------:R-:W-:-:S13]  /*0700*/  ISETP.GE.U32.AND P0, PT, R14, 0x10, PT ;  /* 0x000000100e00780c */ /* 0x000fda0003f06070 */
[----:B------:R-:W-:Y:S05]  /*0710*/  @!P0 BRA `(.L_x_134) ;  /* 0xfffffffc007c8947 */ /* 0x000fea000383ffff */
.L_x_128:
[----:B------:R-:W-:Y:S05]  /*0720*/  BSYNC.RECONVERGENT B0 ;  /* 0x0000000000007941 */ /* 0x000fea0003800200 */
.L_x_127:
        /* <DEDUP_REMOVED lines=13> */
[----:B------:R-:W-:Y:S01]  /*0800*/  LDS.128 R20, [R29] ;  /* 0x000000001d147984 */ /* 0x000fe20000000c00 */
[----:B--2---:R-:W-:-:S03]  /*0810*/  ULEA UR9, UR10, UR9, 0x18 ;  /* 0x000000090a097291 */ /* 0x004fc6000f8ec0ff */
[----:B0-----:R-:W0:Y:S04]  /*0820*/  LDS.128 R12, [R52] ;  /* 0x00000000340c7984 */ /* 0x001e280000000c00 */
[----:B------:R-:W1:Y:S04]  /*0830*/  LDS.128 R32, [R29+0x40] ;  /* 0x000040001d207984 */ /* 0x000e680000000c00 */
        /* <DEDUP_REMOVED lines=18> */
[----:B------:R-:W-:Y:S01]  /*0960*/  FFMA R62, R33, R47, R62 ;  /* 0x0000002f213e7223 */ /* 0x000fe2000000003e */
[C---:B---3--:R-:W-:Y:S01]  /*0970*/  FFMA R65, R36.reuse, R12, R65 ;  /* 0x0000000c24417223 */ /* 0x048fe20000000041 */
[C---:B------:R-:W-:Y:S01]  /*0980*/  FFMA R18, R36.reuse, R13, R18 ;  /* 0x0000000d24127223 */ /* 0x040fe20000000012 */
[C---:B------:R-:W-:Y:S01]  /*0990*/  FFMA R33, R36.reuse, R14, R63 ;  /* 0x0000000e24217223 */ /* 0x040fe2000000003f */
[----:B------:R-:W-:Y:S01]  /*09a0*/  FFMA R36, R36, R15, R26 ;  /* 0x0000000f24247223 */ /* 0x000fe2000000001a */
[C---:B----4-:R-:W-:Y:S01]  /*09b0*/  FFMA R67, R40.reuse, R12, R67 ;  /* 0x0000000c28437223 */ /* 0x050fe20000000043 */
        /* <DEDUP_REMOVED lines=8> */
[----:B------:R-:W-:Y:S01]  /*0a40*/  LEA R4, R27, UR7, 0x9 ;  /* 0x000000071b047c11 */ /* 0x000fe2000f8e48ff */
[----:B------:R-:W-:Y:S01]  /*0a50*/  FFMA R67, R41, R45, R16 ;  /* 0x0000002d29437223 */ /* 0x000fe20000000010 */
[----:B------:R-:W-:Y:S01]  /*0a60*/  LEA R16, R27, UR9, 0x9 ;  /* 0x000000091b107c11 */ /* 0x000fe2000f8e48ff */
[----:B------:R-:W0:Y:S01]  /*0a70*/  LDS.128 R28, [R29+0x100] ;  /* 0x000100001d1c7984 */ /* 0x000e220000000c00 */
[C---:B------:R-:W-:Y:S01]  /*0a80*/  FFMA R37, R41.reuse, R46, R37 ;  /* 0x0000002e29257223 */ /* 0x040fe20000000025 */
[----:B------:R-:W-:Y:S01]  /*0a90*/  FFMA R64, R41, R47, R64 ;  /* 0x0000002f29407223 */ /* 0x000fe20000000040 */
[----:B------:R-:W-:Y:S01]  /*0aa0*/  UMOV UR7, 0x400 ;  /* 0x0000040000077882 */ /* 0x000fe20000000000 */
[----:B------:R-:W1:Y:S01]  /*0ab0*/  LDS.128 R24, [R4+0x140] ;  /* 0x0001400004187984 */ /* 0x000e620000000c00 */
[----:B------:R-:W-:-:S03]  /*0ac0*/  ULEA UR7, UR8, UR7, 0x18 ;  /* 0x0000000708077291 */ /* 0x000fc6000f8ec0ff */
[----:B------:R-:W2:Y:S01]  /*0ad0*/  LDS.128 R16, [R16+0x180] ;  /* 0x0001800010107984 */ /* 0x000ea20000000c00 */
[C---:B0-----:R-:W-:Y:S01]  /*0ae0*/  FFMA R73, R28.reuse, R14, R11 ;  /* 0x0000000e1c497223 */ /* 0x041fe2000000000b */
[CC--:B------:R-:W-:Y:S01]  /*0af0*/  FFMA R69, R28.reuse, R12.reuse, R69 ;  /* 0x0000000c1c457223 */ /* 0x0c0fe20000000045 */
[C---:B------:R-:W-:Y:S01]  /*0b00*/  FFMA R72, R28.reuse, R15, R48 ;  /* 0x0000000f1c487223 */ /* 0x040fe20000000030 */
        /* <DEDUP_REMOVED lines=8> */
[----:B------:R-:W0:Y:S01]  /*0b90*/  LDS.128 R48, [R52+0x200] ;  /* 0x0002000034307984 */ /* 0x000e220000000c00 */
[-C--:B------:R-:W-:Y:S01]  /*0ba0*/  FFMA R75, R29, R45.reuse, R10 ;  /* 0x0000002d1d4b7223 */ /* 0x080fe2000000000a */
[-C--:B------:R-:W-:Y:S01]  /*0bb0*/  FFMA R70, R25, R45.reuse, R70 ;  /* 0x0000002d19467223 */ /* 0x080fe20000000046 */
[C---:B------:R-:W-:Y:S01]  /*0bc0*/  FFMA R56, R17.reuse, R45, R56 ;  /* 0x0000002d11387223 */ /* 0x040fe20000000038 */
[----:B------:R-:W1:Y:S01]  /*0bd0*/  LDS.128 R4, [R4+0x1c0] ;  /* 0x0001c00004047984 */ /* 0x000e620000000c00 */
[----:B------:R-:W-:Y:S01]  /*0be0*/  FFMA R66, R16, R15, R60 ;  /* 0x0000000f10427223 */ /* 0x000fe2000000003c */
[C---:B------:R-:W-:Y:S01]  /*0bf0*/  FFMA R57, R44.reuse, R29, R69 ;  /* 0x0000001d2c397223 */ /* 0x040fe20000000045 */
[-C--:B------:R-:W-:Y:S01]  /*0c00*/  FFMA R69, R17, R46.reuse, R41 ;  /* 0x0000002e11457223 */ /* 0x080fe20000000029 */
[----:B------:R-:W-:Y:S01]  /*0c10*/  FFMA R73, R29, R46, R73 ;  /* 0x0000002e1d497223 */ /* 0x000fe20000000049 */
[-C--:B------:R-:W-:Y:S01]  /*0c20*/  FFMA R66, R17, R47.reuse, R66 ;  /* 0x0000002f11427223 */ /* 0x080fe20000000042 */
[----:B------:R-:W-:Y:S01]  /*0c30*/  FFMA R72, R29, R47, R72 ;  /* 0x0000002f1d487223 */ /* 0x000fe20000000048 */
[----:B------:R-:W-:Y:S01]  /*0c40*/  FFMA R71, R44, R25, R71 ;  /* 0x000000192c477223 */ /* 0x000fe20000000047 */
[----:B------:R-:W-:Y:S01]  /*0c50*/  FFMA R60, R25, R47, R24 ;  /* 0x0000002f193c7223 */ /* 0x000fe20000000018 */
[CC--:B0-----:R-:W-:Y:S01]  /*0c60*/  FFMA R10, R22.reuse, R49.reuse, R55 ;  /* 0x00000031160a7223 */ /* 0x0c1fe20000000037 */
[-C--:B------:R-:W-:Y:S01]  /*0c70*/  FFMA R9, R22, R50.reuse, R9 ;  /* 0x0000003216097223 */ /* 0x080fe20000000009 */
        /* <DEDUP_REMOVED lines=8> */
[-C--:B------:R-:W-:Y:S01]  /*0d00*/  FFMA R58, R25, R46.reuse, R11 ;  /* 0x0000002e193a7223 */ /* 0x080fe2000000000b */
[----:B------:R-:W0:Y:S01]  /*0d10*/  LDS.128 R12, [R52+0x300] ;  /* 0x00030000340c7984 */ /* 0x000e220000000c00 */
[C---:B------:R-:W-:Y:S01]  /*0d20*/  FFMA R59, R5.reuse, R46, R53 ;  /* 0x0000002e053b7223 */ /* 0x040fe20000000035 */
[----:B------:R-:W-:Y:S01]  /*0d30*/  FFMA R4, R44, R17, R77 ;  /* 0x000000112c047223 */ /* 0x000fe2000000004d */
[----:B------:R-:W-:Y:S01]  /*0d40*/  FFMA R11, R48, R22, R61 ;  /* 0x00000016300b7223 */ /* 0x000fe2000000003d */
[----:B------:R-:W1:Y:S01]  /*0d50*/  S2R R46, SR_TID.Y ;  /* 0x00000000002e7919 */ /* 0x000e620000002200 */
[----:B------:R-:W-:Y:S01]  /*0d60*/  FFMA R17, R42, R50, R37 ;  /* 0x000000322a117223 */ /* 0x000fe20000000025 */
[-C--:B------:R-:W-:Y:S01]  /*0d70*/  FFMA R22, R22, R51.reuse, R32 ;  /* 0x0000003316167223 */ /* 0x080fe20000000020 */
[C---:B------:R-:W-:Y:S01]  /*0d80*/  FFMA R37, R48.reuse, R18, R4 ;  /* 0x0000001230257223 */ /* 0x040fe20000000004 */
        /* <DEDUP_REMOVED lines=14> */
[CC--:B------:R-:W-:Y:S01]  /*0e70*/  FFMA R54, R30.reuse, R49.reuse, R75 ;  /* 0x000000311e367223 */ /* 0x0c0fe2000000004b */
[-C--:B------:R-:W-:Y:S01]  /*0e80*/  FFMA R55, R30, R50.reuse, R73 ;  /* 0x000000321e377223 */ /* 0x080fe20000000049 */
        /* <DEDUP_REMOVED lines=8> */
[----:B------:R-:W-:Y:S01]  /*0f10*/  FFMA R68, R6, R51, R68 ;  /* 0x0000003306447223 */ /* 0x000fe20000000044 */
        /* <DEDUP_REMOVED lines=8> */
[----:B------:R-:W-:Y:S01]  /*0fa0*/  FFMA R26, R39, R13, R16 ;  /* 0x0000000d271a7223 */ /* 0x000fe20000000010 */
[C---:B------:R-:W-:Y:S01]  /*0fb0*/  FFMA R25, R12.reuse, R43, R25 ;  /* 0x0000002b0c197223 */ /* 0x040fe20000000019 */
[C---:B------:R-:W-:Y:S01]  /*0fc0*/  FFMA R16, R43.reuse, R13, R38 ;  /* 0x0000000d2b107223 */ /* 0x040fe20000000026 */
[----:B------:R-:W0:Y:S01]  /*0fd0*/  LDS.128 R20, [R4+0x10] ;  /* 0x0000100004147984 */ /* 0x000e220000000c00 */
[CC--:B------:R-:W-:Y:S01]  /*0fe0*/  FFMA R17, R43.reuse, R14.reuse, R17 ;  /* 0x0000000e2b117223 */ /* 0x0c0fe20000000011 */
[----:B------:R-:W-:Y:S01]  /*0ff0*/  FFMA R18, R43, R15, R42 ;  /* 0x0000000f2b127223 */ /* 0x000fe2000000002a */
[C---:B------:R-:W-:Y:S01]  /*1000*/  FFMA R61, R12.reuse, R39, R61 ;  /* 0x000000270c3d7223 */ /* 0x040fe2000000003d */
[CC--:B------:R-:W-:Y:S01]  /*1010*/  FFMA R63, R39.reuse, R14.reuse, R63 ;  /* 0x0000000e273f7223 */ /* 0x0c0fe2000000003f */
[-C--:B------:R-:W-:Y:S01]  /*1020*/  FFMA R30, R39, R15.reuse, R44 ;  /* 0x0000000f271e7223 */ /* 0x080fe2000000002c */
[----:B------:R-:W1:Y:S01]  /*1030*/  LDS.128 R40, [R4+0x50] ;  /* 0x0000500004287984 */ /* 0x000e620000000c00 */
[----:B------:R-:W-:Y:S01]  /*1040*/  FFMA R50, R31, R15, R36 ;  /* 0x0000000f1f327223 */ /* 0x000fe20000000024 */
[C---:B------:R-:W-:Y:S01]  /*1050*/  FFMA R58, R12.reuse, R19, R37 ;  /* 0x000000130c3a7223 */ /* 0x040fe20000000025 */
[C---:B------:R-:W-:Y:S01]  /*1060*/  FFMA R53, R12.reuse, R35, R53 ;  /* 0x000000230c357223 */ /* 0x040fe20000000035 */
[C---:B------:R-:W-:Y:S01]  /*1070*/  FFMA R24, R35.reuse, R13, R24 ;  /* 0x0000000d23187223 */ /* 0x040fe20000000018 */
[CC--:B------:R-:W-:Y:S01]  /*1080*/  FFMA R29, R35.reuse, R14.reuse, R29 ;  /* 0x0000000e231d7223 */ /* 0x0c0fe2000000001d */
[----:B------:R-:W-:Y:S01]  /*1090*/  FFMA R28, R35, R15, R28 ;  /* 0x0000000f231c7223 */ /* 0x000fe2000000001c */
[C---:B------:R-:W-:Y:S01]  /*10a0*/  FFMA R57, R12.reuse, R31, R57 ;  /* 0x0000001f0c397223 */ /* 0x040fe20000000039 */
[C---:B------:R-:W-:Y:S01]  /*10b0*/  FFMA R54, R31.reuse, R13, R54 ;  /* 0x0000000d1f367223 */ /* 0x040fe20000000036 */
[-C--:B------:R-:W-:Y:S01]  /*10c0*/  FFMA R55, R31, R14.reuse, R55 ;  /* 0x0000000e1f377223 */ /* 0x080fe20000000037 */
[----:B------:R-:W2:Y:S01]  /*10d0*/  LDS.128 R44, [R52+0x500] ;  /* 0x00050000342c7984 */ /* 0x000ea20000000c00 */
[C---:B------:R-:W-:Y:S01]  /*10e0*/  FFMA R51, R12.reuse, R27, R34 ;  /* 0x0000001b0c337223 */ /* 0x040fe20000000022 */
[C---:B------:R-:W-:Y:S01]  /*10f0*/  FFMA R6, R27.reuse, R13, R32 ;  /* 0x0000000d1b067223 */ /* 0x040fe20000000020 */
[CC--:B------:R-:W-:Y:S01]  /*1100*/  FFMA R5, R27.reuse, R14.reuse, R5 ;  /* 0x0000000e1b057223 */ /* 0x0c0fe20000000005 */
[----:B------:R-:W-:Y:S01]  /*1110*/  FFMA R60, R27, R15, R60 ;  /* 0x0000000f1b3c7223 */ /* 0x000fe2000000003c */
[C---:B------:R-:W-:Y:S01]  /*1120*/  FFMA R56, R19.reuse, R13, R56 ;  /* 0x0000000d13387223 */ /* 0x040fe20000000038 */
[CC--:B------:R-:W-:Y:S01]  /*1130*/  FFMA R69, R19.reuse, R14.reuse, R69 ;  /* 0x0000000e13457223 */ /* 0x0c0fe20000000045 */
[----:B------:R-:W-:Y:S01]  /*1140*/  FFMA R66, R19, R15, R66 ;  /* 0x0000000f13427223 */ /* 0x000fe20000000042 */
[----:B------:R-:W3:Y:S01]  /*1150*/  LDS.128 R36, [R4+0x90] ;  /* 0x0000900004247984 */ /* 0x000ee20000000c00 */
[----:B------:R-:W-:Y:S01]  /*1160*/  FFMA R49, R12, R7, R33 ;  /* 0x000000070c317223 */ /* 0x000fe20000000021 */
[C---:B------:R-:W-:Y:S01]  /*1170*/  FFMA R48, R7.reuse, R13, R48 ;  /* 0x0000000d07307223 */ /* 0x040fe20000000030 */
[C---:B------:R-:W-:Y:S01]  /*1180*/  FFMA R59, R7.reuse, R14, R59 ;  /* 0x0000000e073b7223 */ /* 0x040fe2000000003b */
[----:B------:R-:W-:Y:S01]  /*1190*/  FFMA R68, R7, R15, R68 ;  /* 0x0000000f07447223 */ /* 0x000fe20000000044 */
[----:B------:R-:W4:Y:S04]  /*11a0*/  LDS.128 R32, [R52+0x600] ;  /* 0x0006000034207984 */ /* 0x000f280000000c00 */
[----:B------:R-:W5:Y:S01]  /*11b0*/  LDS.128 R12, [R4+0xd0] ;  /* 0x0000d000040c7984 */ /* 0x000f620000000c00 */
        /* <DEDUP_REMOVED lines=8> */
[-C--:B--2---:R-:W-:Y:S01]  /*1240*/  FFMA R7, R21, R45.reuse, R62 ;  /* 0x0000002d15077223 */ /* 0x084fe2000000003e */
[C---:B------:R-:W-:Y:S01]  /*1250*/  FFMA R19, R41.reuse, R45, R24 ;  /* 0x0000002d29137223 */ /* 0x040fe20000000018 */
[C---:B------:R-:W-:Y:S01]  /*1260*/  FFMA R53, R44.reuse, R41, R53 ;  /* 0x000000292c357223 */ /* 0x040fe20000000035 */
[CC--:B------:R-:W-:Y:S01]  /*1270*/  FFMA R29, R41.reuse, R46.reuse, R29 ;  /* 0x0000002e291d7223 */ /* 0x0c0fe2000000001d */
[----:B------:R-:W-:Y:S01]  /*1280*/  FFMA R28, R41, R47, R28 ;  /* 0x0000002f291c7223 */ /* 0x000fe2000000001c */
[----:B------:R-:W-:Y:S01]  /*1290*/  FFMA R67, R44, R21, R67 ;  /* 0x000000152c437223 */ /* 0x000fe20000000043 */
[C---:B------:R-:W-:Y:S01]  /*12a0*/  FFMA R65, R21.reuse, R46, R65 ;  /* 0x0000002e15417223 */ /* 0x040fe20000000041 */
[----:B------:R-:W-:Y:S01]  /*12b0*/  FFMA R64, R21, R47, R64 ;  /* 0x0000002f15407223 */ /* 0x000fe20000000040 */
[C---:B---3--:R-:W-:Y:S01]  /*12c0*/  FFMA R26, R36.reuse, R9, R26 ;  /* 0x00000009241a7223 */ /* 0x048fe2000000001a */
[C---:B------:R-:W-:Y:S01]  /*12d0*/  FFMA R61, R36.reuse, R8, R61 ;  /* 0x00000008243d7223 */ /* 0x040fe2000000003d */
[C---:B------:R-:W-:Y:S01]  /*12e0*/  FFMA R27, R36.reuse, R10, R63 ;  /* 0x0000000a241b7223 */ /* 0x040fe2000000003f */
[----:B------:R-:W-:Y:S01]  /*12f0*/  FFMA R24, R36, R11, R30 ;  /* 0x0000000b24187223 */ /* 0x000fe2000000001e */
[C---:B------:R-:W-:Y:S01]  /*1300*/  FFMA R31, R37.reuse, R45, R26 ;  /* 0x0000002d251f7223 */ /* 0x040fe2000000001a */
[----:B----4-:R-:W-:Y:S01]  /*1310*/  FFMA R20, R22, R33, R7 ;  /* 0x0000002116147223 */ /* 0x010fe20000000007 */
[----:B------:R-:W-:Y:S01]  /*1320*/  FFMA R63, R44, R37, R61 ;  /* 0x000000252c3f7223 */ /* 0x000fe2000000003d */
[C---:B------:R-:W-:Y:S01]  /*1330*/  FFMA R27, R37.reuse, R46, R27 ;  /* 0x0000002e251b7223 */ /* 0x040fe2000000001b */
[----:B------:R-:W-:Y:S01]  /*1340*/  FFMA R24, R37, R47, R24 ;  /* 0x0000002f25187223 */ /* 0x000fe20000000018 */
[C---:B-----5:R-:W-:Y:S01]  /*1350*/  FFMA R25, R12.reuse, R8, R25 ;  /* 0x000000080c197223 */ /* 0x060fe20000000019 */
        /* <DEDUP_REMOVED lines=334> */
[----:B------:R-:W-:Y:S01]  /*2840*/  FFMA R41, R28, R42, R53 ;  /* 0x0000002a1c297223 */ /* 0x000fe20000000035 */
[C---:B------:R-:W-:Y:S01]  /*2850*/  FFMA R40, R42.reuse, R29, R55 ;  /* 0x0000001d2a287223 */ /* 0x040fe20000000037 */
[C---:B------:R-:W-:Y:S01]  /*2860*/  FFMA R60, R42.reuse, R30, R71 ;  /* 0x0000001e2a3c7223 */ /* 0x040fe20000000047 */
[----:B------:R-:W-:-:S02]  /*2870*/  FFMA R42, R42, R31, R54 ;  /* 0x0000001f2a2a7223 */ /* 0x000fc40000000036 */
[----:B------:R-:W2:Y:S01]  /*2880*/  LDS.128 R52, [R52+0xf00] ;  /* 0x000f000034347984 */ /* 0x000ea20000000c00 */
[C---:B0-----:R-:W-:Y:S01]  /*2890*/  FFMA R4, R44.reuse, R13, R4 ;  /* 0x0000000d2c047223 */ /* 0x041fe20000000004 */
[C---:B------:R-:W-:Y:S01]  /*28a0*/  FFMA R5, R44.reuse, R12, R5 ;  /* 0x0000000c2c057223 */ /* 0x040fe20000000005 */
[CC--:B------:R-:W-:Y:S01]  /*28b0*/  FFMA R7, R44.reuse, R14.reuse, R7 ;  /* 0x0000000e2c077223 */ /* 0x0c0fe20000000007 */
        /* <DEDUP_REMOVED lines=21> */
[----:B--2---:R-:W-:Y:S01]  /*2a10*/  FFMA R26, R11, R55, R10 ;  /* 0x000000370b1a7223 */ /* 0x004fe2000000000a */
[----:B------:R-:W-:Y:S01]  /*2a20*/  FFMA R8, R23, R53, R8 ;  /* 0x0000003517087223 */ /* 0x000fe20000000008 */
[C---:B------:R-:W-:Y:S01]  /*2a30*/  FFMA R61, R52.reuse, R19, R61 ;  /* 0x00000013343d7223 */ /* 0x040fe2000000003d */
[C---:B------:R-:W-:Y:S01]  /*2a40*/  FFMA R16, R19.reuse, R53, R16 ;  /* 0x0000003513107223 */ /* 0x040fe20000000010 */
[CC--:B------:R-:W-:Y:S01]  /*2a50*/  FFMA R25, R19.reuse, R54.reuse, R21 ;  /* 0x0000003613197223 */ /* 0x0c0fe20000000015 */
[----:B------:R-:W-:Y:S01]  /*2a60*/  FFMA R24, R19, R55, R20 ;  /* 0x0000003713187223 */ /* 0x000fe20000000014 */
[C---:B------:R-:W-:Y:S01]  /*2a70*/  FFMA R65, R52.reuse, R11, R65 ;  /* 0x0000000b34417223 */ /* 0x040fe20000000041 */
[CC--:B------:R-:W-:Y:S01]  /*2a80*/  FFMA R18, R11.reuse, R53.reuse, R18 ;  /* 0x000000350b127223 */ /* 0x0c0fe20000000012 */
        /* <DEDUP_REMOVED lines=26> */
.L_x_120:
        /* <DEDUP_REMOVED lines=32> */
.L_x_137:
[----:B-1----:R-:W-:Y:S05]  /*2e30*/  BSYNC.RECONVERGENT B0 ;  /* 0x0000000000007941 */ /* 0x002fea0003800200 */
.L_x_136:
[----:B------:R-:W-:Y:S04]  /*2e40*/  BSSY.RECONVERGENT B0, `(.L_x_138) ;  /* 0x0000018000007945 */ /* 0x000fe80003800200 */
[----:B------:R-:W-:Y:S05]  /*2e50*/  @P0 BRA `(.L_x_139) ;  /* 0x0000000000580947 */ /* 0x000fea0003800000 */
[----:B------:R-:W1:Y:S01]  /*2e60*/  LDCU UR4, c[0x0][0x39c] ;  /* 0x00007380ff0477ac */ /* 0x000e620008000800 */
[C---:B0-----:R-:W-:Y:S02]  /*2e70*/  IADD3 R8, PT, PT, R3.reuse, 0x1, RZ ;  /* 0x0000000103087810 */ /* 0x041fe40007ffe0ff */
[C---:B------:R-:W-:Y:S01]  /*2e80*/  IADD3 R9, PT, PT, R3.reuse, 0x2, RZ ;  /* 0x0000000203097810 */ /* 0x040fe20007ffe0ff */
[----:B------:R-:W0:Y:S01]  /*2e90*/  LDCU.64 UR8, c[0x0][0x390] ;  /* 0x00007200ff0877ac */ /* 0x000e220008000a00 */
[C---:B------:R-:W-:Y:S02]  /*2ea0*/  IADD3 R15, PT, PT, R3.reuse, 0x3, RZ ;  /* 0x00000003030f7810 */ /* 0x040fe40007ffe0ff */
[----:B-1----:R-:W-:Y:S01]  /*2eb0*/  ISETP.GE.AND P2, PT, R3, UR4, PT ;  /* 0x0000000403007c0c */ /* 0x002fe2000bf46270 */
[----:B------:R-:W-:Y:S01]  /*2ec0*/  IMAD R4, R21, UR4, RZ ;  /* 0x0000000415047c24 */ /* 0x000fe2000f8e02ff */
[----:B------:R-:W-:Y:S02]  /*2ed0*/  ISETP.GE.AND P3, PT, R8, UR4, PT ;  /* 0x0000000408007c0c */ /* 0x000fe4000bf66270 */
[----:B------:R-:W-:-:S02]  /*2ee0*/  ISETP.GE.AND P4, PT, R9, UR4, PT ;  /* 0x0000000409007c0c */ /* 0x000fc4000bf86270 */
[----:B------:R-:W-:Y:S02]  /*2ef0*/  SHF.R.S32.HI R8, RZ, 0x1f, R4 ;  /* 0x0000001fff087819 */ /* 0x000fe40000011404 */
[----:B------:R-:W-:Y:S02]  /*2f00*/  IADD3 R14, P0, PT, R3, R4, RZ ;  /* 0x00000004030e7210 */ /* 0x000fe40007f1e0ff */
[----:B------:R-:W-:Y:S02]  /*2f10*/  ISETP.GE.AND P5, PT, R15, UR4, PT ;  /* 0x000000040f007c0c */ /* 0x000fe4000bfa6270 */
[C---:B------:R-:W-:Y:S01]  /*2f20*/  LEA.HI.X.SX32 R15, R3.reuse, R8, 0x1, P0 ;  /* 0x00000008030f7211 */ /* 0x040fe200000f0eff */
[----:B------:R-:W1:Y:S01]  /*2f30*/  @!P2 LDC.64 R12, c[0x0][0x390] ;  /* 0x0000e400ff0cab82 */ /* 0x000e620000000a00 */
[----:B------:R-:W-:Y:S02]  /*2f40*/  @!P2 IADD3 R9, PT, PT, R3, R4, RZ ;  /* 0x000000040309a210 */ /* 0x000fe40007ffe0ff */
[----:B0-----:R-:W-:-:S03]  /*2f50*/  LEA R8, P0, R14, UR8, 0x2 ;  /* 0x000000080e087c11 */ /* 0x001fc6000f8010ff */
[----:B-1----:R-:W-:Y:S01]  /*2f60*/  @!P2 IMAD.WIDE R12, R9, 0x4, R12 ;  /* 0x00000004090ca825 */ /* 0x002fe200078e020c */
[----:B------:R-:W-:-:S04]  /*2f70*/  LEA.HI.X R9, R14, UR9, R15, 0x2, P0 ;  /* 0x000000090e097c11 */ /* 0x000fc800080f140f */
[----:B------:R1:W-:Y:S04]  /*2f80*/  @!P2 STG.E desc[UR12][R12.64], R61 ;  /* 0x0000003d0c00a986 */ /* 0x0003e8000c10190c */
[----:B------:R1:W-:Y:S04]  /*2f90*/  @!P3 STG.E desc[UR12][R8.64+0x4], R16 ;  /* 0x000004100800b986 */ /* 0x0003e8000c10190c */
[----:B------:R1:W-:Y:S04]  /*2fa0*/  @!P4 STG.E desc[UR12][R8.64+0x8], R25 ;  /* 0x000008190800c986 */ /* 0x0003e8000c10190c */
[----:B------:R1:W-:Y:S02]  /*2fb0*/  @!P5 STG.E desc[UR12][R8.64+0xc], R24 ;  /* 0x00000c180800d986 */ /* 0x0003e4000c10190c */
.L_x_139:
[----:B------:R-:W-:Y:S05]  /*2fc0*/  BSYNC.RECONVERGENT B0 ;  /* 0x0000000000007941 */ /* 0x000fea0003800200 */
.L_x_138:
[----:B------:R-:W-:Y:S04]  /*2fd0*/  BSSY.RECONVERGENT B0, `(.L_x_140) ;  /* 0x0000018000007945 */ /* 0x000fe80003800200 */
[----:B------:R-:W-:Y:S05]  /*2fe0*/  @P1 BRA `(.L_x_141) ;  /* 0x0000000000581947 */ /* 0x000fea0003800000 */
[----:B------:R-:W2:Y:S01]  /*2ff0*/  LDCU UR4, c[0x0][0x39c] ;  /* 0x00007380ff0477ac */ /* 0x000ea20008000800 */
[C---:B0-----:R-:W-:Y:S02]  /*3000*/  IADD3 R4, PT, PT, R3.reuse, 0x1, RZ ;  /* 0x0000000103047810 */ /* 0x041fe40007ffe0ff */
[C---:B-1----:R-:W-:Y:S01]  /*3010*/  IADD3 R12, PT, PT, R3.reuse, 0x2, RZ ;  /* 0x00000002030c7810 */ /* 0x042fe20007ffe0ff */
[----:B------:R-:W0:Y:S01]  /*3020*/  LDCU.64 UR8, c[0x0][0x390] ;  /* 0x00007200ff0877ac */ /* 0x000e220008000a00 */
[C---:B------:R-:W-:Y:S02]  /*3030*/  IADD3 R13, PT, PT, R3.reuse, 0x3, RZ ;  /* 0x00000003030d7810 */ /* 0x040fe40007ffe0ff */
[----:B--2---:R-:W-:Y:S01]  /*3040*/  ISETP.GE.AND P1, PT, R3, UR4, PT ;  /* 0x0000000403007c0c */ /* 0x004fe2000bf26270 */
        /* <DEDUP_REMOVED lines=16> */
.L_x_141:
[----:B------:R-:W-:Y:S05]  /*3150*/  BSYNC.RECONVERGENT B0 ;  /* 0x0000000000007941 */ /* 0x000fea0003800200 */
.L_x_140:
[----:B------:R-:W-:Y:S01]  /*3160*/  ISETP.GE.AND P4, PT, R20, UR6, PT ;  /* 0x0000000614007c0c */ /* 0x000fe2000bf86270 */
[----:B------:R-:W-:Y:S01]  /*3170*/  BSSY.RECONVERGENT B0, `(.L_x_142) ;  /* 0x000001f000007945 */ /* 0x000fe20003800200 */
[C---:B0-----:R-:W-:Y:S02]  /*3180*/  IADD3 R14, PT, PT, R2.reuse, 0x5, RZ ;  /* 0x00000005020e7810 */ /* 0x041fe40007ffe0ff */
[C---:B------:R-:W-:Y:S02]  /*3190*/  IADD3 R4, PT, PT, R2.reuse, 0x6, RZ ;  /* 0x0000000602047810 */ /* 0x040fe40007ffe0ff */
        /* <DEDUP_REMOVED lines=8> */
[C---:B-1----:R-:W-:Y:S01]  /*3220*/  IADD3 R16, PT, PT, R3.reuse, 0x2, RZ ;  /* 0x0000000203107810 */ /* 0x042fe20007ffe0ff */
[----:B------:R-:W1:Y:S01]  /*3230*/  LDCU.64 UR8, c[0x0][0x390] ;  /* 0x00007200ff0877ac */ /* 0x000e620008000a00 */
[C---:B------:R-:W-:Y:S02]  /*3240*/  IADD3 R17, PT, PT, R3.reuse, 0x3, RZ ;  /* 0x0000000303117810 */ /* 0x040fe40007ffe0ff */
[----:B0-----:R-:W-:Y:S01]  /*3250*/  ISETP.GE.AND P5, PT, R3, UR4, PT ;  /* 0x0000000403007c0c */ /* 0x001fe2000bfa6270 */
[----:B------:R-:W-:-:S05]  /*3260*/  IMAD R20, R20, UR4, RZ ;  /* 0x0000000414147c24 */ /* 0x000fca000f8e02ff */
[----:B--2---:R-:W-:-:S07]  /*3270*/  SHF.R.S32.HI R12, RZ, 0x1f, R20 ;  /* 0x0000001fff0c7819 */ /* 0x004fce0000011414 */
[----:B------:R-:W0:Y:S01]  /*3280*/  @!P5 LDC.64 R8, c[0x0][0x390] ;  /* 0x0000e400ff08db82 */ /* 0x000e220000000a00 */
[CC--:B------:R-:W-:Y:S02]  /*3290*/  @!P5 IADD3 R13, PT, PT, R3.reuse, R20.reuse, RZ ;  /* 0x00000014030dd210 */ /* 0x0c0fe40007ffe0ff */
[----:B------:R-:W-:-:S03]  /*32a0*/  IADD3 R20, P4, PT, R3, R20, RZ ;  /* 0x0000001403147210 */ /* 0x000fc60007f9e0ff */
[----:B0-----:R-:W-:Y:S01]  /*32b0*/  @!P5 IMAD.WIDE R8, R13, 0x4, R8 ;  /* 0x000000040d08d825 */ /* 0x001fe200078e0208 */
[----:B------:R-:W-:Y:S02]  /*32c0*/  LEA.HI.X.SX32 R13, R3, R12, 0x1, P4 ;  /* 0x0000000c030d7211 */ /* 0x000fe400020f0eff */
[C---:B-1----:R-:W-:Y:S02]  /*32d0*/  LEA R12, P6, R20.reuse, UR8, 0x2 ;  /* 0x00000008140c7c11 */ /* 0x042fe4000f8c10ff */
[----:B------:R0:W-:Y:S01]  /*32e0*/  @!P5 STG.E desc[UR12][R8.64], R67 ;  /* 0x000000430800d986 */ /* 0x0001e2000c10190c */
[----:B------:R-:W-:Y:S02]  /*32f0*/  ISETP.GE.AND P5, PT, R15, UR4, PT ;  /* 0x000000040f007c0c */ /* 0x000fe4000bfa6270 */
[----:B------:R-:W-:Y:S02]  /*3300*/  LEA.HI.X R13, R20, UR9, R13, 0x2, P6 ;  /* 0x00000009140d7c11 */ /* 0x000fe4000b0f140d */
[----:B------:R-:W-:-:S02]  /*3310*/  ISETP.GE.AND P4, PT, R16, UR4, PT ;  /* 0x0000000410007c0c */ /* 0x000fc4000bf86270 */
[----:B------:R-:W-:-:S07]  /*3320*/  ISETP.GE.AND P6, PT, R17, UR4, PT ;  /* 0x0000000411007c0c */ /* 0x000fce000bfc6270 */
[----:B------:R0:W-:Y:S04]  /*3330*/  @!P5 STG.E desc[UR12][R12.64+0x4], R28 ;  /* 0x0000041c0c00d986 */ /* 0x0001e8000c10190c */
[----:B------:R0:W-:Y:S04]  /*3340*/  @!P4 STG.E desc[UR12][R12.64+0x8], R19 ;  /* 0x000008130c00c986 */ /* 0x0001e8000c10190c */
[----:B------:R0:W-:Y:S02]  /*3350*/  @!P6 STG.E desc[UR12][R12.64+0xc], R30 ;  /* 0x00000c1e0c00e986 */ /* 0x0001e4000c10190c */
.L_x_143:
[----:B------:R-:W-:Y:S05]  /*3360*/  BSYNC.RECONVERGENT B0 ;  /* 0x0000000000007941 */ /* 0x000fea0003800200 */
.L_x_142:
[----:B------:R-:W-:Y:S04]  /*3370*/  BSSY.RECONVERGENT B0, `(.L_x_144) ;  /* 0x0000018000007945 */ /* 0x000fe80003800200 */
[----:B------:R-:W-:Y:S05]  /*3380*/  @P3 BRA `(.L_x_145) ;  /* 0x0000000000583947 */ /* 0x000fea0003800000 */
[----:B------:R-:W3:Y:S01]  /*3390*/  LDCU UR4, c[0x0][0x39c] ;  /* 0x00007380ff0477ac */ /* 0x000ee20008000800 */
[C---:B012---:R-:W-:Y:S02]  /*33a0*/  IADD3 R12, PT, PT, R3.reuse, 0x1, RZ ;  /* 0x00000001030c7810 */ /* 0x047fe40007ffe0ff */
[C---:B------:R-:W-:Y:S01]  /*33b0*/  IADD3 R15, PT, PT, R3.reuse, 0x3, RZ ;  /* 0x00000003030f7810 */ /* 0x040fe20007ffe0ff */
[----:B------:R-:W0:Y:S01]  /*33c0*/  LDCU.64 UR8, c[0x0][0x390] ;  /* 0x00007200ff0877ac */ /* 0x000e220008000a00 */
[----:B---3--:R-:W-:Y:S01]  /*33d0*/  ISETP.GE.AND P3, PT, R3, UR4, PT ;  /* 0x0000000403007c0c */ /* 0x008fe2000bf66270 */
        /* <DEDUP_REMOVED lines=17> */
.L_x_145:
[----:B------:R-:W-:Y:S05]  /*34f0*/  BSYNC.RECONVERGENT B0 ;  /* 0x0000000000007941 */ /* 0x000fea0003800200 */
.L_x_144:
[----:B------:R-:W-:Y:S04]  /*3500*/  BSSY.RECONVERGENT B0, `(.L_x_146) ;  /* 0x0000018000007945 */ /* 0x000fe80003800200 */
[----:B------:R-:W-:Y:S05]  /*3510*/  @P2 BRA `(.L_x_147) ;  /* 0x0000000000582947 */ /* 0x000fea0003800000 */
[----:B------:R-:W4:Y:S01]  /*3520*/  LDCU UR4, c[0x0][0x39c] ;  /* 0x00007380ff0477ac */ /* 0x000f220008000800 */
[C---:B------:R-:W-:Y:S02]  /*3530*/  IADD3 R0, PT, PT, R3.reuse, 0x1, RZ ;  /* 0x0000000103007810 */ /* 0x040fe40007ffe0ff */
[C---:B---3--:R-:W-:Y:S01]  /*3540*/  IADD3 R10, PT, PT, R3.reuse, 0x2, RZ ;  /* 0x00000002030a7810 */ /* 0x048fe20007ffe0ff */
[----:B------:R-:W3:Y:S01]  /*3550*/  LDCU.64 UR8, c[0x0][0x390] ;  /* 0x00007200ff0877ac */ /* 0x000ee20008000a00 */
[C---:B------:R-:W-:Y:S02]  /*3560*/  IADD3 R11, PT, PT, R3.reuse, 0x3, RZ ;  /* 0x00000003030b7810 */ /* 0x040fe40007ffe0ff */
[----:B----4-:R-:W-:Y:S01]  /*3570*/  ISETP.GE.AND P5, PT, R3, UR4, PT ;  /* 0x0000000403007c0c */ /* 0x010fe2000bfa6270 */
[----:B------:R-:W-:Y:S01]  /*3580*/  IMAD R14, R14, UR4, RZ ;  /* 0x000000040e0e7c24 */ /* 0x000fe2000f8e02ff */
[----:B------:R-:W-:Y:S02]  /*3590*/  ISETP.GE.AND P4, PT, R0, UR4, PT ;  /* 0x0000000400007c0c */ /* 0x000fe4000bf86270 */
[----:B------:R-:W-:-:S02]  /*35a0*/  ISETP.GE.AND P3, PT, R10, UR4, PT ;  /* 0x000000040a007c0c */ /* 0x000fc4000bf66270 */
[----:B------:R-:W-:Y:S02]  /*35b0*/  SHF.R.S32.HI R0, RZ, 0x1f, R14 ;  /* 0x0000001fff007819 */ /* 0x000fe4000001140e */
[----:B012---:R-:W-:Y:S02]  /*35c0*/  IADD3 R12, P6, PT, R3, R14, RZ ;  /* 0x0000000e030c7210 */ /* 0x007fe40007fde0ff */
[----:B------:R-:W-:Y:S02]  /*35d0*/  ISETP.GE.AND P2, PT, R11, UR4, PT ;  /* 0x000000040b007c0c */ /* 0x000fe4000bf46270 */
[C---:B------:R-:W-:Y:S01]  /*35e0*/  LEA.HI.X.SX32 R13, R3.reuse, R0, 0x1, P6 ;  /* 0x00000000030d7211 */ /* 0x040fe200030f0eff */
[----:B------:R-:W0:Y:S01]  /*35f0*/  @!P5 LDC.64 R8, c[0x0][0x390] ;  /* 0x0000e400ff08db82 */ /* 0x000e220000000a00 */
[----:B------:R-:W-:Y:S02]  /*3600*/  @!P5 IADD3 R11, PT, PT, R3, R14, RZ ;  /* 0x0000000e030bd210 */ /* 0x000fe40007ffe0ff */
[----:B---3--:R-:W-:-:S03]  /*3610*/  LEA R10, P6, R12, UR8, 0x2 ;  /* 0x000000080c0a7c11 */ /* 0x008fc6000f8c10ff */
[----:B0-----:R-:W-:Y:S01]  /*3620*/  @!P5 IMAD.WIDE R8, R11, 0x4, R8 ;  /* 0x000000040b08d825 */ /* 0x001fe200078e0208 */
[----:B------:R-:W-:-:S04]  /*3630*/  LEA.HI.X R11, R12, UR9, R13, 0x2, P6 ;  /* 0x000000090c0b7c11 */ /* 0x000fc8000b0f140d */
[----:B------:R4:W-:Y:S04]  /*3640*/  @!P5 STG.E desc[UR12][R8.64], R49 ;  /* 0x000000310800d986 */ /* 0x0009e8000c10190c */
[----:B------:R4:W-:Y:S04]  /*3650*/  @!P4 STG.E desc[UR12][R10.64+0x4], R50 ;  /* 0x000004320a00c986 */ /* 0x0009e8000c10190c */
[----:B------:R4:W-:Y:S04]  /*3660*/  @!P3 STG.E desc[UR12][R10.64+0x8], R57 ;  /* 0x000008390a00b986 */ /* 0x0009e8000c10190c */
[----:B------:R4:W-:Y:S02]  /*3670*/  @!P2 STG.E desc[UR12][R10.64+0xc], R56 ;  /* 0x00000c380a00a986 */ /* 0x0009e4000c10190c */
.L_x_147:
[----:B------:R-:W-:Y:S05]  /*3680*/  BSYNC.RECONVERGENT B0 ;  /* 0x0000000000007941 */ /* 0x000fea0003800200 */
.L_x_146:
[----:B------:R-:W-:Y:S04]  /*3690*/  BSSY.RECONVERGENT B0, `(.L_x_148) ;  /* 0x0000018000007945 */ /* 0x000fe80003800200 */
[----:B------:R-:W-:Y:S05]  /*36a0*/  @P0 BRA `(.L_x_149) ;  /* 0x0000000000580947 */ /* 0x000fea0003800000 */
[----:B------:R-:W5:Y:S01]  /*36b0*/  LDCU UR4, c[0x0][0x39c] ;  /* 0x00007380ff0477ac */ /* 0x000f620008000800 */
[C---:B------:R-:W-:Y:S02]  /*36c0*/  IADD3 R0, PT, PT, R3.reuse, 0x1, RZ ;  /* 0x0000000103007810 */ /* 0x040fe40007ffe0ff */
[C---:B---34-:R-:W-:Y:S01]  /*36d0*/  IADD3 R10, PT, PT, R3.reuse, 0x2, RZ ;  /* 0x00000002030a7810 */ /* 0x058fe20007ffe0ff */
[----:B------:R-:W3:Y:S01]  /*36e0*/  LDCU.64 UR8, c[0x0][0x390] ;  /* 0x00007200ff0877ac */ /* 0x000ee20008000a00 */
[C---:B------:R-:W-:Y:S02]  /*36f0*/  IADD3 R11, PT, PT, R3.reuse, 0x3, RZ ;  /* 0x00000003030b7810 */ /* 0x040fe40007ffe0ff */
[----:B-----5:R-:W-:Y:S01]  /*3700*/  ISETP.GE.AND P2, PT, R3, UR4, PT ;  /* 0x0000000403007c0c */ /* 0x020fe2000bf46270 */
        /* <DEDUP_REMOVED lines=16> */
.L_x_149:
[----:B------:R-:W-:Y:S05]  /*3810*/  BSYNC.RECONVERGENT B0 ;  /* 0x0000000000007941 */ /* 0x000fea0003800200 */
.L_x_148:
[----:B------:R-:W-:Y:S05]  /*3820*/  @P1 EXIT ;  /* 0x000000000000194d */ /* 0x000fea0003800000 */
[----:B------:R-:W5:Y:S01]  /*3830*/  LDCU UR4, c[0x0][0x39c] ;  /* 0x00007380ff0477ac */ /* 0x000f620008000800 */
[C---:B------:R-:W-:Y:S02]  /*3840*/  IADD3 R0, PT, PT, R3.reuse, 0x1, RZ ;  /* 0x0000000103007810 */ /* 0x040fe40007ffe0ff */
[C---:B------:R-:W-:Y:S01]  /*3850*/  IADD3 R4, PT, PT, R3.reuse, 0x2, RZ ;  /* 0x0000000203047810 */ /* 0x040fe20007ffe0ff */
[----:B------:R-:W1:Y:S01]  /*3860*/  LDCU.64 UR6, c[0x0][0x390] ;  /* 0x00007200ff0677ac */ /* 0x000e620008000a00 */
[C---:B0--34-:R-:W-:Y:S02]  /*3870*/  IADD3 R10, PT, PT, R3.reuse, 0x3, RZ ;  /* 0x00000003030a7810 */ /* 0x059fe40007ffe0ff */
[----:B-----5:R-:W-:Y:S01]  /*3880*/  ISETP.GE.AND P1, PT, R3, UR4, PT ;  /* 0x0000000403007c0c */ /* 0x020fe2000bf26270 */
[----:B------:R-:W-:Y:S01]  /*3890*/  IMAD R2, R2, UR4, RZ ;  /* 0x0000000402027c24 */ /* 0x000fe2000f8e02ff */
[----:B------:R-:W-:Y:S02]  /*38a0*/  ISETP.GE.AND P2, PT, R0, UR4, PT ;  /* 0x0000000400007c0c */ /* 0x000fe4000bf46270 */
[----:B------:R-:W-:-:S02]  /*38b0*/  ISETP.GE.AND P3, PT, R4, UR4, PT ;  /* 0x0000000404007c0c */ /* 0x000fc4000bf66270 */
[----:B------:R-:W-:Y:S02]  /*38c0*/  SHF.R.S32.HI R0, RZ, 0x1f, R2 ;  /* 0x0000001fff007819 */ /* 0x000fe40000011402 */
[C---:B-12---:R-:W-:Y:S02]  /*38d0*/  IADD3 R8, P0, PT, R3.reuse, R2, RZ ;  /* 0x0000000203087210 */ /* 0x046fe40007f1e0ff */
[----:B------:R-:W-:Y:S02]  /*38e0*/  ISETP.GE.AND P4, PT, R10, UR4, PT ;  /* 0x000000040a007c0c */ /* 0x000fe4000bf86270 */
[C---:B------:R-:W-:Y:S01]  /*38f0*/  LEA.HI.X.SX32 R9, R3.reuse, R0, 0x1, P0 ;  /* 0x0000000003097211 */ /* 0x040fe200000f0eff */
[----:B------:R-:W0:Y:S01]  /*3900*/  @!P1 LDC.64 R6, c[0x0][0x390] ;  /* 0x0000e400ff069b82 */ /* 0x000e220000000a00 */
[----:B------:R-:W-:Y:S02]  /*3910*/  @!P1 IADD3 R5, PT, PT, R3, R2, RZ ;  /* 0x0000000203059210 */ /* 0x000fe40007ffe0ff */
[----:B------:R-:W-:-:S03]  /*3920*/  LEA R4, P0, R8, UR6, 0x2 ;  /* 0x0000000608047c11 */ /* 0x000fc6000f8010ff */
[----:B0-----:R-:W-:Y:S01]  /*3930*/  @!P1 IMAD.WIDE R2, R5, 0x4, R6 ;  /* 0x0000000405029825 */ /* 0x001fe200078e0206 */
[----:B------:R-:W-:-:S04]  /*3940*/  LEA.HI.X R5, R8, UR7, R9, 0x2, P0 ;  /* 0x0000000708057c11 */ /* 0x000fc800080f1409 */
[----:B------:R0:W-:Y:S04]  /*3950*/  @!P1 STG.E desc[UR12][R2.64], R59 ;  /* 0x0000003b02009986 */ /* 0x0001e8000c10190c */
[----:B------:R0:W-:Y:S04]  /*3960*/  @!P2 STG.E desc[UR12][R4.64+0x4], R58 ;  /* 0x0000043a0400a986 */ /* 0x0001e8000c10190c */
[----:B------:R0:W-:Y:S01]  /*3970*/  @!P3 STG.E desc[UR12][R4.64+0x8], R53 ;  /* 0x000008350400b986 */ /* 0x0001e2000c10190c */
[----:B------:R-:W-:Y:S05]  /*3980*/  @P4 EXIT ;  /* 0x000000000000494d */ /* 0x000fea0003800000 */
[----:B------:R-:W-:Y:S01]  /*3990*/  STG.E desc[UR12][R4.64+0xc], R54 ;  /* 0x00000c3604007986 */ /* 0x000fe2000c10190c */
[----:B------:R-:W-:Y:S05]  /*39a0*/  EXIT ;  /* 0x000000000000794d */ /* 0x000fea0003800000 */
.L_x_150:
        /* <DEDUP_REMOVED lines=13> */
.L_x_652:


//--------------------- .text._Z22gemm_smem_tiled_kernelILi128ELi16ELi32EEvPKfS1_Pfiii --------------------------
	.section	.text._Z22gemm_smem_tiled_kernelILi128ELi16ELi32EEvPKfS1_Pfiii,"ax",@progbits
	.align	128
        .global         _Z22gemm_smem_tiled_kernelILi128ELi16ELi32EEvPKfS1_Pfiii
        .type           _Z22gemm_smem_tiled_kernelILi128ELi16ELi32EEvPKfS1_Pfiii,@function
        .size           _Z22gemm_smem_tiled_kernelILi128ELi16ELi32EEvPKfS1_Pfiii,(.L_x_653 - _Z22gemm_smem_tiled_kernelILi128ELi16ELi32EEvPKfS1_Pfiii)
        .other          _Z22gemm_smem_tiled_kernelILi128ELi16ELi32EEvPKfS1_Pfiii,@"STO_CUDA_ENTRY STV_DEFAULT"
_Z22gemm_smem_tiled_kernelILi128ELi16ELi32EEvPKfS1_Pfiii:
.text._Z22gemm_smem_tiled_kernelILi128ELi16ELi32EEvPKfS1_Pfiii:
        /* <DEDUP_REMOVED lines=8> */
[----:B------:R-:W-:Y:S02]  /*0080*/  CS2R R10, SRZ ;  /* 0x00000000000a7805 */ /* 0x000fe4000001ff00 */
[----:B------:R-:W-:Y:S01]  /*0090*/  MOV R43, RZ ;  /* 0x000000ff002b7202 */ /* 0x000fe20000000f00 */
        /* <DEDUP_REMOVED lines=16> */
.L_x_166:
        /* <DEDUP_REMOVED lines=8> */
.L_x_157:
        /* <DEDUP_REMOVED lines=13> */
.L_x_156:
        /* <DEDUP_REMOVED lines=13> */
.L_x_155:
[----:B-1----:R-:W-:Y:S05]  /*03c0*/  BSYNC.RECONVERGENT B1 ;  /* 0x0000000000017941 */ /* 0x002fea0003800200 */
.L_x_154:
[----:B------:R-:W-:-:S04]  /*03d0*/  IADD3 R6, PT, PT, R6, UR12, RZ ;  /* 0x0000000c06067c10 */ /* 0x000fc8000fffe0ff */
[----:B------:R-:W-:-:S13]  /*03e0*/  ISETP.GE.U32.AND P0, PT, R6, 0x80, PT ;  /* 0x000000800600780c */ /* 0x000fda0003f06070 */
[----:B------:R-:W-:Y:S05]  /*03f0*/  @!P0 BRA `(.L_x_157) ;  /* 0xfffffffc00888947 */ /* 0x000fea000383ffff */
.L_x_153:
[----:B-1----:R-:W-:Y:S05]  /*0400*/  BSYNC.RECONVERGENT B0 ;  /* 0x0000000000007941 */ /* 0x002fea0003800200 */
.L_x_152:
[----:B------:R-:W-:Y:S01]  /*0410*/  ISETP.GT.U32.AND P0, PT, R51, 0xf, PT ;  /* 0x0000000f3300780c */ /* 0x000fe20003f04070 */
[----:B------:R-:W-:-:S12]  /*0420*/  BSSY.RECONVERGENT B0, `(.L_x_158) ;  /* 0x0000023000007945 */ /* 0x000fd80003800200 */
[----:B------:R-:W-:Y:S05]  /*0430*/  @P0 BRA `(.L_x_159) ;  /* 0x0000000000840947 */ /* 0x000fea0003800000 */
[----:B------:R-:W-:-:S07]  /*0440*/  MOV R6, R51 ;  /* 0x0000003300067202 */ /* 0x000fce0000000f00 */
.L_x_165:
        /* <DEDUP_REMOVED lines=12> */
.L_x_164:
        /* <DEDUP_REMOVED lines=11> */
.L_x_163:
[----:B------:R-:W-:Y:S05]  /*05c0*/  BSYNC.RECONVERGENT B2 ;  /* 0x0000000000027941 */ /* 0x000fea0003800200 */
.L_x_162:
[----:B-----5:R3:W-:Y:S01]  /*05d0*/  STS [R19], R4 ;  /* 0x0000000413007388 */ /* 0x0207e20000000800 */
[----:B------:R-:W-:-:S04]  /*05e0*/  IADD3 R7, PT, PT, R0, R7, RZ ;  /* 0x0000000700077210 */ /* 0x000fc80007ffe0ff */
[----:B------:R-:W-:-:S13]  /*05f0*/  ISETP.GE.U32.AND P0, PT, R7, 0x20, PT ;  /* 0x000000200700780c */ /* 0x000fda0003f06070 */
[----:B---3--:R-:W-:Y:S05]  /*0600*/  @!P0 BRA `(.L_x_164) ;  /* 0xfffffffc00c08947 */ /* 0x008fea000383ffff */
.L_x_161:
[----:B------:R-:W-:Y:S05]  /*0610*/  BSYNC.RECONVERGENT B1 ;  /* 0x0000000000017941 */ /* 0x000fea0003800200 */
.L_x_160:
[----:B------:R-:W-:-:S04]  /*0620*/  IADD3 R6, PT, PT, R6, UR12, RZ ;  /* 0x0000000c06067c10 */ /* 0x000fc8000fffe0ff */
[----:B------:R-:W-:-:S13]  /*0630*/  ISETP.GE.U32.AND P0, PT, R6, 0x10, PT ;  /* 0x000000100600780c */ /* 0x000fda0003f06070 */
[----:B------:R-:W-:Y:S05]  /*0640*/  @!P0 BRA `(.L_x_165) ;  /* 0xfffffffc00808947 */ /* 0x000fea000383ffff */
.L_x_159:
[----:B------:R-:W-:Y:S05]  /*0650*/  BSYNC.RECONVERGENT B0 ;  /* 0x0000000000007941 */ /* 0x000fea0003800200 */
.L_x_158:
[----:B------:R-:W1:Y:S08]  /*0660*/  S2UR UR8, SR_CgaCtaId ;  /* 0x00000000000879c3 */ /* 0x000e700000008800 */
[----:B------:R-:W-:Y:S01]  /*0670*/  BAR.SYNC.DEFER_BLOCKING 0x0 ;  /* 0x0000000000007b1d */ /* 0x000fe20000010000 */
[----:B------:R-:W-:-:S05]  /*0680*/  UIADD3 UR4, UPT, UPT, UR4, 0x10, URZ ;  /* 0x0000001004047890 */ /* 0x000fca000fffe0ff */
[----:B------:R-:W-:Y:S02]  /*0690*/  UMOV UR7, 0x400 ;  /* 0x0000040000077882 */ /* 0x000fe40000000000 */
[----:B------:R-:W-:Y:S02]  /*06a0*/  UIADD3 UR9, UPT, UPT, UR7, 0x2000, URZ ;  /* 0x0000200007097890 */ /* 0x000fe4000fffe0ff */
[----:B-1----:R-:W-:Y:S02]  /*06b0*/  ULEA UR7, UR8, UR7, 0x18 ;  /* 0x0000000708077291 */ /* 0x002fe4000f8ec0ff */
[----:B------:R-:W-:-:S04]  /*06c0*/  ULEA UR9, UR8, UR9, 0x18 ;  /* 0x0000000908097291 */ /* 0x000fc8000f8ec0ff */
[C---:B------:R-:W-:Y:S01]  /*06d0*/  LEA R28, R51.reuse, UR7, 0x9 ;  /* 0x00000007331c7c11 */ /* 0x040fe2000f8e48ff */
[----:B------:R-:W-:Y:S01]  /*06e0*/  UMOV UR7, 0x400 ;  /* 0x0000040000077882 */ /* 0x000fe20000000000 */
[----:B------:R-:W-:Y:S01]  /*06f0*/  LEA R42, R42, UR9, 0x3 ;  /* 0x000000092a2a7c11 */ /* 0x000fe2000f8e18ff */
[----:B------:R-:W-:Y:S02]  /*0700*/  ULEA UR7, UR8, UR7, 0x18 ;  /* 0x0000000708077291 */ /* 0x000fe4000f8ec0ff */
[----:B------:R-:W-:Y:S04]  /*0710*/  LDS.128 R36, [R28] ;  /* 0x000000001c247984 */ /* 0x000fe80000000c00 */
[----:B------:R-:W1:Y:S01]  /*0720*/  LDS.64 R34, [R42] ;  /* 0x000000002a227984 */ /* 0x000e620000000a00 */
[----:B------:R-:W-:Y:S01]  /*0730*/  LEA R18, R51, UR7, 0x9 ;  /* 0x0000000733127c11 */ /* 0x000fe2000f8e48ff */
[----:B------:R-:W-:-:S02]  /*0740*/  UMOV UR7, 0x400 ;  /* 0x0000040000077882 */ /* 0x000fc40000000000 */
[----:B0-----:R-:W0:Y:S01]  /*0750*/  LDS.128 R4, [R28+0x40] ;  /* 0x000040001c047984 */ /* 0x001e220000000c00 */
[----:B------:R-:W-:-:S03]  /*0760*/  ULEA UR7, UR8, UR7, 0x18 ;  /* 0x0000000708077291 */ /* 0x000fc6000f8ec0ff */
[----:B------:R-:W2:Y:S04]  /*0770*/  LDS.64 R32, [R42+0x80] ;  /* 0x000080002a207984 */ /* 0x000ea80000000a00 */
[----:B------:R-:W3:Y:S04]  /*0780*/  LDS.64 R40, [R42+0x100] ;  /* 0x000100002a287984 */ /* 0x000ee80000000a00 */
[----:B------:R-:W4:Y:S04]  /*0790*/  LDS.128 R20, [R28+0xc0] ;  /* 0x0000c0001c147984 */ /* 0x000f280000000c00 */
[----:B------:R-:W5:Y:S01]  /*07a0*/  LDS.128 R24, [R28+0x80] ;  /* 0x000080001c187984 */ /* 0x000f620000000c00 */
[CC--:B-1----:R-:W-:Y:S01]  /*07b0*/  FFMA R11, R36.reuse, R34.reuse, R11 ;  /* 0x00000022240b7223 */ /* 0x0c2fe2000000000b */
[-C--:B------:R-:W-:Y:S01]  /*07c0*/  FFMA R10, R36, R35.reuse, R10 ;  /* 0x00000023240a7223 */ /* 0x080fe2000000000a */
[C---:B0-----:R-:W-:Y:S01]  /*07d0*/  FFMA R12, R4.reuse, R34, R15 ;  /* 0x00000022040c7223 */ /* 0x041fe2000000000f */
[----:B------:R-:W-:Y:S01]  /*07e0*/  FFMA R4, R4, R35, R14 ;  /* 0x0000002304047223 */ /* 0x000fe2000000000e */
[C---:B--2---:R-:W-:Y:S01]  /*07f0*/  FFMA R13, R32.reuse, R37, R11 ;  /* 0x00000025200d7223 */ /* 0x044fe2000000000b */
[----:B------:R-:W-:Y:S01]  /*0800*/  FFMA R15, R37, R33, R10 ;  /* 0x00000021250f7223 */ /* 0x000fe2000000000a */
[----:B------:R-:W-:Y:S01]  /*0810*/  FFMA R11, R32, R5, R12 ;  /* 0x00000005200b7223 */ /* 0x000fe2000000000c */
[----:B------:R-:W-:Y:S01]  /*0820*/  LEA R10, R51, UR7, 0x9 ;  /* 0x00000007330a7c11 */ /* 0x000fe2000f8e48ff */
[----:B---3--:R-:W-:Y:S01]  /*0830*/  FFMA R37, R40, R38, R13 ;  /* 0x0000002628257223 */ /* 0x008fe2000000000d */
[----:B------:R-:W-:Y:S01]  /*0840*/  FFMA R38, R38, R41, R15 ;  /* 0x0000002926267223 */ /* 0x000fe2000000000f */
[----:B------:R-:W-:Y:S01]  /*0850*/  FFMA R5, R5, R33, R4 ;  /* 0x0000002105057223 */ /* 0x000fe20000000004 */
[----:B------:R-:W0:Y:S01]  /*0860*/  LDS.128 R12, [R28+0x100] ;  /* 0x000100001c0c7984 */ /* 0x000e220000000c00 */
[CC--:B----4-:R-:W-:Y:S01]  /*0870*/  FFMA R43, R20.reuse, R34.reuse, R43 ;  /* 0x00000022142b7223 */ /* 0x0d0fe2000000002b */
[-C--:B------:R-:W-:Y:S01]  /*0880*/  FFMA R20, R20, R35.reuse, R44 ;  /* 0x0000002314147223 */ /* 0x080fe2000000002c */
[----:B------:R-:W-:Y:S01]  /*0890*/  UMOV UR7, 0x400 ;  /* 0x0000040000077882 */ /* 0x000fe20000000000 */
[----:B------:R-:W1:Y:S01]  /*08a0*/  LDS.128 R28, [R28+0x140] ;  /* 0x000140001c1c7984 */ /* 0x000e620000000c00 */
[C---:B-----5:R-:W-:Y:S01]  /*08b0*/  FFMA R19, R24.reuse, R34, R47 ;  /* 0x0000002218137223 */ /* 0x060fe2000000002f */
        /* <DEDUP_REMOVED lines=8> */
[-C--:B------:R-:W-:Y:S01]  /*0940*/  FFMA R26, R26, R41.reuse, R25 ;  /* 0x000000291a1a7223 */ /* 0x080fe20000000019 */
[----:B------:R-:W-:Y:S01]  /*0950*/  FFMA R47, R40, R6, R11 ;  /* 0x00000006282f7223 */ /* 0x000fe2000000000b */
[----:B------:R-:W2:Y:S01]  /*0960*/  S2R R43, SR_TID.Y ;  /* 0x00000000002b7919 */ /* 0x000ea20000002200 */
[----:B------:R-:W-:Y:S01]  /*0970*/  FFMA R6, R6, R41, R5 ;  /* 0x0000002906067223 */ /* 0x000fe20000000005 */
[----:B------:R-:W-:Y:S01]  /*0980*/  ULEA UR7, UR8, UR7, 0x18 ;  /* 0x0000000708077291 */ /* 0x000fe2000f8ec0ff */
[----:B------:R-:W3:Y:S01]  /*0990*/  LDS.64 R4, [R42+0x180] ;  /* 0x000180002a047984 */ /* 0x000ee20000000a00 */
[C---:B0-----:R-:W-:Y:S01]  /*09a0*/  FFMA R21, R12.reuse, R34, R17 ;  /* 0x000000220c157223 */ /* 0x041fe20000000011 */
[----:B------:R-:W-:-:S02]  /*09b0*/  FFMA R12, R12, R35, R16 ;  /* 0x000000230c0c7223 */ /* 0x000fc40000000010 */
[----:B------:R-:W0:Y:S01]  /*09c0*/  LDS.128 R16, [R18+0x180] ;  /* 0x0001800012107984 */ /* 0x000e220000000c00 */
[----:B------:R-:W-:Y:S01]  /*09d0*/  FFMA R21, R32, R13, R21 ;  /* 0x0000000d20157223 */ /* 0x000fe20000000015 */
[----:B------:R-:W-:Y:S01]  /*09e0*/  FFMA R13, R13, R33, R12 ;  /* 0x000000210d0d7223 */ /* 0x000fe2000000000c */
[C---:B-1----:R-:W-:Y:S01]  /*09f0*/  FFMA R45, R28.reuse, R34, R45 ;  /* 0x000000221c2d7223 */ /* 0x042fe2000000002d */
[----:B------:R-:W-:Y:S01]  /*0a00*/  FFMA R46, R28, R35, R46 ;  /* 0x000000231c2e7223 */ /* 0x000fe2000000002e */
[----:B--2---:R-:W-:Y:S01]  /*0a10*/  LEA R43, R43, UR7, 0x9 ;  /* 0x000000072b2b7c11 */ /* 0x004fe2000f8e48ff */
[----:B------:R-:W-:Y:S01]  /*0a20*/  FFMA R50, R40, R14, R21 ;  /* 0x0000000e28327223 */ /* 0x000fe20000000015 */
[----:B------:R-:W-:Y:S01]  /*0a30*/  FFMA R45, R32, R29, R45 ;  /* 0x0000001d202d7223 */ /* 0x000fe2000000002d */
[----:B------:R-:W-:Y:S01]  /*0a40*/  FFMA R29, R29, R33, R46 ;  /* 0x000000211d1d7223 */ /* 0x000fe2000000002e */
[----:B------:R-:W-:Y:S02]  /*0a50*/  UMOV UR7, 0x400 ;  /* 0x0000040000077882 */ /* 0x000fe40000000000 */
[----:B------:R-:W-:Y:S01]  /*0a60*/  FFMA R46, R40, R30, R45 ;  /* 0x0000001e282e7223 */ /* 0x000fe2000000002d */
[----:B------:R-:W-:Y:S01]  /*0a70*/  FFMA R44, R30, R41, R29 ;  /* 0x000000291e2c7223 */ /* 0x000fe2000000001d */
[----:B------:R-:W-:Y:S01]  /*0a80*/  ULEA UR7, UR8, UR7, 0x18 ;  /* 0x0000000708077291 */ /* 0x000fe2000f8ec0ff */
[----:B---3--:R-:W-:Y:S01]  /*0a90*/  FFMA R51, R39, R5, R38 ;  /* 0x0000000527337223 */ /* 0x008fe20000000026 */
[C---:B------:R-:W-:Y:S01]  /*0aa0*/  FFMA R21, R4.reuse, R7, R47 ;  /* 0x0000000704157223 */ /* 0x040fe2000000002f */
[-C--:B------:R-:W-:Y:S01]  /*0ab0*/  FFMA R30, R7, R5.reuse, R6 ;  /* 0x00000005071e7223 */ /* 0x080fe20000000006 */
[-C--:B------:R-:W-:Y:S01]  /*0ac0*/  FFMA R26, R27, R5.reuse, R26 ;  /* 0x000000051b1a7223 */ /* 0x080fe2000000001a */
[----:B------:R-:W-:Y:S01]  /*0ad0*/  LDS.64 R6, [R42+0x300] ;  /* 0x000300002a067984 */ /* 0x000fe20000000a00 */
[-C--:B------:R-:W-:Y:S01]  /*0ae0*/  FFMA R28, R23, R5.reuse, R22 ;  /* 0x00000005171c7223 */ /* 0x080fe20000000016 */
[----:B------:R-:W-:Y:S01]  /*0af0*/  FFMA R44, R31, R5, R44 ;  /* 0x000000051f2c7223 */ /* 0x000fe2000000002c */
[----:B------:R-:W-:Y:S01]  /*0b00*/  FFMA R29, R4, R23, R24 ;  /* 0x00000017041d7223 */ /* 0x000fe20000000018 */
[C---:B0-----:R-:W-:Y:S01]  /*0b10*/  FFMA R25, R16.reuse, R34, R9 ;  /* 0x0000002210197223 */ /* 0x041fe20000000009 */
[----:B------:R-:W-:-:S02]  /*0b20*/  FFMA R16, R16, R35, R8 ;  /* 0x0000002310107223 */ /* 0x000fc40000000008 */
[----:B------:R-:W0:Y:S01]  /*0b30*/  LDS.128 R8, [R10+0x1c0] ;  /* 0x0001c0000a087984 */ /* 0x000e220000000c00 */
[----:B------:R-:W-:Y:S01]  /*0b40*/  FFMA R25, R32, R17, R25 ;  /* 0x0000001120197223 */ /* 0x000fe20000000019 */
        /* <DEDUP_REMOVED lines=12> */
[C---:B------:R-:W-:Y:S01]  /*0c10*/  FFMA R17, R4.reuse, R39, R37 ;  /* 0x0000002704117223 */ /* 0x040fe20000000025 */
[----:B------:R-:W0:Y:S01]  /*0c20*/  LDS.64 R8, [R42+0x200] ;  /* 0x000200002a087984 */ /* 0x000e220000000a00 */
[-C--:B------:R-:W-:Y:S01]  /*0c30*/  FFMA R40, R15, R5.reuse, R48 ;  /* 0x000000050f287223 */ /* 0x080fe20000000030 */
[----:B------:R-:W-:Y:S01]  /*0c40*/  FFMA R10, R19, R5, R18 ;  /* 0x00000005130a7223 */ /* 0x000fe20000000012 */
[C---:B------:R-:W-:Y:S01]  /*0c50*/  FFMA R41, R4.reuse, R15, R50 ;  /* 0x0000000f04297223 */ /* 0x040fe20000000032 */
[----:B------:R-:W1:Y:S01]  /*0c60*/  LDS.128 R36, [R43+0x50] ;  /* 0x000050002b247984 */ /* 0x000e620000000c00 */
[C---:B------:R-:W-:Y:S01]  /*0c70*/  FFMA R47, R4.reuse, R11, R52 ;  /* 0x0000000b042f7223 */ /* 0x040fe20000000034 */
[----:B------:R-:W-:Y:S01]  /*0c80*/  FFMA R5, R11, R5, R16 ;  /* 0x000000050b057223 */ /* 0x000fe20000000010 */
[C---:B------:R-:W-:Y:S01]  /*0c90*/  FFMA R25, R4.reuse, R27, R20 ;  /* 0x0000001b04197223 */ /* 0x040fe20000000014 */
[----:B------:R-:W2:Y:S01]  /*0ca0*/  LDS.64 R12, [R42+0x280] ;  /* 0x000280002a0c7984 */ /* 0x000ea20000000a00 */
[----:B------:R-:W-:-:S03]  /*0cb0*/  FFMA R49, R4, R31, R46 ;  /* 0x0000001f04317223 */ /* 0x000fc6000000002e */
[----:B------:R-:W3:Y:S01]  /*0cc0*/  LDS.64 R14, [R42+0x380] ;  /* 0x000380002a0e7984 */ /* 0x000ee20000000a00 */
[CC--:B0-----:R-:W-:Y:S01]  /*0cd0*/  FFMA R11, R32.reuse, R8.reuse, R17 ;  /* 0x00000008200b7223 */ /* 0x0c1fe20000000011 */
[-C--:B------:R-:W-:Y:S02]  /*0ce0*/  FFMA R32, R32, R9.reuse, R51 ;  /* 0x0000000920207223 */ /* 0x080fe40000000033 */
[----:B------:R-:W0:Y:S01]  /*0cf0*/  LDS.128 R16, [R43+0x90] ;  /* 0x000090002b107984 */ /* 0x000e220000000c00 */
[C---:B-1----:R-:W-:Y:S01]  /*0d00*/  FFMA R4, R36.reuse, R8, R21 ;  /* 0x0000000824047223 */ /* 0x042fe20000000015 */
[----:B------:R-:W-:Y:S02]  /*0d10*/  FFMA R30, R36, R9, R30 ;  /* 0x00000009241e7223 */ /* 0x000fe4000000001e */
[----:B------:R-:W1:Y:S01]  /*0d20*/  LDS.128 R20, [R43+0xd0] ;  /* 0x0000d0002b147984 */ /* 0x000e620000000c00 */
[C---:B--2---:R-:W-:Y:S01]  /*0d30*/  FFMA R11, R12.reuse, R33, R11 ;  /* 0x000000210c0b7223 */ /* 0x044fe2000000000b */
[----:B------:R-:W-:Y:S01]  /*0d40*/  FFMA R27, R12, R37, R4 ;  /* 0x000000250c1b7223 */ /* 0x000fe20000000004 */
[-C--:B------:R-:W-:Y:S01]  /*0d50*/  FFMA R37, R37, R13.reuse, R30 ;  /* 0x0000000d25257223 */ /* 0x080fe2000000001e */
[----:B------:R-:W-:Y:S01]  /*0d60*/  FFMA R33, R33, R13, R32 ;  /* 0x0000000d21217223 */ /* 0x000fe20000000020 */
[C---:B------:R-:W-:Y:S01]  /*0d70*/  FFMA R11, R6.reuse, R34, R11 ;  /* 0x00000022060b7223 */ /* 0x040fe2000000000b */
[----:B------:R-:W-:Y:S01]  /*0d80*/  FFMA R4, R6, R38, R27 ;  /* 0x0000002606047223 */ /* 0x000fe2000000001b */
[-C--:B------:R-:W-:Y:S01]  /*0d90*/  FFMA R38, R38, R7.reuse, R37 ;  /* 0x0000000726267223 */ /* 0x080fe20000000025 */
[----:B------:R-:W-:Y:S01]  /*0da0*/  FFMA R34, R34, R7, R33 ;  /* 0x0000000722227223 */ /* 0x000fe20000000021 */
[C---:B---3--:R-:W-:Y:S01]  /*0db0*/  FFMA R37, R14.reuse, R35, R11 ;  /* 0x000000230e257223 */ /* 0x048fe2000000000b */
[----:B------:R-:W2:Y:S01]  /*0dc0*/  S2R R32, SR_TID.Y ;  /* 0x0000000000207919 */ /* 0x000ea20000002200 */
[----:B------:R-:W-:Y:S01]  /*0dd0*/  FFMA R33, R14, R39, R4 ;  /* 0x000000270e217223 */ /* 0x000fe20000000004 */
[-C--:B------:R-:W-:Y:S01]  /*0de0*/  FFMA R34, R35, R15.reuse, R34 ;  /* 0x0000000f23227223 */ /* 0x080fe20000000022 */
[----:B------:R-:W-:Y:S01]  /*0df0*/  FFMA R39, R39, R15, R38 ;  /* 0x0000000f27277223 */ /* 0x000fe20000000026 */
[C---:B0-----:R-:W-:Y:S01]  /*0e00*/  FFMA R11, R16.reuse, R8, R25 ;  /* 0x00000008100b7223 */ /* 0x041fe20000000019 */
[----:B------:R-:W-:-:S02]  /*0e10*/  FFMA R16, R16, R9, R26 ;  /* 0x0000000910107223 */ /* 0x000fc4000000001a */
[----:B------:R-:W0:Y:S01]  /*0e20*/  LDS.128 R24, [R43+0x110] ;  /* 0x000110002b187984 */ /* 0x000e220000000c00 */
[----:B------:R-:W-:Y:S01]  /*0e30*/  FFMA R11, R12, R17, R11 ;  /* 0x000000110c0b7223 */ /* 0x000fe2000000000b */
[C---:B-1----:R-:W-:Y:S01]  /*0e40*/  FFMA R35, R20.reuse, R8, R29 ;  /* 0x0000000814237223 */ /* 0x042fe2000000001d */
[----:B------:R-:W-:Y:S01]  /*0e50*/  FFMA R20, R20, R9, R28 ;  /* 0x0000000914147223 */ /* 0x000fe2000000001c */
[----:B------:R-:W-:Y:S01]  /*0e60*/  FFMA R17, R17, R13, R16 ;  /* 0x0000000d11117223 */ /* 0x000fe20000000010 */
[----:B------:R-:W-:Y:S01]  /*0e70*/  FFMA R51, R6, R18, R11 ;  /* 0x0000001206337223 */ /* 0x000fe2000000000b */
[----:B------:R-:W-:Y:S01]  /*0e80*/  FFMA R11, R12, R21, R35 ;  /* 0x000000150c0b7223 */ /* 0x000fe20000000023 */
[----:B------:R-:W-:Y:S01]  /*0e90*/  FFMA R21, R21, R13, R20 ;  /* 0x0000000d15157223 */ /* 0x000fe20000000014 */
[-C--:B------:R-:W-:Y:S01]  /*0ea0*/  FFMA R36, R18, R7.reuse, R17 ;  /* 0x0000000712247223 */ /* 0x080fe20000000011 */
[----:B------:R-:W1:Y:S01]  /*0eb0*/  LDS.128 R28, [R43+0x150] ;  /* 0x000150002b1c7984 */ /* 0x000e620000000c00 */
[----:B------:R-:W-:Y:S01]  /*0ec0*/  FFMA R17, R6, R22, R11 ;  /* 0x0000001606117223 */ /* 0x000fe2000000000b */
[----:B------:R-:W-:Y:S01]  /*0ed0*/  FFMA R22, R22, R7, R21 ;  /* 0x0000000716167223 */ /* 0x000fe20000000015 */
[----:B------:R-:W-:Y:S01]  /*0ee0*/  FFMA R35, R14, R19, R51 ;  /* 0x000000130e237223 */ /* 0x000fe20000000033 */
[----:B------:R-:W-:Y:S01]  /*0ef0*/  FFMA R36, R19, R15, R36 ;  /* 0x0000000f13247223 */ /* 0x000fe20000000024 */
[----:B--2---:R-:W-:Y:S01]  /*0f00*/  LEA R32, R32, UR7, 0x9 ;  /* 0x0000000720207c11 */ /* 0x004fe2000f8e48ff */
[----:B------:R-:W-:-:S02]  /*0f10*/  UMOV UR7, 0x400 ;  /* 0x0000040000077882 */ /* 0x000fc40000000000 */
[----:B------:R-:W-:Y:S01]  /*0f20*/  ULEA UR7, UR8, UR7, 0x18 ;  /* 0x0000000708077291 */ /* 0x000fe2000f8ec0ff */
[CC--:B0-----:R-:W-:Y:S01]  /*0f30*/  FFMA R11, R24.reuse, R8.reuse, R41 ;  /* 0x00000008180b7223 */ /* 0x0c1fe20000000029 */
[----:B------:R-:W-:Y:S01]  /*0f40*/  FFMA R24, R24, R9, R40 ;  /* 0x0000000918187223 */ /* 0x000fe20000000028 */
[----:B------:R-:W-:Y:S01]  /*0f50*/  FFMA R41, R14, R23, R17 ;  /* 0x000000170e297223 */ /* 0x000fe20000000011 */
[----:B------:R-:W-:Y:S01]  /*0f60*/  FFMA R40, R23, R15, R22 ;  /* 0x0000000f17287223 */ /* 0x000fe20000000016 */
[----:B------:R-:W0:Y:S01]  /*0f70*/  LDS.128 R16, [R43+0x1d0] ;  /* 0x0001d0002b107984 */ /* 0x000e220000000c00 */
[----:B------:R-:W-:Y:S01]  /*0f80*/  FFMA R11, R12, R25, R11 ;  /* 0x000000190c0b7223 */ /* 0x000fe2000000000b */
[----:B------:R-:W-:Y:S02]  /*0f90*/  FFMA R25, R25, R13, R24 ;  /* 0x0000000d19197223 */ /* 0x000fe40000000018 */
[----:B------:R2:W3:Y:S01]  /*0fa0*/  LDS.128 R20, [R43+0x190] ;  /* 0x000190002b147984 */ /* 0x0004e20000000c00 */
[C---:B-1----:R-:W-:Y:S01]  /*0fb0*/  FFMA R49, R28.reuse, R8, R49 ;  /* 0x000000081c317223 */ /* 0x042fe20000000031 */
        /* <DEDUP_REMOVED lines=8> */
[----:B------:R-:W-:-:S03]  /*1040*/  FFMA R30, R30, R7, R11 ;  /* 0x000000071e1e7223 */ /* 0x000fc6000000000b */
[----:B------:R-:W-:Y:S01]  /*1050*/  FFMA R43, R14, R31, R43 ;  /* 0x0000001f0e2b7223 */ /* 0x000fe2000000002b */
[----:B------:R-:W-:Y:S01]  /*1060*/  FFMA R31, R31, R15, R30 ;  /* 0x0000000f1f1f7223 */ /* 0x000fe2000000001e */
[CC--:B0-----:R-:W-:Y:S01]  /*1070*/  FFMA R24, R16.reuse, R8.reuse, R47 ;  /* 0x0000000810187223 */ /* 0x0c1fe2000000002f */
[-C--:B------:R-:W-:Y:S02]  /*1080*/  FFMA R16, R16, R9.reuse, R5 ;  /* 0x0000000910107223 */ /* 0x080fe40000000005 */
[----:B------:R-:W-:Y:S01]  /*1090*/  LDS.64 R4, [R42+0x400] ;  /* 0x000400002a047984 */ /* 0x000fe20000000a00 */
[C---:B---3--:R-:W-:Y:S01]  /*10a0*/  FFMA R45, R20.reuse, R8, R45 ;  /* 0x00000008142d7223 */ /* 0x048fe2000000002d */
[----:B------:R-:W-:Y:S01]  /*10b0*/  FFMA R20, R20, R9, R10 ;  /* 0x0000000914147223 */ /* 0x000fe2000000000a */
[C---:B------:R-:W-:Y:S01]  /*10c0*/  FFMA R47, R12.reuse, R17, R24 ;  /* 0x000000110c2f7223 */ /* 0x040fe20000000018 */
[----:B------:R-:W-:Y:S01]  /*10d0*/  FFMA R17, R17, R13, R16 ;  /* 0x0000000d11117223 */ /* 0x000fe20000000010 */
[----:B------:R-:W-:Y:S01]  /*10e0*/  FFMA R45, R12, R21, R45 ;  /* 0x000000150c2d7223 */ /* 0x000fe2000000002d */
[----:B------:R-:W-:Y:S01]  /*10f0*/  FFMA R21, R21, R13, R20 ;  /* 0x0000000d15157223 */ /* 0x000fe20000000014 */
[----:B------:R-:W0:Y:S01]  /*1100*/  LDS.128 R8, [R32+0x20] ;  /* 0x0000200020087984 */ /* 0x000e220000000c00 */
[C---:B------:R-:W-:Y:S01]  /*1110*/  FFMA R16, R6.reuse, R18, R47 ;  /* 0x0000001206107223 */ /* 0x040fe2000000002f */
[----:B------:R-:W-:Y:S01]  /*1120*/  FFMA R45, R6, R22, R45 ;  /* 0x00000016062d7223 */ /* 0x000fe2000000002d */
[-C--:B------:R-:W-:Y:S01]  /*1130*/  FFMA R30, R22, R7.reuse, R21 ;  /* 0x00000007161e7223 */ /* 0x080fe20000000015 */
[----:B------:R-:W1:Y:S01]  /*1140*/  LDS.128 R24, [R32+0x60] ;  /* 0x0000600020187984 */ /* 0x000e620000000c00 */
[----:B------:R-:W-:Y:S01]  /*1150*/  FFMA R46, R18, R7, R17 ;  /* 0x00000007122e7223 */ /* 0x000fe20000000011 */
[C---:B------:R-:W-:Y:S01]  /*1160*/  FFMA R49, R14.reuse, R23, R45 ;  /* 0x000000170e317223 */ /* 0x040fe2000000002d */
[----:B------:R-:W-:Y:S01]  /*1170*/  FFMA R30, R23, R15, R30 ;  /* 0x0000000f171e7223 */ /* 0x000fe2000000001e */
[----:B------:R-:W2:Y:S01]  /*1180*/  LDS.64 R12, [R42+0x480] ;  /* 0x000480002a0c7984 */ /* 0x000ea20000000a00 */
[----:B------:R-:W-:Y:S01]  /*1190*/  FFMA R47, R14, R19, R16 ;  /* 0x000000130e2f7223 */ /* 0x000fe20000000010 */
[----:B------:R-:W-:-:S02]  /*11a0*/  FFMA R46, R19, R15, R46 ;  /* 0x0000000f132e7223 */ /* 0x000fc4000000002e */
[----:B------:R-:W3:Y:S04]  /*11b0*/  LDS.128 R20, [R32+0xa0] ;  /* 0x0000a00020147984 */ /* 0x000ee80000000c00 */
[----:B------:R-:W4:Y:S04]  /*11c0*/  LDS.128 R16, [R32+0xe0] ;  /* 0x0000e00020107984 */ /* 0x000f280000000c00 */
[----:B------:R-:W5:Y:S04]  /*11d0*/  LDS.64 R6, [R42+0x500] ;  /* 0x000500002a067984 */ /* 0x000f680000000a00 */
[----:B------:R-:W5:Y:S01]  /*11e0*/  LDS.64 R14, [R42+0x580] ;  /* 0x000580002a0e7984 */ /* 0x000f620000000a00 */
[CC--:B0-----:R-:W-:Y:S01]  /*11f0*/  FFMA R37, R8.reuse, R4.reuse, R37 ;  /* 0x0000000408257223 */ /* 0x0c1fe20000000025 */
[-C--:B------:R-:W-:Y:S01]  /*1200*/  FFMA R34, R8, R5.reuse, R34 ;  /* 0x0000000508227223 */ /* 0x080fe20000000022 */
[C---:B-1----:R-:W-:Y:S01]  /*1210*/  FFMA R8, R24.reuse, R4, R33 ;  /* 0x0000000418087223 */ /* 0x042fe20000000021 */
[----:B------:R-:W-:-:S03]  /*1220*/  FFMA R24, R24, R5, R39 ;  /* 0x0000000518187223 */ /* 0x000fc60000000027 */
[C---:B--2---:R-:W-:Y:S01]  /*1230*/  FFMA R39, R12.reuse, R25, R8 ;  /* 0x000000190c277223 */ /* 0x044fe20000000008 */
[----:B------:R-:W-:Y:S01]  /*1240*/  FFMA R33, R12, R9, R37 ;  /* 0x000000090c217223 */ /* 0x000fe20000000025 */
[-C--:B------:R-:W-:Y:S01]  /*1250*/  FFMA R25, R25, R13.reuse, R24 ;  /* 0x0000000d19197223 */ /* 0x080fe20000000018 */
[----:B------:R-:W-:Y:S01]  /*1260*/  FFMA R9, R9, R13, R34 ;  /* 0x0000000d09097223 */ /* 0x000fe20000000022 */
[C---:B---3--:R-:W-:Y:S01]  /*1270*/  FFMA R35, R20.reuse, R4, R35 ;  /* 0x0000000414237223 */ /* 0x048fe20000000023 */
[----:B------:R-:W-:-:S03]  /*1280*/  FFMA R36, R20, R5, R36 ;  /* 0x0000000514247223 */ /* 0x000fc60000000024 */
[----:B------:R-:W-:Y:S01]  /*1290*/  FFMA R35, R12, R21, R35 ;  /* 0x000000150c237223 */ /* 0x000fe20000000023 */
[C---:B----4-:R-:W-:Y:S01]  /*12a0*/  FFMA R40, R16.reuse, R5, R40 ;  /* 0x0000000510287223 */ /* 0x050fe20000000028 */
[----:B------:R-:W-:Y:S01]  /*12b0*/  FFMA R21, R21, R13, R36 ;  /* 0x0000000d15157223 */ /* 0x000fe20000000024 */
[----:B------:R-:W-:Y:S01]  /*12c0*/  FFMA R41, R16, R4, R41 ;  /* 0x0000000410297223 */ /* 0x000fe20000000029 */
[-C--:B-----5:R-:W-:Y:S01]  /*12d0*/  FFMA R38, R26, R7.reuse, R25 ;  /* 0x000000071a267223 */ /* 0x0a0fe20000000019 */
        /* <DEDUP_REMOVED lines=11> */
[----:B------:R-:W-:Y:S01]  /*1390*/  FFMA R36, R23, R15, R36 ;  /* 0x0000000f17247223 */ /* 0x000fe20000000024 */
[----:B------:R-:W0:Y:S01]  /*13a0*/  LDS.128 R8, [R32+0x120] ;  /* 0x0001200020087984 */ /* 0x000e220000000c00 */
[----:B------:R-:W-:Y:S01]  /*13b0*/  FFMA R50, R18, R7, R25 ;  /* 0x0000000712327223 */ /* 0x000fe20000000019 */
[----:B------:R-:W-:-:S02]  /*13c0*/  FFMA R41, R12, R17, R41 ;  /* 0x000000110c297223 */ /* 0x000fc40000000029 */
[----:B------:R-:W1:Y:S01]  /*13d0*/  LDS.128 R20, [R32+0x160] ;  /* 0x0001600020147984 */ /* 0x000e620000000c00 */
[----:B------:R-:W-:Y:S01]  /*13e0*/  FFMA R50, R19, R15, R50 ;  /* 0x0000000f13327223 */ /* 0x000fe20000000032 */
[----:B------:R-:W-:Y:S02]  /*13f0*/  FFMA R17, R6, R18, R41 ;  /* 0x0000001206117223 */ /* 0x000fe40000000029 */
[----:B------:R-:W2:Y:S01]  /*1400*/  LDS.128 R24, [R32+0x1a0] ;  /* 0x0001a00020187984 */ /* 0x000ea20000000c00 */
[----:B------:R-:W3:Y:S01]  /*1410*/  S2R R40, SR_TID.Y ;  /* 0x0000000000287919 */ /* 0x000ee20000002200 */
[CC--:B0-----:R-:W-:Y:S01]  /*1420*/  FFMA R53, R8.reuse, R4.reuse, R29 ;  /* 0x0000000408357223 */ /* 0x0c1fe2000000001d */
[-C--:B------:R-:W-:Y:S01]  /*1430*/  FFMA R18, R8, R5.reuse, R28 ;  /* 0x0000000508127223 */ /* 0x080fe2000000001c */
[CC--:B-1----:R-:W-:Y:S01]  /*1440*/  FFMA R16, R20.reuse, R4.reuse, R43 ;  /* 0x0000000414107223 */ /* 0x0c2fe2000000002b */
[----:B------:R-:W-:Y:S01]  /*1450*/  FFMA R20, R20, R5, R31 ;  /* 0x0000000514147223 */ /* 0x000fe2000000001f */
[----:B---3--:R-:W-:Y:S01]  /*1460*/  LEA R40, R40, UR7, 0x9 ;  /* 0x0000000728287c11 */ /* 0x008fe2000f8e48ff */
[----:B------:R-:W-:Y:S01]  /*1470*/  FFMA R53, R12, R9, R53 ;  /* 0x000000090c357223 */ /* 0x000fe20000000035 */
[C---:B--2---:R-:W-:Y:S01]  /*1480*/  FFMA R8, R24.reuse, R4, R49 ;  /* 0x0000000418087223 */ /* 0x044fe20000000031 */
[----:B------:R-:W-:Y:S01]  /*1490*/  FFMA R24, R24, R5, R30 ;  /* 0x0000000518187223 */ /* 0x000fe2000000001e */
[----:B------:R-:W-:Y:S01]  /*14a0*/  FFMA R9, R9, R13, R18 ;  /* 0x0000000d09097223 */ /* 0x000fe20000000012 */
[----:B------:R-:W0:Y:S01]  /*14b0*/  LDS.128 R28, [R32+0x1e0] ;  /* 0x0001e000201c7984 */ /* 0x000e220000000c00 */
[----:B------:R-:W-:Y:S01]  /*14c0*/  FFMA R49, R12, R21, R16 ;  /* 0x000000150c317223 */ /* 0x000fe20000000010 */
[----:B------:R-:W-:Y:S01]  /*14d0*/  FFMA R43, R14, R19, R17 ;  /* 0x000000130e2b7223 */ /* 0x000fe20000000011 */
[----:B------:R-:W-:Y:S01]  /*14e0*/  FFMA R41, R12, R25, R8 ;  /* 0x000000190c297223 */ /* 0x000fe20000000008 */
[----:B------:R-:W-:Y:S01]  /*14f0*/  LDS.128 R16, [R40+0x70] ;  /* 0x0000700028107984 */ /* 0x000fe20000000c00 */
[----:B------:R-:W-:Y:S01]  /*1500*/  FFMA R25, R25, R13, R24 ;  /* 0x0000000d19197223 */ /* 0x000fe20000000018 */
[-C--:B------:R-:W-:Y:S01]  /*1510*/  FFMA R52, R10, R7.reuse, R9 ;  /* 0x000000070a347223 */ /* 0x080fe20000000009 */
[C---:B------:R-:W-:Y:S01]  /*1520*/  FFMA R53, R6.reuse, R10, R53 ;  /* 0x0000000a06357223 */ /* 0x040fe20000000035 */
[----:B------:R-:W-:Y:S01]  /*1530*/  LDS.128 R32, [R40+0x30] ;  /* 0x0000300028207984 */ /* 0x000fe20000000c00 */
[----:B------:R-:W-:Y:S01]  /*1540*/  FFMA R24, R6, R22, R49 ;  /* 0x0000001606187223 */ /* 0x000fe20000000031 */
[----:B------:R-:W-:Y:S01]  /*1550*/  FFMA R48, R26, R7, R25 ;  /* 0x000000071a307223 */ /* 0x000fe20000000019 */
[----:B------:R-:W-:Y:S01]  /*1560*/  FFMA R53, R14, R11, R53 ;  /* 0x0000000b0e357223 */ /* 0x000fe20000000035 */
[----:B------:R-:W-:Y:S01]  /*1570*/  LDS.64 R8, [R42+0x680] ;  /* 0x000680002a087984 */ /* 0x000fe20000000a00 */
[-C--:B------:R-:W-:Y:S01]  /*1580*/  FFMA R52, R11, R15.reuse, R52 ;  /* 0x0000000f0b347223 */ /* 0x080fe20000000034 */
[----:B------:R-:W-:Y:S01]  /*1590*/  FFMA R48, R27, R15, R48 ;  /* 0x0000000f1b307223 */ /* 0x000fe20000000030 */
[----:B------:R-:W1:Y:S02]  /*15a0*/  LDCU UR7, c[0x0][0x3a0] ;  /* 0x00007400ff0777ac */ /* 0x000e640008000800 */
[----:B-1----:R-:W-:Y:S01]  /*15b0*/  UISETP.GE.AND UP0, UPT, UR4, UR7, UPT ;  /* 0x000000070400728c */ /* 0x002fe2000bf06270 */
[C---:B0-----:R-:W-:Y:S01]  /*15c0*/  FFMA R4, R28.reuse, R4, R47 ;  /* 0x000000041c047223 */ /* 0x041fe2000000002f */
[----:B------:R-:W-:Y:S01]  /*15d0*/  FFMA R47, R21, R13, R20 ;  /* 0x0000000d152f7223 */ /* 0x000fe20000000014 */
[----:B------:R-:W-:Y:S01]  /*15e0*/  FFMA R46, R28, R5, R46 ;  /* 0x000000051c2e7223 */ /* 0x000fe2000000002e */
[----:B------:R-:W-:Y:S01]  /*15f0*/  FFMA R20, R6, R26, R41 ;  /* 0x0000001a06147223 */ /* 0x000fe20000000029 */
[----:B------:R-:W-:Y:S01]  /*1600*/  FFMA R21, R12, R29, R4 ;  /* 0x0000001d0c157223 */ /* 0x000fe20000000004 */
[----:B------:R-:W-:Y:S01]  /*1610*/  FFMA R41, R14, R23, R24 ;  /* 0x000000170e297223 */ /* 0x000fe20000000018 */
[----:B------:R-:W0:Y:S01]  /*1620*/  LDS.64 R4, [R42+0x600] ;  /* 0x000600002a047984 */ /* 0x000e220000000a00 */
[----:B------:R-:W-:Y:S01]  /*1630*/  FFMA R13, R29, R13, R46 ;  /* 0x0000000d1d0d7223 */ /* 0x000fe2000000002e */
[----:B------:R-:W-:Y:S01]  /*1640*/  FFMA R10, R6, R30, R21 ;  /* 0x0000001e060a7223 */ /* 0x000fe20000000015 */
[----:B------:R-:W-:-:S02]  /*1650*/  FFMA R46, R22, R7, R47 ;  /* 0x00000007162e7223 */ /* 0x000fc4000000002f */
[----:B------:R-:W-:Y:S01]  /*1660*/  FFMA R30, R30, R7, R13 ;  /* 0x000000071e1e7223 */ /* 0x000fe2000000000d */
[C---:B------:R-:W-:Y:S01]  /*1670*/  FFMA R49, R14.reuse, R31, R10 ;  /* 0x0000001f0e317223 */ /* 0x040fe2000000000a */
[----:B------:R-:W1:Y:S01]  /*1680*/  LDS.64 R12, [R42+0x700] ;  /* 0x000700002a0c7984 */ /* 0x000e620000000a00 */
[-C--:B------:R-:W-:Y:S01]  /*1690*/  FFMA R46, R23, R15.reuse, R46 ;  /* 0x0000000f172e7223 */ /* 0x080fe2000000002e */
[----:B------:R-:W-:Y:S02]  /*16a0*/  FFMA R51, R31, R15, R30 ;  /* 0x0000000f1f337223 */ /* 0x000fe4000000001e */
[----:B------:R2:W3:Y:S04]  /*16b0*/  LDS.64 R6, [R42+0x780] ;  /* 0x000780002a067984 */ /* 0x0004e80000000a00 */
[----:B------:R-:W4:Y:S01]  /*16c0*/  LDS.128 R28, [R40+0x130] ;  /* 0x00013000281c7984 */ /* 0x000f220000000c00 */
[----:B--2---:R-:W-:-:S03]  /*16d0*/  FFMA R42, R14, R27, R20 ;  /* 0x0000001b0e2a7223 */ /* 0x004fc60000000014 */
[----:B------:R-:W2:Y:S04]  /*16e0*/  LDS.128 R20, [R40+0xf0] ;  /* 0x0000f00028147984 */ /* 0x000ea80000000c00 */
[----:B------:R-:W5:Y:S01]  /*16f0*/  LDS.128 R24, [R40+0xb0] ;  /* 0x0000b00028187984 */ /* 0x000f620000000c00 */
[CC--:B0-----:R-:W-:Y:S01]  /*1700*/  FFMA R39, R16.reuse, R4.reuse, R39 ;  /* 0x0000000410277223 */ /* 0x0c1fe20000000027 */
[-C--:B------:R-:W-:Y:S01]  /*1710*/  FFMA R38, R16, R5.reuse, R38 ;  /* 0x0000000510267223 */ /* 0x080fe20000000026 */
[C---:B------:R-:W-:Y:S01]  /*1720*/  FFMA R45, R32.reuse, R4, R45 ;  /* 0x00000004202d7223 */ /* 0x040fe2000000002d */
[----:B------:R-:W-:Y:S01]  /*1730*/  FFMA R44, R32, R5, R44 ;  /* 0x00000005202c7223 */ /* 0x000fe2000000002c */
[C---:B------:R-:W-:Y:S01]  /*1740*/  FFMA R39, R8.reuse, R17, R39 ;  /* 0x0000001108277223 */ /* 0x040fe20000000027 */
[----:B------:R-:W-:Y:S01]  /*1750*/  FFMA R17, R17, R9, R38 ;  /* 0x0000000911117223 */ /* 0x000fe20000000026 */
[----:B------:R-:W-:Y:S01]  /*1760*/  FFMA R45, R8, R33, R45 ;  /* 0x00000021082d7223 */ /* 0x000fe2000000002d */
[----:B------:R-:W-:Y:S01]  /*1770*/  FFMA R33, R33, R9, R44 ;  /* 0x0000000921217223 */ /* 0x000fe2000000002c */
[----:B-1----:R-:W-:Y:S01]  /*1780*/  FFMA R39, R12, R18, R39 ;  /* 0x000000120c277223 */ /* 0x002fe20000000027 */
[-C--:B------:R-:W-:Y:S01]  /*1790*/  FFMA R14, R18, R13.reuse, R17 ;  /* 0x0000000d120e7223 */ /* 0x080fe20000000011 */
[----:B------:R-:W-:Y:S01]  /*17a0*/  FFMA R45, R12, R34, R45 ;  /* 0x000000220c2d7223 */ /* 0x000fe2000000002d */
[----:B------:R-:W-:Y:S01]  /*17b0*/  FFMA R10, R34, R13, R33 ;  /* 0x0000000d220a7223 */ /* 0x000fe20000000021 */
[C---:B---3--:R-:W-:Y:S01]  /*17c0*/  FFMA R15, R6.reuse, R19, R39 ;  /* 0x00000013060f7223 */ /* 0x048fe20000000027 */
[----:B------:R-:W-:Y:S01]  /*17d0*/  FFMA R14, R19, R7, R14 ;  /* 0x00000007130e7223 */ /* 0x000fe2000000000e */
[----:B------:R-:W-:Y:S01]  /*17e0*/  FFMA R11, R6, R35, R45 ;  /* 0x00000023060b7223 */ /* 0x000fe2000000002d */
[----:B------:R-:W0:Y:S01]  /*17f0*/  LDS.128 R16, [R40+0x170] ;  /* 0x0001700028107984 */ /* 0x000e220000000c00 */
[C---:B----4-:R-:W-:Y:S01]  /*1800*/  FFMA R53, R28.reuse, R4, R53 ;  /* 0x000000041c357223 */ /* 0x050fe20000000035 */
[----:B------:R-:W-:Y:S01]  /*1810*/  FFMA R52, R28, R5, R52 ;  /* 0x000000051c347223 */ /* 0x000fe20000000034 */
[----:B------:R-:W-:-:S02]  /*1820*/  FFMA R10, R35, R7, R10 ;  /* 0x00000007230a7223 */ /* 0x000fc4000000000a */
[----:B------:R-:W-:Y:S01]  /*1830*/  FFMA R53, R8, R29, R53 ;  /* 0x0000001d08357223 */ /* 0x000fe20000000035 */
[C---:B--2---:R-:W-:Y:S01]  /*1840*/  FFMA R43, R20.reuse, R4, R43 ;  /* 0x00000004142b7223 */ /* 0x044fe2000000002b */
[----:B------:R-:W-:Y:S01]  /*1850*/  FFMA R50, R20, R5, R50 ;  /* 0x0000000514327223 */ /* 0x000fe20000000032 */
[----:B------:R-:W-:Y:S01]  /*1860*/  FFMA R29, R29, R9, R52 ;  /* 0x000000091d1d7223 */ /* 0x000fe20000000034 */
[----:B------:R-:W-:Y:S01]  /*1870*/  FFMA R53, R12, R30, R53 ;  /* 0x0000001e0c357223 */ /* 0x000fe20000000035 */
        /* <DEDUP_REMOVED lines=10> */
[C---:B------:R-:W-:Y:S01]  /*1920*/  FFMA R43, R6.reuse, R23, R20 ;  /* 0x00000017062b7223 */ /* 0x040fe20000000014 */
[----:B------:R-:W-:Y:S01]  /*1930*/  FFMA R44, R23, R7, R22 ;  /* 0x00000007172c7223 */ /* 0x000fe20000000016 */
[----:B------:R-:W-:Y:S01]  /*1940*/  FFMA R47, R6, R27, R33 ;  /* 0x0000001b062f7223 */ /* 0x000fe20000000021 */
[----:B------:R-:W-:Y:S01]  /*1950*/  FFMA R50, R27, R7, R26 ;  /* 0x000000071b327223 */ /* 0x000fe2000000001a */
[----:B------:R-:W1:Y:S04]  /*1960*/  LDS.128 R20, [R40+0x1b0] ;  /* 0x0001b00028147984 */ /* 0x000e680000000c00 */
[----:B------:R-:W2:Y:S01]  /*1970*/  LDS.128 R24, [R40+0x1f0] ;  /* 0x0001f00028187984 */ /* 0x000ea20000000c00 */
[C---:B0-----:R-:W-:Y:S01]  /*1980*/  FFMA R28, R16.reuse, R4, R41 ;  /* 0x00000004101c7223 */ /* 0x041fe20000000029 */
[----:B------:R-:W-:Y:S01]  /*1990*/  FFMA R46, R16, R5, R46 ;  /* 0x00000005102e7223 */ /* 0x000fe2000000002e */
[----:B------:R-:W-:-:S02]  /*19a0*/  FFMA R16, R30, R13, R29 ;  /* 0x0000000d1e107223 */ /* 0x000fc4000000001d */
[----:B------:R-:W-:Y:S01]  /*19b0*/  FFMA R33, R8, R17, R28 ;  /* 0x0000001108217223 */ /* 0x000fe2000000001c */
[----:B------:R-:W-:Y:S01]  /*19c0*/  FFMA R17, R17, R9, R46 ;  /* 0x0000000911117223 */ /* 0x000fe2000000002e */
[----:B------:R-:W-:Y:S02]  /*19d0*/  FFMA R16, R31, R7, R16 ;  /* 0x000000071f107223 */ /* 0x000fe40000000010 */
[----:B------:R-:W-:Y:S01]  /*19e0*/  FFMA R28, R12, R18, R33 ;  /* 0x000000120c1c7223 */ /* 0x000fe20000000021 */
[----:B------:R-:W-:Y:S01]  /*19f0*/  FFMA R18, R18, R13, R17 ;  /* 0x0000000d12127223 */ /* 0x000fe20000000011 */
[C---:B------:R-:W-:Y:S02]  /*1a00*/  FFMA R17, R6.reuse, R31, R53 ;  /* 0x0000001f06117223 */ /* 0x040fe40000000035 */
[----:B------:R-:W-:Y:S01]  /*1a10*/  FFMA R45, R6, R19, R28 ;  /* 0x00000013062d7223 */ /* 0x000fe2000000001c */
[----:B------:R-:W-:Y:S01]  /*1a20*/  FFMA R46, R19, R7, R18 ;  /* 0x00000007132e7223 */ /* 0x000fe20000000012 */
[CC--:B-1----:R-:W-:Y:S01]  /*1a30*/  FFMA R19, R20.reuse, R4.reuse, R42 ;  /* 0x0000000414137223 */ /* 0x0c2fe2000000002a */
[-C--:B------:R-:W-:Y:S01]  /*1a40*/  FFMA R48, R20, R5.reuse, R48 ;  /* 0x0000000514307223 */ /* 0x080fe20000000030 */
[C---:B--2---:R-:W-:Y:S01]  /*1a50*/  FFMA R4, R24.reuse, R4, R49 ;  /* 0x0000000418047223 */ /* 0x044fe20000000031 */
        /* <DEDUP_REMOVED lines=13> */
[----:B------:R-:W-:Y:S06]  /*1b30*/  BAR.SYNC.DEFER_BLOCKING 0x0 ;  /* 0x0000000000007b1d */ /* 0x000fec0000010000 */
[----:B------:R-:W-:Y:S05]  /*1b40*/  BRA.U !UP0, `(.L_x_166) ;  /* 0xffffffe508947547 */ /* 0x000fea000b83ffff */
.L_x_151:
        /* <DEDUP_REMOVED lines=24> */
.L_x_168:
[----:B------:R-:W-:Y:S05]  /*1cd0*/  BSYNC.RECONVERGENT B0 ;  /* 0x0000000000007941 */ /* 0x000fea0003800200 */
.L_x_167:
        /* <DEDUP_REMOVED lines=18> */
.L_x_170:
[----:B------:R-:W-:Y:S05]  /*1e00*/  BSYNC.RECONVERGENT B0 ;  /* 0x0000000000007941 */ /* 0x000fea0003800200 */
.L_x_169:
        /* <DEDUP_REMOVED lines=18> */
[----:B------:R-:W-:-:S07]  /*1f30*/  @!P6 IADD3 R19, PT, PT, R2, R15, RZ ;  /* 0x0000000f0213e210 */ /* 0x000fce0007ffe0ff */
[----:B------:R-:W1:Y:S01]  /*1f40*/  @!P5 LDC.64 R4, c[0x0][0x390] ;  /* 0x0000e400ff04db82 */ /* 0x000e620000000a00 */
[----:B0-----:R-:W-:Y:S01]  /*1f50*/  @!P6 IMAD.WIDE R10, R19, 0x4, R10 ;  /* 0x00000004130ae825 */ /* 0x001fe200078e020a */
[----:B------:R-:W-:-:S04]  /*1f60*/  @!P5 SHF.R.S32.HI R19, RZ, 0x1f, R15 ;  /* 0x0000001fff13d819 */ /* 0x000fc8000001140f */
[----:B------:R0:W-:Y:S01]  /*1f70*/  @!P6 STG.E desc[UR10][R10.64], R47 ;  /* 0x0000002f0a00e986 */ /* 0x0001e2000c10190a */
[----:B------:R-:W-:-:S04]  /*1f80*/  @!P5 IADD3 R15, P6, PT, R2, R15, RZ ;  /* 0x0000000f020fd210 */ /* 0x000fc80007fde0ff */
[----:B------:R-:W-:Y:S02]  /*1f90*/  @!P5 LEA.HI.X.SX32 R12, R2, R19, 0x1, P6 ;  /* 0x00000013020cd211 */ /* 0x000fe400030f0eff */
[----:B-1----:R-:W-:-:S04]  /*1fa0*/  @!P5 LEA R4, P6, R15, R4, 0x2 ;  /* 0x000000040f04d211 */ /* 0x002fc800078c10ff */
[----:B------:R-:W-:-:S05]  /*1fb0*/  @!P5 LEA.HI.X R5, R15, R5, R12, 0x2, P6 ;  /* 0x000000050f05d211 */ /* 0x000fca00030f140c */
[----:B------:R0:W-:Y:S04]  /*1fc0*/  @!P5 STG.E desc[UR10][R4.64+0x4], R50 ;  /* 0x000004320400d986 */ /* 0x0001e8000c10190a */
.L_x_172:
[----:B------:R-:W-:Y:S05]  /*1fd0*/  BSYNC.RECONVERGENT B0 ;  /* 0x0000000000007941 */ /* 0x000fea0003800200 */
.L_x_171:
        /* <DEDUP_REMOVED lines=18> */
.L_x_174:
[----:B------:R-:W-:Y:S05]  /*2100*/  BSYNC.RECONVERGENT B0 ;  /* 0x0000000000007941 */ /* 0x000fea0003800200 */
.L_x_173:
[----:B------:R-:W-:Y:S04]  /*2110*/  BSSY.RECONVERGENT B0, `(.L_x_175) ;  /* 0x0000012000007945 */ /* 0x000fe80003800200 */
[----:B------:R-:W-:Y:S05]  /*2120*/  @P0 BRA `(.L_x_176) ;  /* 0x0000000000400947 */ /* 0x000fea0003800000 */
[----:B------:R-:W2:Y:S01]  /*2130*/  LDCU UR5, c[0x0][0x39c] ;  /* 0x00007380ff0577ac */ /* 0x000ea20008000800 */
[----:B------:R-:W-:-:S04]  /*2140*/  IADD3 R0, PT, PT, R2, 0x1, RZ ;  /* 0x0000000102007810 */ /* 0x000fc80007ffe0ff */
[----:B--2---:R-:W-:Y:S01]  /*2150*/  ISETP.GE.AND P5, PT, R0, UR5, PT ;  /* 0x0000000500007c0c */ /* 0x004fe2000bfa6270 */
[----:B------:R-:W-:Y:S01]  /*2160*/  IMAD R13, R13, UR5, RZ ;  /* 0x000000050d0d7c24 */ /* 0x000fe2000f8e02ff */
[----:B------:R-:W-:-:S11]  /*2170*/  ISETP.GE.AND P4, PT, R2, UR5, PT ;  /* 0x0000000502007c0c */ /* 0x000fd6000bf86270 */
[----:B------:R-:W2:Y:S01]  /*2180*/  @!P5 LDC.64 R14, c[0x0][0x390] ;  /* 0x0000e400ff0edb82 */ /* 0x000ea20000000a00 */
[----:B01----:R-:W-:Y:S02]  /*2190*/  @!P5 SHF.R.S32.HI R11, RZ, 0x1f, R13 ;  /* 0x0000001fff0bd819 */ /* 0x003fe4000001140d */
[CC--:B------:R-:W-:Y:S02]  /*21a0*/  @!P5 IADD3 R0, P0, PT, R2.reuse, R13.reuse, RZ ;  /* 0x0000000d0200d210 */ /* 0x0c0fe40007f1e0ff */
[C---:B------:R-:W-:Y:S02]  /*21b0*/  @!P4 IADD3 R13, PT, PT, R2.reuse, R13, RZ ;  /* 0x0000000d020dc210 */ /* 0x040fe40007ffe0ff */
[----:B------:R-:W-:Y:S01]  /*21c0*/  @!P5 LEA.HI.X.SX32 R11, R2, R11, 0x1, P0 ;  /* 0x0000000b020bd211 */ /* 0x000fe200000f0eff */
[----:B------:R-:W0:Y:S01]  /*21d0*/  @!P4 LDC.64 R4, c[0x0][0x390] ;  /* 0x0000e400ff04cb82 */ /* 0x000e220000000a00 */
[----:B--2---:R-:W-:-:S04]  /*21e0*/  @!P5 LEA R10, P0, R0, R14, 0x2 ;  /* 0x0000000e000ad211 */ /* 0x004fc800078010ff */
[----:B------:R-:W-:Y:S01]  /*21f0*/  @!P5 LEA.HI.X R11, R0, R15, R11, 0x2, P0 ;  /* 0x0000000f000bd211 */ /* 0x000fe200000f140b */
[----:B0-----:R-:W-:-:S05]  /*2200*/  @!P4 IMAD.WIDE R4, R13, 0x4, R4 ;  /* 0x000000040d04c825 */ /* 0x001fca00078e0204 */
[----:B------:R2:W-:Y:S04]  /*2210*/  @!P4 STG.E desc[UR10][R4.64], R17 ;  /* 0x000000110400c986 */ /* 0x0005e8000c10190a */
[----:B------:R2:W-:Y:S02]  /*2220*/  @!P5 STG.E desc[UR10][R10.64+0x4], R16 ;  /* 0x000004100a00d986 */ /* 0x0005e4000c10190a */
.L_x_176:
[----:B------:R-:W-:Y:S05]  /*2230*/  BSYNC.RECONVERGENT B0 ;  /* 0x0000000000007941 */ /* 0x000fea0003800200 */
.L_x_175:
[----:B------:R-:W-:Y:S04]  /*2240*/  BSSY.RECONVERGENT B0, `(.L_x_177) ;  /* 0x0000012000007945 */ /* 0x000fe80003800200 */
[----:B------:R-:W-:Y:S05]  /*2250*/  @P1 BRA `(.L_x_178) ;  /* 0x0000000000401947 */ /* 0x000fea0003800000 */
[----:B------:R-:W3:Y:S01]  /*2260*/  LDCU UR5, c[0x0][0x39c] ;  /* 0x00007380ff0577ac */ /* 0x000ee20008000800 */
[----:B------:R-:W-:-:S04]  /*2270*/  IADD3 R0, PT, PT, R2, 0x1, RZ ;  /* 0x0000000102007810 */ /* 0x000fc80007ffe0ff */
[----:B---3--:R-:W-:Y:S01]  /*2280*/  ISETP.GE.AND P4, PT, R0, UR5, PT ;  /* 0x0000000500007c0c */ /* 0x008fe2000bf86270 */
[----:B------:R-:W-:Y:S01]  /*2290*/  IMAD R7, R7, UR5, RZ ;  /* 0x0000000507077c24 */ /* 0x000fe2000f8e02ff */
[----:B------:R-:W-:-:S11]  /*22a0*/  ISETP.GE.AND P1, PT, R2, UR5, PT ;  /* 0x0000000502007c0c */ /* 0x000fd6000bf26270 */
[----:B------:R-:W3:Y:S01]  /*22b0*/  @!P4 LDC.64 R12, c[0x0][0x390] ;  /* 0x0000e400ff0ccb82 */ /* 0x000ee20000000a00 */
[----:B012---:R-:W-:Y:S02]  /*22c0*/  @!P4 SHF.R.S32.HI R11, RZ, 0x1f, R7 ;  /* 0x0000001fff0bc819 */ /* 0x007fe40000011407 */
[CC--:B------:R-:W-:Y:S02]  /*22d0*/  @!P4 IADD3 R0, P0, PT, R2.reuse, R7.reuse, RZ ;  /* 0x000000070200c210 */ /* 0x0c0fe40007f1e0ff */
[C---:B------:R-:W-:Y:S02]  /*22e0*/  @!P1 IADD3 R7, PT, PT, R2.reuse, R7, RZ ;  /* 0x0000000702079210 */ /* 0x040fe40007ffe0ff */
[----:B------:R-:W-:Y:S01]  /*22f0*/  @!P4 LEA.HI.X.SX32 R11, R2, R11, 0x1, P0 ;  /* 0x0000000b020bc211 */ /* 0x000fe200000f0eff */
[----:B------:R-:W0:Y:S01]  /*2300*/  @!P1 LDC.64 R4, c[0x0][0x390] ;  /* 0x0000e400ff049b82 */ /* 0x000e220000000a00 */
[----:B---3--:R-:W-:-:S04]  /*2310*/  @!P4 LEA R10, P0, R0, R12, 0x2 ;  /* 0x0000000c000ac211 */ /* 0x008fc800078010ff */
[----:B------:R-:W-:Y:S01]  /*2320*/  @!P4 LEA.HI.X R11, R0, R13, R11, 0x2, P0 ;  /* 0x0000000d000bc211 */ /* 0x000fe200000f140b */
[----:B0-----:R-:W-:-:S05]  /*2330*/  @!P1 IMAD.WIDE R4, R7, 0x4, R4 ;  /* 0x0000000407049825 */ /* 0x001fca00078e0204 */
[----:B------:R3:W-:Y:S04]  /*2340*/  @!P1 STG.E desc[UR10][R4.64], R45 ;  /* 0x0000002d04009986 */ /* 0x0007e8000c10190a */
[----:B------:R3:W-:Y:S02]  /*2350*/  @!P4 STG.E desc[UR10][R10.64+0x4], R46 ;  /* 0x0000042e0a00c986 */ /* 0x0007e4000c10190a */
.L_x_178:
[----:B------:R-:W-:Y:S05]  /*2360*/  BSYNC.RECONVERGENT B0 ;  /* 0x0000000000007941 */ /* 0x000fea0003800200 */
.L_x_177:
[----:B------:R-:W-:Y:S04]  /*2370*/  BSSY.RECONVERGENT B0, `(.L_x_179) ;  /* 0x0000012000007945 */ /* 0x000fe80003800200 */
[----:B------:R-:W-:Y:S05]  /*2380*/  @P2 BRA `(.L_x_180) ;  /* 0x0000000000402947 */ /* 0x000fea0003800000 */
[----:B------:R-:W4:Y:S01]  /*2390*/  LDCU UR5, c[0x0][0x39c] ;  /* 0x00007380ff0577ac */ /* 0x000f220008000800 */
[----:B------:R-:W-:-:S04]  /*23a0*/  IADD3 R0, PT, PT, R2, 0x1, RZ ;  /* 0x0000000102007810 */ /* 0x000fc80007ffe0ff */
[----:B----4-:R-:W-:Y:S01]  /*23b0*/  ISETP.GE.AND P2, PT, R0, UR5, PT ;  /* 0x0000000500007c0c */ /* 0x010fe2000bf46270 */
[----:B------:R-:W-:Y:S01]  /*23c0*/  IMAD R7, R6, UR5, RZ ;  /* 0x0000000506077c24 */ /* 0x000fe2000f8e02ff */
[----:B------:R-:W-:-:S11]  /*23d0*/  ISETP.GE.AND P1, PT, R2, UR5, PT ;  /* 0x0000000502007c0c */ /* 0x000fd6000bf26270 */
[----:B------:R-:W4:Y:S01]  /*23e0*/  @!P2 LDC.64 R12, c[0x0][0x390] ;  /* 0x0000e400ff0cab82 */ /* 0x000f220000000a00 */
[----:B0123--:R-:W-:Y:S02]  /*23f0*/  @!P2 SHF.R.S32.HI R11, RZ, 0x1f, R7 ;  /* 0x0000001fff0ba819 */ /* 0x00ffe40000011407 */
[CC--:B------:R-:W-:Y:S02]  /*2400*/  @!P2 IADD3 R0, P0, PT, R2.reuse, R7.reuse, RZ ;  /* 0x000000070200a210 */ /* 0x0c0fe40007f1e0ff */
[C---:B------:R-:W-:Y:S02]  /*2410*/  @!P1 IADD3 R7, PT, PT, R2.reuse, R7, RZ ;  /* 0x0000000702079210 */ /* 0x040fe40007ffe0ff */
[----:B------:R-:W-:Y:S01]  /*2420*/  @!P2 LEA.HI.X.SX32 R11, R2, R11, 0x1, P0 ;  /* 0x0000000b020ba211 */ /* 0x000fe200000f0eff */
[----:B------:R-:W0:Y:S01]  /*2430*/  @!P1 LDC.64 R4, c[0x0][0x390] ;  /* 0x0000e400ff049b82 */ /* 0x000e220000000a00 */
[----:B----4-:R-:W-:Y:S01]  /*2440*/  @!P2 LEA R6, P0, R0, R12, 0x2 ;  /* 0x0000000c0006a211 */ /* 0x010fe200078010ff */
[----:B0-----:R-:W-:-:S03]  /*2450*/  @!P1 IMAD.WIDE R4, R7, 0x4, R4 ;  /* 0x0000000407049825 */ /* 0x001fc600078e0204 */
[----:B------:R-:W-:Y:S02]  /*2460*/  @!P2 LEA.HI.X R7, R0, R13, R11, 0x2, P0 ;  /* 0x0000000d0007a211 */ /* 0x000fe400000f140b */
[----:B------:R4:W-:Y:S04]  /*2470*/  @!P1 STG.E desc[UR10][R4.64], R9 ;  /* 0x0000000904009986 */ /* 0x0009e8000c10190a */
[----:B------:R4:W-:Y:S03]  /*2480*/  @!P2 STG.E desc[UR10][R6.64+0x4], R8 ;  /* 0x000004080600a986 */ /* 0x0009e6000c10190a */
.L_x_180:
[----:B------:R-:W-:Y:S05]  /*2490*/  BSYNC.RECONVERGENT B0 ;  /* 0x0000000000007941 */ /* 0x000fea0003800200 */
.L_x_179:
        /* <DEDUP_REMOVED lines=11> */
[----:B------:R-:W1:Y:S01]  /*2550*/  LDCU.64 UR4, c[0x0][0x390] ;  /* 0x00007200ff0477ac */ /* 0x000e620008000a00 */
[----:B0-----:R-:W-:Y:S02]  /*2560*/  SHF.R.S32.HI R5, RZ, 0x1f, R3 ;  /* 0x0000001fff057819 */ /* 0x001fe40000011403 */
[----:B------:R-:W-:-:S04]  /*2570*/  IADD3 R3, P0, PT, R2, R3, RZ ;  /* 0x0000000302037210 */ /* 0x000fc80007f1e0ff */
[----:B------:R-:W-:Y:S02]  /*2580*/  LEA.HI.X.SX32 R0, R2, R5, 0x1, P0 ;  /* 0x0000000502007211 */ /* 0x000fe400000f0eff */
[----:B-1----:R-:W-:-:S04]  /*2590*/  LEA R2, P0, R3, UR4, 0x2 ;  /* 0x0000000403027c11 */ /* 0x002fc8000f8010ff */
[----:B------:R-:W-:-:S05]  /*25a0*/  LEA.HI.X R3, R3, UR5, R0, 0x2, P0 ;  /* 0x0000000503037c11 */ /* 0x000fca00080f1400 */
[----:B------:R-:W-:Y:S01]  /*25b0*/  STG.E desc[UR10][R2.64+0x4], R48 ;  /* 0x0000043002007986 */ /* 0x000fe2000c10190a */
[----:B------:R-:W-:Y:S05]  /*25c0*/  EXIT ;  /* 0x000000000000794d */ /* 0x000fea0003800000 */
.L_x_181:
        /* <DEDUP_REMOVED lines=11> */
.L_x_653:


//--------------------- .text._Z22gemm_smem_tiled_kernelILi128ELi8ELi128EEvPKfS1_Pfiii --------------------------
	.section	.text._Z22gemm_smem_tiled_kernelILi128ELi8ELi128EEvPKfS1_Pfiii,"ax",@progbits
	.align	128
        .global         _Z22gemm_smem_tiled_kernelILi128ELi8ELi128EEvPKfS1_Pfiii
        .type           _Z22gemm_smem_tiled_kernelILi128ELi8ELi128EEvPKfS1_Pfiii,@function
        .size           _Z22gemm_smem_tiled_kernelILi128ELi8ELi128EEvPKfS1_Pfiii,(.L_x_654 - _Z22gemm_smem_tiled_kernelILi128ELi8ELi128EEvPKfS1_Pfiii)
        .other          _Z22gemm_smem_tiled_kernelILi128ELi8ELi128EEvPKfS1_Pfiii,@"STO_CUDA_ENTRY STV_DEFAULT"
_Z22gemm_smem_tiled_kernelILi128ELi8ELi128EEvPKfS1_Pfiii:
.text._Z22gemm_smem_tiled_kernelILi128ELi8ELi128EEvPKfS1_Pfiii:
        /* <DEDUP_REMOVED lines=25> */
[----:B------:R-:W-:Y:S02]  /*0190*/  CS2R R64, SRZ ;  /* 0x0000000000407805 */ /* 0x000fe4000001ff00 */
[----:B------:R-:W-:Y:S02]  /*01a0*/  MOV R14, RZ ;  /* 0x000000ff000e7202 */ /* 0x000fe40000000f00 */
[----:B------:R-:W-:Y:S02]  /*01b0*/  CS2R R82, SRZ ;  /* 0x0000000000527805 */ /* 0x000fe4000001ff00 */
[----:B------:R-:W-:-:S02]  /*01c0*/  CS2R R102, SRZ ;  /* 0x0000000000667805 */ /* 0x000fc4000001ff00 */
[----:B------:R-:W-:Y:S02]  /*01d0*/  CS2R R22, SRZ ;  /* 0x0000000000167805 */ /* 0x000fe4000001ff00 */
[----:B------:R-:W-:Y:S02]  /*01e0*/  CS2R R36, SRZ ;  /* 0x0000000000247805 */ /* 0x000fe4000001ff00 */
        /* <DEDUP_REMOVED lines=8> */
[----:B------:R-:W-:Y:S01]  /*0270*/  MOV R58, RZ ;  /* 0x000000ff003a7202 */ /* 0x000fe20000000f00 */
[----:B------:R-:W0:Y:S01]  /*0280*/  LDCU.64 UR8, c[0x0][0x358] ;  /* 0x00006b00ff0877ac */ /* 0x000e220008000a00 */
[----:B------:R-:W-:-:S02]  /*0290*/  MOV R125, RZ ;  /* 0x000000ff007d7202 */ /* 0x000fc40000000f00 */
        /* <DEDUP_REMOVED lines=12> */
.L_x_195:
[----:B---3--:R-:W-:Y:S01]  /*0360*/  ISETP.GT.U32.AND P0, PT, R5, 0x7f, PT ;  /* 0x0000007f0500780c */ /* 0x008fe20003f04070 */
[----:B------:R-:W1:Y:S01]  /*0370*/  LDCU UR7, c[0x0][0x3a0] ;  /* 0x00007400ff0777ac */ /* 0x000e620008000800 */
[----:B------:R-:W-:Y:S01]  /*0380*/  BSSY.RECONVERGENT B0, `(.L_x_183) ;  /* 0x0000022000007945 */ /* 0x000fe20003800200 */
[----:B------:R-:W2:Y:S10]  /*0390*/  LDCU UR6, c[0x0][0x398] ;  /* 0x00007300ff0677ac */ /* 0x000eb40008000800 */
[----:B------:R-:W-:Y:S05]  /*03a0*/  @P0 BRA `(.L_x_184) ;  /* 0x00000000007c0947 */ /* 0x000fea0003800000 */
[----:B------:R-:W-:-:S07]  /*03b0*/  IADD3 R29, PT, PT, R4, UR4, RZ ;  /* 0x00000004041d7c10 */ /* 0x000fce000fffe0ff */
.L_x_188:
        /* <DEDUP_REMOVED lines=11> */
.L_x_187:
        /* <DEDUP_REMOVED lines=14> */
.L_x_186:
[----:B012---:R-:W-:Y:S05]  /*0550*/  BSYNC.RECONVERGENT B1 ;  /* 0x0000000000017941 */ /* 0x007fea0003800200 */
.L_x_185:
[----:B------:R-:W0:Y:S02]  /*0560*/  LDCU UR5, c[0x0][0x364] ;  /* 0x00006c80ff0577ac */ /* 0x000e240008000800 */
[----:B0-----:R-:W-:-:S04]  /*0570*/  IADD3 R5, PT, PT, R5, UR5, RZ ;  /* 0x0000000505057c10 */ /* 0x001fc8000fffe0ff */
[----:B------:R-:W-:-:S13]  /*0580*/  ISETP.GE.U32.AND P0, PT, R5, 0x80, PT ;  /* 0x000000800500780c */ /* 0x000fda0003f06070 */
[----:B------:R-:W-:Y:S05]  /*0590*/  @!P0 BRA `(.L_x_188) ;  /* 0xfffffffc00888947 */ /* 0x000fea000383ffff */
.L_x_184:
[----:B012---:R-:W-:Y:S05]  /*05a0*/  BSYNC.RECONVERGENT B0 ;  /* 0x0000000000007941 */ /* 0x007fea0003800200 */
.L_x_183:
[----:B------:R-:W0:Y:S01]  /*05b0*/  S2R R0, SR_TID.Y ;  /* 0x0000000000007919 */ /* 0x000e220000002200 */
[----:B------:R-:W1:Y:S01]  /*05c0*/  LDCU UR7, c[0x0][0x39c] ;  /* 0x00007380ff0777ac */ /* 0x000e620008000800 */
[----:B------:R-:W-:Y:S01]  /*05d0*/  BSSY.RECONVERGENT B0, `(.L_x_189) ;  /* 0x0000022000007945 */ /* 0x000fe20003800200 */
[----:B------:R-:W2:Y:S01]  /*05e0*/  LDCU UR10, c[0x0][0x3a0] ;  /* 0x00007400ff0a77ac */ /* 0x000ea20008000800 */
[----:B0-----:R-:W-:-:S13]  /*05f0*/  ISETP.GT.U32.AND P0, PT, R0, 0x7, PT ;  /* 0x000000070000780c */ /* 0x001fda0003f04070 */
[----:B-12---:R-:W-:Y:S05]  /*0600*/  @P0 BRA `(.L_x_190) ;  /* 0x0000000000780947 */ /* 0x006fea0003800000 */
.L_x_194:
        /* <DEDUP_REMOVED lines=11> */
.L_x_193:
        /* <DEDUP_REMOVED lines=14> */
.L_x_192:
[----:B------:R-:W-:Y:S05]  /*07a0*/  BSYNC.RECONVERGENT B1 ;  /* 0x0000000000017941 */ /* 0x000fea0003800200 */
.L_x_191:
[----:B------:R-:W1:Y:S02]  /*07b0*/  LDCU UR5, c[0x0][0x364] ;  /* 0x00006c80ff0577ac */ /* 0x000e640008000800 */
[----:B-1----:R-:W-:-:S04]  /*07c0*/  IADD3 R0, PT, PT, R0, UR5, RZ ;  /* 0x0000000500007c10 */ /* 0x002fc8000fffe0ff */
[----:B------:R-:W-:-:S13]  /*07d0*/  ISETP.GE.U32.AND P0, PT, R0, 0x8, PT ;  /* 0x000000080000780c */ /* 0x000fda0003f06070 */
[----:B------:R-:W-:Y:S05]  /*07e0*/  @!P0 BRA `(.L_x_194) ;  /* 0xfffffffc00888947 */ /* 0x000fea000383ffff */
.L_x_190:
[----:B------:R-:W-:Y:S05]  /*07f0*/  BSYNC.RECONVERGENT B0 ;  /* 0x0000000000007941 */ /* 0x000fea0003800200 */
.L_x_189:
        /* <DEDUP_REMOVED lines=13> */
[----:B------:R-:W2:Y:S04]  /*08d0*/  LDS.128 R28, [R0] ;  /* 0x00000000001c7984 */ /* 0x000ea80000000c00 */
[----:B0-----:R-:W0:Y:S04]  /*08e0*/  LDS.128 R24, [R2+0x20] ;  /* 0x0000200002187984 */ /* 0x001e280000000c00 */
[----:B------:R-:W3:Y:S04]  /*08f0*/  LDS.128 R52, [R0+0x10] ;  /* 0x0000100000347984 */ /* 0x000ee80000000c00 */
[----:B------:R-:W4:Y:S01]  /*0900*/  LDS.128 R48, [R0+0x200] ;  /* 0x0002000000307984 */ /* 0x000f220000000c00 */
[----:B-1----:R-:W-:-:S03]  /*0910*/  UISETP.GE.AND UP0, UPT, UR4, UR5, UPT ;  /* 0x000000050400728c */ /* 0x002fc6000bf06270 */
[----:B------:R-:W1:Y:S04]  /*0920*/  LDS.128 R44, [R0+0x210] ;  /* 0x00021000002c7984 */ /* 0x000e680000000c00 */
[----:B------:R-:W5:Y:S01]  /*0930*/  LDS.128 R60, [R2+0x40] ;  /* 0x00004000023c7984 */ /* 0x000f620000000c00 */
[C---:B--2---:R-:W-:Y:S01]  /*0940*/  FFMA R38, R32.reuse, R31, R58 ;  /* 0x0000001f20267223 */ /* 0x044fe2000000003a */
[C---:B------:R-:W-:Y:S02]  /*0950*/  FFMA R9, R32.reuse, R28, R9 ;  /* 0x0000001c20097223 */ /* 0x040fe40000000009 */
[----:B------:R-:W2:Y:S01]  /*0960*/  LDS.128 R56, [R2+0x60] ;  /* 0x0000600002387984 */ /* 0x000ea20000000c00 */
[----:B------:R-:W-:Y:S01]  /*0970*/  FFMA R10, R32, R29, R10 ;  /* 0x0000001d200a7223 */ /* 0x000fe2000000000a */
[----:B0-----:R-:W-:Y:S01]  /*0980*/  FFMA R108, R24, R31, R40 ;  /* 0x0000001f186c7223 */ /* 0x001fe20000000028 */
[----:B------:R-:W-:Y:S01]  /*0990*/  FFMA R21, R32, R30, R21 ;  /* 0x0000001e20157223 */ /* 0x000fe20000000015 */
[----:B------:R-:W0:Y:S01]  /*09a0*/  LDS.128 R40, [R2+0x80] ;  /* 0x0000800002287984 */ /* 0x000e220000000c00 */
[----:B------:R-:W-:Y:S01]  /*09b0*/  FFMA R15, R24, R28, R7 ;  /* 0x0000001c180f7223 */ /* 0x000fe20000000007 */
[C---:B---3--:R-:W-:Y:S01]  /*09c0*/  FFMA R11, R32.reuse, R52, R103 ;  /* 0x00000034200b7223 */ /* 0x048fe20000000067 */
        /* <DEDUP_REMOVED lines=9> */
[C---:B----4-:R-:W-:Y:S01]  /*0a60*/  FFMA R24, R48.reuse, R33, R9 ;  /* 0x0000002130187223 */ /* 0x050fe20000000009 */
[C---:B-1----:R-:W-:Y:S01]  /*0a70*/  FFMA R8, R33.reuse, R47, R32 ;  /* 0x0000002f21087223 */ /* 0x042fe20000000020 */
[C---:B------:R-:W-:Y:S01]  /*0a80*/  FFMA R115, R33.reuse, R49, R10 ;  /* 0x0000003121737223 */ /* 0x040fe2000000000a */
        /* <DEDUP_REMOVED lines=11> */
[C---:B-----5:R-:W-:Y:S01]  /*0b40*/  FFMA R25, R60.reuse, R28, R37 ;  /* 0x0000001c3c197223 */ /* 0x060fe20000000025 */
        /* <DEDUP_REMOVED lines=40> */
[----:B------:R-:W0:Y:S01]  /*0dd0*/  LDS.128 R68, [R2+0xe0] ;  /* 0x0000e00002447984 */ /* 0x000e220000000c00 */
        /* <DEDUP_REMOVED lines=58> */
[----:B------:R-:W-:Y:S01]  /*1180*/  FFMA R49, R44, R69, R52 ;  /* 0x000000452c317223 */ /* 0x000fe20000000034 */
[C---:B------:R-:W-:Y:S01]  /*1190*/  FFMA R51, R69.reuse, R45, R84 ;  /* 0x0000002d45337223 */ /* 0x040fe20000000054 */
[----:B------:R-:W-:-:S02]  /*11a0*/  FFMA R53, R69, R46, R53 ;  /* 0x0000002e45357223 */ /* 0x000fc40000000035 */
[----:B------:R-:W2:Y:S01]  /*11b0*/  LDS.128 R44, [R0+0x600] ;  /* 0x00060000002c7984 */ /* 0x000ea20000000c00 */
[C---:B-1----:R-:W-:Y:S01]  /*11c0*/  FFMA R55, R72.reuse, R34, R24 ;  /* 0x0000002248377223 */ /* 0x042fe20000000018 */
[C---:B------:R-:W-:Y:S01]  /*11d0*/  FFMA R48, R72.reuse, R26, R32 ;  /* 0x0000001a48307223 */ /* 0x040fe20000000020 */
[C---:B------:R-:W-:Y:S01]  /*11e0*/  FFMA R50, R72.reuse, R62, R60 ;  /* 0x0000003e48327223 */ /* 0x040fe2000000003c */
[C---:B------:R-:W-:Y:S01]  /*11f0*/  FFMA R40, R72.reuse, R58, R56 ;  /* 0x0000003a48287223 */ /* 0x040fe20000000038 */
[C---:B------:R-:W-:Y:S01]  /*1200*/  FFMA R36, R72.reuse, R42, R98 ;  /* 0x0000002a48247223 */ /* 0x040fe20000000062 */
[C---:B------:R-:W-:Y:S01]  /*1210*/  FFMA R32, R72.reuse, R38, R100 ;  /* 0x0000002648207223 */ /* 0x040fe20000000064 */
[----:B------:R-:W-:Y:S01]  /*1220*/  FFMA R24, R72, R66, R80 ;  /* 0x0000004248187223 */ /* 0x000fe20000000050 */
[----:B------:R-:W-:Y:S01]  /*1230*/  FFMA R68, R38, R73, R96 ;  /* 0x0000004926447223 */ /* 0x000fe20000000060 */
[----:B------:R-:W-:Y:S01]  /*1240*/  FFMA R78, R66, R74, R94 ;  /* 0x0000004a424e7223 */ /* 0x000fe2000000005e */
[----:B------:R-:W-:Y:S01]  /*1250*/  FFMA R72, R72, R70, R54 ;  /* 0x0000004648487223 */ /* 0x000fe20000000036 */
[-C--:B------:R-:W-:Y:S01]  /*1260*/  FFMA R94, R34, R75.reuse, R13 ;  /* 0x0000004b225e7223 */ /* 0x080fe2000000000d */
[-C--:B------:R-:W-:Y:S01]  /*1270*/  FFMA R96, R26, R75.reuse, R15 ;  /* 0x0000004b1a607223 */ /* 0x080fe2000000000f */
[----:B------:R-:W-:Y:S01]  /*1280*/  FFMA R108, R70, R75, R65 ;  /* 0x0000004b466c7223 */ /* 0x000fe20000000041 */
[-C--:B------:R-:W-:Y:S01]  /*1290*/  FFMA R54, R34, R73.reuse, R115 ;  /* 0x0000004922367223 */ /* 0x080fe20000000073 */
[----:B------:R-:W-:Y:S01]  /*12a0*/  FFMA R52, R26, R73, R117 ;  /* 0x000000491a347223 */ /* 0x000fe20000000075 */
[-C--:B------:R-:W-:Y:S01]  /*12b0*/  FFMA R88, R34, R74.reuse, R103 ;  /* 0x0000004a22587223 */ /* 0x080fe20000000067 */
[----:B------:R-:W-:Y:S01]  /*12c0*/  FFMA R90, R26, R74, R105 ;  /* 0x0000004a1a5a7223 */ /* 0x000fe20000000069 */
[----:B0-----:R-:W-:Y:S01]  /*12d0*/  FFMA R7, R28, R34, R7 ;  /* 0x000000221c077223 */ /* 0x001fe20000000007 */
[CC--:B------:R-:W-:Y:S01]  /*12e0*/  FFMA R110, R34.reuse, R29.reuse, R11 ;  /* 0x0000001d226e7223 */ /* 0x0c0fe2000000000b */
        /* <DEDUP_REMOVED lines=9> */
[----:B------:R-:W-:Y:S01]  /*1380*/  FFMA R98, R62, R75, R77 ;  /* 0x0000004b3e627223 */ /* 0x000fe2000000004d */
[----:B------:R-:W-:Y:S01]  /*1390*/  FFMA R25, R28, R62, R25 ;  /* 0x0000003e1c197223 */ /* 0x000fe20000000019 */
[C---:B------:R-:W-:Y:S01]  /*13a0*/  FFMA R114, R62.reuse, R29, R23 ;  /* 0x0000001d3e727223 */ /* 0x040fe20000000017 */
[C---:B------:R-:W-:Y:S01]  /*13b0*/  FFMA R33, R62.reuse, R30, R33 ;  /* 0x0000001e3e217223 */ /* 0x040fe20000000021 */
[----:B------:R-:W-:Y:S01]  /*13c0*/  FFMA R12, R62, R31, R12 ;  /* 0x0000001f3e0c7223 */ /* 0x000fe2000000000c */
[C---:B------:R-:W-:Y:S01]  /*13d0*/  FFMA R76, R58.reuse, R73, R121 ;  /* 0x000000493a4c7223 */ /* 0x040fe20000000079 */
        /* <DEDUP_REMOVED lines=9> */
[-C--:B------:R-:W-:Y:S01]  /*1470*/  FFMA R64, R66, R73.reuse, R64 ;  /* 0x0000004942407223 */ /* 0x080fe20000000040 */
[C---:B------:R-:W-:Y:S01]  /*1480*/  FFMA R86, R70.reuse, R73, R86 ;  /* 0x0000004946567223 */ /* 0x040fe20000000056 */
[----:B------:R-:W-:Y:S01]  /*1490*/  FFMA R74, R70, R74, R125 ;  /* 0x0000004a464a7223 */ /* 0x000fe2000000007d */
[-C--:B------:R-:W-:Y:S01]  /*14a0*/  FFMA R102, R42, R75.reuse, R89 ;  /* 0x0000004b2a667223 */ /* 0x080fe20000000059 */
[-C--:B------:R-:W-:Y:S01]  /*14b0*/  FFMA R104, R38, R75.reuse, R95 ;  /* 0x0000004b26687223 */ /* 0x080fe2000000005f */
        /* <DEDUP_REMOVED lines=13> */
[-C--:B------:R-:W-:Y:S01]  /*1590*/  FFMA R42, R42, R31.reuse, R16 ;  /* 0x0000001f2a2a7223 */ /* 0x080fe20000000010 */
[-C--:B------:R-:W-:Y:S01]  /*15a0*/  FFMA R38, R38, R31.reuse, R18 ;  /* 0x0000001f26267223 */ /* 0x080fe20000000012 */
[-C--:B------:R-:W-:Y:S01]  /*15b0*/  FFMA R66, R66, R31.reuse, R20 ;  /* 0x0000001f42427223 */ /* 0x080fe20000000014 */
[----:B------:R-:W-:Y:S01]  /*15c0*/  FFMA R70, R70, R31, R22 ;  /* 0x0000001f46467223 */ /* 0x000fe20000000016 */
[----:B------:R-:W-:Y:S01]  /*15d0*/  LDS.128 R16, [R2+0x10] ;  /* 0x0000100002107984 */ /* 0x000fe20000000c00 */
        /* <DEDUP_REMOVED lines=33> */
[-C--:B0-----:R-:W-:Y:S01]  /*17f0*/  FFMA R115, R27, R10.reuse, R65 ;  /* 0x0000000a1b737223 */ /* 0x081fe20000000041 */
[----:B------:R-:W0:Y:S01]  /*1800*/  LDS.128 R20, [R0+0x800] ;  /* 0x0008000000147984 */ /* 0x000e220000000c00 */
[C---:B------:R-:W-:Y:S01]  /*1810*/  FFMA R109, R8.reuse, R35, R7 ;  /* 0x00000023086d7223 */ /* 0x040fe20000000007 */
[C---:B------:R-:W-:Y:S01]  /*1820*/  FFMA R110, R35.reuse, R9, R110 ;  /* 0x00000009236e7223 */ /* 0x040fe2000000006e */
[CC--:B------:R-:W-:Y:S01]  /*1830*/  FFMA R113, R35.reuse, R10.reuse, R13 ;  /* 0x0000000a23717223 */ /* 0x0c0fe2000000000d */
[----:B------:R-:W-:Y:S01]  /*1840*/  FFMA R36, R35, R11, R34 ;  /* 0x0000000b23247223 */ /* 0x000fe20000000022 */
[----:B------:R-:W2:Y:S01]  /*1850*/  LDS.128 R44, [R2+0x30] ;  /* 0x00003000022c7984 */ /* 0x000ea20000000c00 */
[CC--:B------:R-:W-:Y:S01]  /*1860*/  FFMA R65, R63.reuse, R10.reuse, R33 ;  /* 0x0000000a3f417223 */ /* 0x0c0fe20000000021 */
[C---:B------:R-:W-:Y:S01]  /*1870*/  FFMA R111, R8.reuse, R27, R15 ;  /* 0x0000001b086f7223 */ /* 0x040fe2000000000f */
[-C--:B------:R-:W-:Y:S01]  /*1880*/  FFMA R40, R63, R11.reuse, R12 ;  /* 0x0000000b3f287223 */ /* 0x080fe2000000000c */
[----:B------:R-:W3:Y:S01]  /*1890*/  LDS.128 R32, [R0+0xa10] ;  /* 0x000a100000207984 */ /* 0x000ee20000000c00 */
[----:B------:R-:W-:Y:S01]  /*18a0*/  FFMA R48, R59, R11, R14 ;  /* 0x0000000b3b307223 */ /* 0x000fe2000000000e */
[C---:B------:R-:W-:Y:S01]  /*18b0*/  FFMA R112, R27.reuse, R9, R112 ;  /* 0x000000091b707223 */ /* 0x040fe20000000070 */
[----:B------:R-:W-:Y:S01]  /*18c0*/  FFMA R50, R27, R11, R26 ;  /* 0x0000000b1b327223 */ /* 0x000fe2000000001a */
[----:B------:R-:W4:Y:S01]  /*18d0*/  LDS.128 R12, [R2+0x50] ;  /* 0x00005000020c7984 */ /* 0x000f220000000c00 */
[C---:B------:R-:W-:Y:S01]  /*18e0*/  FFMA R7, R8.reuse, R63, R25 ;  /* 0x0000003f08077223 */ /* 0x040fe20000000019 */
[C---:B------:R-:W-:Y:S01]  /*18f0*/  FFMA R61, R8.reuse, R59, R61 ;  /* 0x0000003b083d7223 */ /* 0x040fe2000000003d */
[C---:B------:R-:W-:Y:S01]  /*1900*/  FFMA R62, R59.reuse, R9, R62 ;  /* 0x000000093b3e7223 */ /* 0x040fe2000000003e */
[----:B------:R-:W5:Y:S01]  /*1910*/  LDS.128 R24, [R0+0xa00] ;  /* 0x000a000000187984 */ /* 0x000f620000000c00 */
[-C--:B------:R-:W-:Y:S01]  /*1920*/  FFMA R79, R59, R10.reuse, R79 ;  /* 0x0000000a3b4f7223 */ /* 0x080fe2000000004f */
        /* <DEDUP_REMOVED lines=21> */
[C---:B0-----:R-:W-:Y:S01]  /*1a80*/  FFMA R55, R16.reuse, R20, R55 ;  /* 0x0000001410377223 */ /* 0x041fe20000000037 */
[C---:B------:R-:W-:Y:S01]  /*1a90*/  FFMA R54, R16.reuse, R21, R54 ;  /* 0x0000001510367223 */ /* 0x040fe20000000036 */
[CC--:B------:R-:W-:Y:S01]  /*1aa0*/  FFMA R105, R16.reuse, R22.reuse, R105 ;  /* 0x0000001610697223 */ /* 0x0c0fe20000000069 */
[C---:B------:R-:W-:Y:S01]  /*1ab0*/  FFMA R94, R16.reuse, R23, R94 ;  /* 0x00000017105e7223 */ /* 0x040fe2000000005e */
[----:B------:R-:W-:Y:S01]  /*1ac0*/  FFMA R16, R16, R31, R36 ;  /* 0x0000001f10107223 */ /* 0x000fe20000000024 */
[C---:B--2---:R-:W-:Y:S01]  /*1ad0*/  FFMA R125, R44.reuse, R22, R103 ;  /* 0x000000162c7d7223 */ /* 0x044fe20000000067 */
[C---:B------:R-:W-:Y:S01]  /*1ae0*/  FFMA R41, R44.reuse, R20, R41 ;  /* 0x000000142c297223 */ /* 0x040fe20000000029 */
[C---:B------:R-:W-:Y:S01]  /*1af0*/  FFMA R52, R44.reuse, R21, R52 ;  /* 0x000000152c347223 */ /* 0x040fe20000000034 */
[----:B------:R-:W-:Y:S01]  /*1b00*/  FFMA R96, R44, R23, R96 ;  /* 0x000000172c607223 */ /* 0x000fe20000000060 */
[----:B---3--:R-:W-:Y:S01]  /*1b10*/  FFMA R103, R32, R17, R37 ;  /* 0x0000001120677223 */ /* 0x008fe20000000025 */
[C---:B------:R-:W-:Y:S01]  /*1b20*/  FFMA R111, R44.reuse, R28, R111 ;  /* 0x0000001c2c6f7223 */ /* 0x040fe2000000006f */
[----:B------:R-:W0:Y:S01]  /*1b30*/  LDS.128 R36, [R2+0x90] ;  /* 0x0000900002247984 */ /* 0x000e220000000c00 */
[C---:B------:R-:W-:Y:S01]  /*1b40*/  FFMA R112, R44.reuse, R29, R112 ;  /* 0x0000001d2c707223 */ /* 0x040fe20000000070 */
[C---:B------:R-:W-:Y:S01]  /*1b50*/  FFMA R115, R44.reuse, R30, R115 ;  /* 0x0000001e2c737223 */ /* 0x040fe20000000073 */
[----:B------:R-:W-:Y:S01]  /*1b60*/  FFMA R44, R44, R31, R50 ;  /* 0x0000001f2c2c7223 */ /* 0x000fe20000000032 */
        /* <DEDUP_REMOVED lines=38> */
[----:B------:R-:W1:Y:S01]  /*1dd0*/  LDS.128 R40, [R2+0xb0] ;  /* 0x0000b00002287984 */ /* 0x000e620000000c00 */
[----:B------:R-:W-:Y:S01]  /*1de0*/  FFMA R8, R8, R31, R48 ;  /* 0x0000001f08087223 */ /* 0x000fe20000000030 */
[C---:B0-----:R-:W-:Y:S01]  /*1df0*/  FFMA R69, R36.reuse, R20, R69 ;  /* 0x0000001424457223 */ /* 0x041fe20000000045 */
[----:B------:R-:W-:Y:S01]  /*1e00*/  FFMA R60, R36, R29, R58 ;  /* 0x0000001d243c7223 */ /* 0x000fe2000000003a */
[----:B------:R-:W0:Y:S01]  /*1e10*/  LDS.128 R48, [R2+0xd0] ;  /* 0x0000d00002307984 */ /* 0x000e220000000c00 */
[C---:B------:R-:W-:Y:S01]  /*1e20*/  FFMA R88, R9.reuse, R25, R76 ;  /* 0x0000001909587223 */ /* 0x040fe2000000004c */
[----:B------:R-:W-:Y:S01]  /*1e30*/  FFMA R90, R24, R9, R57 ;  /* 0x00000009185a7223 */ /* 0x000fe20000000039 */
[C---:B------:R-:W-:Y:S01]  /*1e40*/  FFMA R76, R9.reuse, R26, R83 ;  /* 0x0000001a094c7223 */ /* 0x040fe20000000053 */
[----:B------:R2:W3:Y:S01]  /*1e50*/  LDS.128 R52, [R2+0xf0] ;  /* 0x0000f00002347984 */ /* 0x0004e20000000c00 */
        /* <DEDUP_REMOVED lines=14> */
[----:B------:R-:W4:Y:S01]  /*1f40*/  LDS.128 R60, [R0+0xc00] ;  /* 0x000c0000003c7984 */ /* 0x000f220000000c00 */
[C---:B------:R-:W-:Y:S01]  /*1f50*/  FFMA R89, R37.reuse, R26, R89 ;  /* 0x0000001a25597223 */ /* 0x040fe20000000059 */
[C---:B------:R-:W-:Y:S01]  /*1f60*/  FFMA R87, R37.reuse, R27, R102 ;  /* 0x0000001b25577223 */ /* 0x040fe20000000066 */
[----:B------:R-:W-:Y:S01]  /*1f70*/  FFMA R85, R32, R37, R85 ;  /* 0x0000002520557223 */ /* 0x000fe20000000055 */
        /* <DEDUP_REMOVED lines=9> */
[----:B--2---:R-:W-:Y:S01]  /*2010*/  FFMA R2, R40, R31, R74 ;  /* 0x0000001f28027223 */ /* 0x004fe2000000004a */
[C---:B0-----:R-:W-:Y:S01]  /*2020*/  FFMA R59, R48.reuse, R28, R59 ;  /* 0x0000001c303b7223 */ /* 0x041fe2000000003b */
[C---:B------:R-:W-:Y:S01]  /*2030*/  FFMA R118, R48.reuse, R29, R118 ;  /* 0x0000001d30767223 */ /* 0x040fe20000000076 */
[C---:B------:R-:W-:Y:S01]  /*2040*/  FFMA R40, R48.reuse, R30, R97 ;  /* 0x0000001e30287223 */ /* 0x040fe20000000061 */
[----:B------:R-:W-:Y:S01]  /*2050*/  FFMA R66, R48, R31, R66 ;  /* 0x0000001f30427223 */ /* 0x000fe20000000042 */
[C---:B---3--:R-:W-:Y:S01]  /*2060*/  FFMA R67, R52.reuse, R28, R67 ;  /* 0x0000001c34437223 */ /* 0x048fe20000000043 */
[C---:B------:R-:W-:Y:S01]  /*2070*/  FFMA R120, R52.reuse, R29, R120 ;  /* 0x0000001d34787223 */ /* 0x040fe20000000078 */
[C---:B------:R-:W-:Y:S01]  /*2080*/  FFMA R107, R52.reuse, R30, R107 ;  /* 0x0000001e346b7223 */ /* 0x040fe2000000006b */
[----:B------:R-:W-:Y:S01]  /*2090*/  FFMA R70, R52, R31, R70 ;  /* 0x0000001f34467223 */ /* 0x000fe20000000046 */
[C---:B------:R-:W-:Y:S01]  /*20a0*/  FFMA R75, R48.reuse, R20, R75 ;  /* 0x00000014304b7223 */ /* 0x040fe2000000004b */
[----:B------:R-:W0:Y:S01]  /*20b0*/  LDS.128 R28, [R0+0xc10] ;  /* 0x000c1000001c7984 */ /* 0x000e220000000c00 */
[-C--:B------:R-:W-:Y:S01]  /*20c0*/  FFMA R64, R48, R21.reuse, R64 ;  /* 0x0000001530407223 */ /* 0x080fe20000000040 */
[----:B------:R-:W-:Y:S01]  /*20d0*/  FFMA R86, R52, R21, R86 ;  /* 0x0000001534567223 */ /* 0x000fe20000000056 */
[-C--:B------:R-:W-:Y:S01]  /*20e0*/  FFMA R99, R48, R22.reuse, R99 ;  /* 0x0000001630637223 */ /* 0x080fe20000000063 */
        /* <DEDUP_REMOVED lines=24> */
[----:B----4-:R-:W-:Y:S01]  /*2270*/  FFMA R64, R60, R42, R68 ;  /* 0x0000002a3c407223 */ /* 0x010fe20000000044 */
[----:B------:R-:W-:Y:S01]  /*2280*/  FFMA R25, R32, R53, R67 ;  /* 0x0000003520197223 */ /* 0x000fe20000000043 */
        /* <DEDUP_REMOVED lines=11> */
[C---:B------:R-:W-:Y:S01]  /*2340*/  FFMA R26, R54.reuse, R61, R23 ;  /* 0x0000003d361a7223 */ /* 0x040fe20000000017 */
[----:B------:R-:W-:Y:S01]  /*2350*/  FFMA R62, R54, R62, R21 ;  /* 0x0000003e363e7223 */ /* 0x000fe20000000015 */
[----:B------:R-:W-:Y:S01]  /*2360*/  FFMA R114, R60, R14, R84 ;  /* 0x0000000e3c727223 */ /* 0x000fe20000000054 */
[----:B------:R-:W1:Y:S01]  /*2370*/  LDS.128 R20, [R0+0xe00] ;  /* 0x000e000000147984 */ /* 0x000e620000000c00 */
[----:B------:R-:W-:Y:S01]  /*2380*/  FFMA R100, R38, R63, R87 ;  /* 0x0000003f26647223 */ /* 0x000fe20000000057 */
[----:B0-----:R-:W-:Y:S01]  /*2390*/  FFMA R89, R28, R38, R85 ;  /* 0x000000261c597223 */ /* 0x001fe20000000055 */
[C---:B------:R-:W-:Y:S01]  /*23a0*/  FFMA R27, R53.reuse, R34, R107 ;  /* 0x00000022351b7223 */ /* 0x040fe2000000006b */
[----:B------:R-:W0:Y:S01]  /*23b0*/  LDS.128 R84, [R0+0xe10] ;  /* 0x000e100000547984 */ /* 0x000e220000000c00 */
        /* <DEDUP_REMOVED lines=17> */
[CC--:B------:R-:W-:Y:S01]  /*24d0*/  FFMA R115, R46.reuse, R30.reuse, R115 ;  /* 0x0000001e2e737223 */ /* 0x0c0fe20000000073 */
[----:B------:R-:W-:Y:S01]  /*24e0*/  FFMA R44, R46, R31, R44 ;  /* 0x0000001f2e2c7223 */ /* 0x000fe2000000002c */
        /* <DEDUP_REMOVED lines=27> */
[C---:B------:R-:W-:Y:S01]  /*26a0*/  FFMA R28, R54.reuse, R29, R33 ;  /* 0x0000001d361c7223 */ /* 0x040fe20000000021 */
[C---:B------:R-:W-:Y:S01]  /*26b0*/  FFMA R27, R54.reuse, R30, R27 ;  /* 0x0000001e361b7223 */ /* 0x040fe2000000001b */
[----:B------:R-:W-:Y:S01]  /*26c0*/  FFMA R108, R54, R31, R108 ;  /* 0x0000001f366c7223 */ /* 0x000fe2000000006c */
[C---:B-1----:R-:W-:Y:S01]  /*26d0*/  FFMA R69, R20.reuse, R39, R78 ;  /* 0x0000002714457223 */ /* 0x042fe2000000004e */
        /* <DEDUP_REMOVED lines=32> */
[-C--:B------:R-:W-:Y:S01]  /*28e0*/  FFMA R17, R19, R86.reuse, R17 ;  /* 0x0000005613117223 */ /* 0x080fe20000000011 */
[C---:B------:R-:W-:Y:S01]  /*28f0*/  FFMA R111, R84.reuse, R47, R111 ;  /* 0x0000002f546f7223 */ /* 0x040fe2000000006f */
        /* <DEDUP_REMOVED lines=29> */
[----:B------:R-:W-:Y:S06]  /*2ad0*/  BAR.SYNC.DEFER_BLOCKING 0x0 ;  /* 0x0000000000007b1d */ /* 0x000fec0000010000 */
[----:B------:R-:W-:Y:S05]  /*2ae0*/  BRA.U !UP0, `(.L_x_195) ;  /* 0xffffffd9081c7547 */ /* 0x000fea000b83ffff */
.L_x_182:
        /* <DEDUP_REMOVED lines=31> */
[C---:B------:R-:W-:Y:S01]  /*2ce0*/  IADD3 R15, PT, PT, R0.reuse, 0x7, RZ ;  /* 0x00000007000f7810 */ /* 0x040fe20007ffe0ff */
[----:B-1----:R-:W-:Y:S01]  /*2cf0*/  @!P4 IMAD.WIDE R2, R11, 0x4, R2 ;  /* 0x000000040b02c825 */ /* 0x002fe200078e0202 */
[----:B------:R-:W-:-:S04]  /*2d00*/  IADD3 R11, PT, PT, R0, 0x2, RZ ;  /* 0x00000002000b7810 */ /* 0x000fc80007ffe0ff */
[----:B------:R-:W-:Y:S01]  /*2d10*/  ISETP.GE.AND P2, PT, R11, UR7, PT ;  /* 0x000000070b007c0c */ /* 0x000fe2000bf46270 */
[----:B0-----:R1:W-:Y:S01]  /*2d20*/  @!P4 STG.E desc[UR8][R2.64], R9 ;  /* 0x000000090200c986 */ /* 0x0013e2000c101908 */
[----:B------:R-:W-:Y:S02]  /*2d30*/  IADD3 R11, PT, PT, R0, 0x6, RZ ;  /* 0x00000006000b7810 */ /* 0x000fe40007ffe0ff */
[----:B------:R-:W-:Y:S02]  /*2d40*/  ISETP.GE.AND P4, PT, R5, UR7, PT ;  /* 0x0000000705007c0c */ /* 0x000fe4000bf86270 */
[----:B------:R-:W-:Y:S02]  /*2d50*/  LEA.HI.X R5, R25, UR5, R26, 0x2, P6 ;  /* 0x0000000519057c11 */ /* 0x000fe4000b0f141a */
[----:B------:R-:W-:Y:S02]  /*2d60*/  ISETP.GE.AND P5, PT, R11, UR7, PT ;  /* 0x000000070b007c0c */ /* 0x000fe4000bfa6270 */
[----:B------:R-:W-:Y:S01]  /*2d70*/  ISETP.GE.AND P6, PT, R15, UR7, PT ;  /* 0x000000070f007c0c */ /* 0x000fe2000bfc6270 */
[----:B------:R1:W-:Y:S04]  /*2d80*/  @!P3 STG.E desc[UR8][R4.64+0x4], R10 ;  /* 0x0000040a0400b986 */ /* 0x0003e8000c101908 */
[----:B------:R1:W-:Y:S04]  /*2d90*/  @!P2 STG.E desc[UR8][R4.64+0x8], R21 ;  /* 0x000008150400a986 */ /* 0x0003e8000c101908 */
[----:B------:R1:W-:Y:S04]  /*2da0*/  @!P1 STG.E desc[UR8][R4.64+0xc], R58 ;  /* 0x00000c3a04009986 */ /* 0x0003e8000c101908 */
[----:B------:R1:W-:Y:S04]  /*2db0*/  @!P0 STG.E desc[UR8][R4.64+0x10], R103 ;  /* 0x0000106704008986 */ /* 0x0003e8000c101908 */
[----:B------:R1:W-:Y:S04]  /*2dc0*/  @!P4 STG.E desc[UR8][R4.64+0x14], R110 ;  /* 0x0000146e0400c986 */ /* 0x0003e8000c101908 */
[----:B------:R1:W-:Y:S04]  /*2dd0*/  @!P5 STG.E desc[UR8][R4.64+0x18], R17 ;  /* 0x000018110400d986 */ /* 0x0003e8000c101908 */
[----:B------:R1:W-:Y:S02]  /*2de0*/  @!P6 STG.E desc[UR8][R4.64+0x1c], R118 ;  /* 0x00001c760400e986 */ /* 0x0003e4000c101908 */
.L_x_197:
[----:B0-----:R-:W-:Y:S05]  /*2df0*/  BSYNC.RECONVERGENT B0 ;  /* 0x0000000000007941 */ /* 0x001fea0003800200 */
.L_x_196:
[----:B------:R-:W-:Y:S01]  /*2e00*/  ISETP.GE.AND P6, PT, R19, UR6, PT ;  /* 0x0000000613007c0c */ /* 0x000fe2000bfc6270 */
[----:B------:R-:W-:Y:S01]  /*2e10*/  BSSY.RECONVERGENT B0, `(.L_x_198) ;  /* 0x000002f000007945 */ /* 0x000fe20003800200 */
[C---:B------:R-:W-:Y:S02]  /*2e20*/  IADD3 R11, PT, PT, R6.reuse, 0x3, RZ ;  /* 0x00000003060b7810 */ /* 0x040fe40007ffe0ff */
[C---:B------:R-:W-:Y:S02]  /*2e30*/  IADD3 R15, PT, PT, R6.reuse, 0x4, RZ ;  /* 0x00000004060f7810 */ /* 0x040fe40007ffe0ff */
[C---:B-1----:R-:W-:Y:S02]  /*2e40*/  IADD3 R10, PT, PT, R6.reuse, 0x5, RZ ;  /* 0x00000005060a7810 */ /* 0x042fe40007ffe0ff */
        /* <DEDUP_REMOVED lines=43> */
.L_x_199:
[----:B------:R-:W-:Y:S05]  /*3100*/  BSYNC.RECONVERGENT B0 ;  /* 0x0000000000007941 */ /* 0x000fea0003800200 */
.L_x_198:
[----:B------:R-:W-:Y:S04]  /*3110*/  BSSY.RECONVERGENT B0, `(.L_x_200) ;  /* 0x0000024000007945 */ /* 0x000fe80003800200 */
[----:B------:R-:W-:Y:S05]  /*3120*/  @P5 BRA `(.L_x_201) ;  /* 0x0000000000885947 */ /* 0x000fea0003800000 */
[----:B------:R-:W1:Y:S01]  /*3130*/  LDCU UR4, c[0x0][0x39c] ;  /* 0x00007380ff0477ac */ /* 0x000e620008000800 */
[C---:B0-----:R-:W-:Y:S01]  /*3140*/  IADD3 R4, PT, PT, R0.reuse, 0x1, RZ ;  /* 0x0000000100047810 */ /* 0x041fe20007ffe0ff */
        /* <DEDUP_REMOVED lines=11> */
[----:B0-----:R-:W-:-:S02]  /*3200*/  LEA R4, P6, R5, UR10, 0x2 ;  /* 0x0000000a05047c11 */ /* 0x001fc4000f8c10ff */
[C---:B------:R-:W-:Y:S02]  /*3210*/  IADD3 R7, PT, PT, R0.reuse, 0x2, RZ ;  /* 0x0000000200077810 */ /* 0x040fe40007ffe0ff */
[----:B------:R-:W-:Y:S02]  /*3220*/  LEA.HI.X R5, R5, UR11, R8, 0x2, P6 ;  /* 0x0000000b05057c11 */ /* 0x000fe4000b0f1408 */
[----:B------:R-:W-:Y:S02]  /*3230*/  IADD3 R8, PT, PT, R0, 0x3, RZ ;  /* 0x0000000300087810 */ /* 0x000fe40007ffe0ff */
[----:B------:R-:W-:Y:S01]  /*3240*/  ISETP.GE.AND P6, PT, R7, UR4, PT ;  /* 0x0000000407007c0c */ /* 0x000fe2000bfc6270 */
[----:B------:R2:W-:Y:S01]  /*3250*/  @!P5 STG.E desc[UR8][R4.64+0x4], R12 ;  /* 0x0000040c0400d986 */ /* 0x0005e2000c101908 */
[----:B------:R-:W-:Y:S02]  /*3260*/  ISETP.GE.AND P5, PT, R8, UR4, PT ;  /* 0x0000000408007c0c */ /* 0x000fe4000bfa6270 */
[----:B------:R-:W-:-:S02]  /*3270*/  IADD3 R7, PT, PT, R0, 0x4, RZ ;  /* 0x0000000400077810 */ /* 0x000fc40007ffe0ff */
[C---:B-1----:R-:W-:Y:S02]  /*3280*/  IADD3 R2, PT, PT, R0.reuse, 0x5, RZ ;  /* 0x0000000500027810 */ /* 0x042fe40007ffe0ff */
        /* <DEDUP_REMOVED lines=12> */
.L_x_201:
[----:B------:R-:W-:Y:S05]  /*3350*/  BSYNC.RECONVERGENT B0 ;  /* 0x0000000000007941 */ /* 0x000fea0003800200 */
.L_x_200:
        /* <DEDUP_REMOVED lines=36> */
.L_x_203:
[----:B------:R-:W-:Y:S05]  /*35a0*/  BSYNC.RECONVERGENT B0 ;  /* 0x0000000000007941 */ /* 0x000fea0003800200 */
.L_x_202:
        /* <DEDUP_REMOVED lines=36> */
.L_x_205:
[----:B------:R-:W-:Y:S05]  /*37f0*/  BSYNC.RECONVERGENT B0 ;  /* 0x0000000000007941 */ /* 0x000fea0003800200 */
.L_x_204:
        /* <DEDUP_REMOVED lines=36> */
.L_x_207:
[----:B------:R-:W-:Y:S05]  /*3a40*/  BSYNC.RECONVERGENT B0 ;  /* 0x0000000000007941 */ /* 0x000fea0003800200 */
.L_x_206:
        /* <DEDUP_REMOVED lines=36> */
.L_x_209:
[----:B------:R-:W-:Y:S05]  /*3c90*/  BSYNC.RECONVERGENT B0 ;  /* 0x0000000000007941 */ /* 0x000fea0003800200 */
.L_x_208:
        /* <DEDUP_REMOVED lines=37> */
.L_x_210:
        /* <DEDUP_REMOVED lines=9> */
.L_x_654:


//--------------------- .text._Z22gemm_smem_tiled_kernelILi128ELi8ELi64EEvPKfS1_Pfiii --------------------------
	.section	.text._Z22gemm_smem_tiled_kernelILi128ELi8ELi64EEvPKfS1_Pfiii,"ax",@progbits
	.align	128
        .global         _Z22gemm_smem_tiled_kernelILi128ELi8ELi64EEvPKfS1_Pfiii
        .type           _Z22gemm_smem_tiled_kernelILi128ELi8ELi64EEvPKfS1_Pfiii,@function
        .size           _Z22gemm_smem_tiled_kernelILi128ELi8ELi64EEvPKfS1_Pfiii,(.L_x_655 - _Z22gemm_smem_tiled_kernelILi128ELi8ELi64EEvPKfS1_Pfiii)
        .other          _Z22gemm_smem_tiled_kernelILi128ELi8ELi64EEvPKfS1_Pfiii,@"STO_CUDA_ENTRY STV_DEFAULT"
_Z22gemm_smem_tiled_kernelILi128ELi8ELi64EEvPKfS1_Pfiii:
.text._Z22gemm_smem_tiled_kernelILi128ELi8ELi64EEvPKfS1_Pfiii:
        /* <DEDUP_REMOVED lines=19> */
[----:B------:R-:W-:Y:S02]  /*0130*/  CS2R R24, SRZ ;  /* 0x0000000000187805 */ /* 0x000fe4000001ff00 */
[----:B------:R-:W-:Y:S01]  /*0140*/  CS2R R8, SRZ ;  /* 0x0000000000087805 */ /* 0x000fe2000001ff00 */
[----:B--2---:R-:W-:Y:S01]  /*0150*/  UISETP.GE.AND UP0, UPT, UR4, 0x1, UPT ;  /* 0x000000010400788c */ /* 0x004fe2000bf06270 */
[----:B------:R-:W-:Y:S02]  /*0160*/  CS2R R56, SRZ ;  /* 0x0000000000387805 */ /* 0x000fe4000001ff00 */
[----:B------:R-:W-:Y:S02]  /*0170*/  MOV R70, RZ ;  /* 0x000000ff00467202 */ /* 0x000fe40000000f00 */
[----:B------:R-:W-:-:S02]  /*0180*/  CS2R R68, SRZ ;  /* 0x0000000000447805 */ /* 0x000fc4000001ff00 */
[----:B------:R-:W-:Y:S01]  /*0190*/  MOV R54, RZ ;  /* 0x000000ff00367202 */ /* 0x000fe20000000f00 */
[----:B-1----:R-:W-:Y:S01]  /*01a0*/  USHF.L.U32 UR5, UR5, 0x7, URZ ;  /* 0x0000000705057899 */ /* 0x002fe200080006ff */
[----:B------:R-:W1:Y:S05]  /*01b0*/  LDCU.64 UR10, c[0x0][0x358] ;  /* 0x00006b00ff0a77ac */ /* 0x000e6a0008000a00 */
[----:B0-----:R-:W-:Y:S01]  /*01c0*/  LEA R2, R2, UR5, 0x3 ;  /* 0x0000000502027c11 */ /* 0x001fe2000f8e18ff */
[----:B----4-:R-:W-:-:S06]  /*01d0*/  USHF.L.U32 UR6, UR6, 0x6, URZ ;  /* 0x0000000606067899 */ /* 0x010fcc00080006ff */
[----:B---3--:R-:W-:Y:S01]  /*01e0*/  LEA R3, R3, UR6, 0x2 ;  /* 0x0000000603037c11 */ /* 0x008fe2000f8e10ff */
[----:B------:R-:W-:Y:S06]  /*01f0*/  BRA.U !UP0, `(.L_x_211) ;  /* 0x0000001508f47547 */ /* 0x000fec000b800000 */
[----:B------:R-:W0:Y:S01]  /*0200*/  LDC R0, c[0x0][0x360] ;  /* 0x0000d800ff007b82 */ /* 0x000e220000000800 */
[----:B------:R-:W-:Y:S01]  /*0210*/  MOV R58, RZ ;  /* 0x000000ff003a7202 */ /* 0x000fe20000000f00 */
[----:B------:R-:W-:-:S06]  /*0220*/  UMOV UR4, URZ ;  /* 0x000000ff00047c82 */ /* 0x000fcc0008000000 */
.L_x_226:
        /* <DEDUP_REMOVED lines=8> */
.L_x_217:
        /* <DEDUP_REMOVED lines=13> */
.L_x_216:
        /* <DEDUP_REMOVED lines=13> */
.L_x_215:
[----:B-1----:R-:W-:Y:S05]  /*0450*/  BSYNC.RECONVERGENT B1 ;  /* 0x0000000000017941 */ /* 0x002fea0003800200 */
.L_x_214:
[----:B------:R-:W0:Y:S02]  /*0460*/  LDCU UR7, c[0x0][0x364] ;  /* 0x00006c80ff0777ac */ /* 0x000e240008000800 */
[----:B0-----:R-:W-:-:S04]  /*0470*/  IADD3 R11, PT, PT, R11, UR7, RZ ;  /* 0x000000070b0b7c10 */ /* 0x001fc8000fffe0ff */
[----:B------:R-:W-:-:S13]  /*0480*/  ISETP.GE.U32.AND P0, PT, R11, 0x80, PT ;  /* 0x000000800b00780c */ /* 0x000fda0003f06070 */
[----:B------:R-:W-:Y:S05]  /*0490*/  @!P0 BRA `(.L_x_217) ;  /* 0xfffffffc00848947 */ /* 0x000fea000383ffff */
.L_x_213:
[----:B-1----:R-:W-:Y:S05]  /*04a0*/  BSYNC.RECONVERGENT B0 ;  /* 0x0000000000007941 */ /* 0x002fea0003800200 */
.L_x_212:
[----:B------:R-:W-:Y:S01]  /*04b0*/  ISETP.GT.U32.AND P0, PT, R55, 0x7, PT ;  /* 0x000000073700780c */ /* 0x000fe20003f04070 */
[----:B------:R-:W-:-:S12]  /*04c0*/  BSSY.RECONVERGENT B0, `(.L_x_218) ;  /* 0x0000024000007945 */ /* 0x000fd80003800200 */
[----:B------:R-:W-:Y:S05]  /*04d0*/  @P0 BRA `(.L_x_219) ;  /* 0x0000000000880947 */ /* 0x000fea0003800000 */
[----:B------:R-:W-:-:S07]  /*04e0*/  MOV R11, R55 ;  /* 0x00000037000b7202 */ /* 0x000fce0000000f00 */
.L_x_225:
        /* <DEDUP_REMOVED lines=12> */
.L_x_224:
        /* <DEDUP_REMOVED lines=11> */
.L_x_223:
[----:B------:R-:W-:Y:S05]  /*0660*/  BSYNC.RECONVERGENT B2 ;  /* 0x0000000000027941 */ /* 0x000fea0003800200 */
.L_x_222:
[----:B-----5:R3:W-:Y:S01]  /*0670*/  STS [R19], R12 ;  /* 0x0000000c13007388 */ /* 0x0207e20000000800 */
[----:B------:R-:W-:-:S04]  /*0680*/  IADD3 R15, PT, PT, R0, R15, RZ ;  /* 0x0000000f000f7210 */ /* 0x000fc80007ffe0ff */
[----:B------:R-:W-:-:S13]  /*0690*/  ISETP.GE.U32.AND P0, PT, R15, 0x40, PT ;  /* 0x000000400f00780c */ /* 0x000fda0003f06070 */
[----:B---3--:R-:W-:Y:S05]  /*06a0*/  @!P0 BRA `(.L_x_224) ;  /* 0xfffffffc00c08947 */ /* 0x008fea000383ffff */
.L_x_221:
[----:B------:R-:W-:Y:S05]  /*06b0*/  BSYNC.RECONVERGENT B1 ;  /* 0x0000000000017941 */ /* 0x000fea0003800200 */
.L_x_220:
[----:B------:R-:W1:Y:S02]  /*06c0*/  LDCU UR7, c[0x0][0x364] ;  /* 0x00006c80ff0777ac */ /* 0x000e640008000800 */
[----:B-1----:R-:W-:-:S04]  /*06d0*/  IADD3 R11, PT, PT, R11, UR7, RZ ;  /* 0x000000070b0b7c10 */ /* 0x002fc8000fffe0ff */
[----:B------:R-:W-:-:S13]  /*06e0*/  ISETP.GE.U32.AND P0, PT, R11, 0x8, PT ;  /* 0x000000080b00780c */ /* 0x000fda0003f06070 */
[----:B------:R-:W-:Y:S05]  /*06f0*/  @!P0 BRA `(.L_x_225) ;  /* 0xfffffffc007c8947 */ /* 0x000fea000383ffff */
.L_x_219:
[----:B------:R-:W-:Y:S05]  /*0700*/  BSYNC.RECONVERGENT B0 ;  /* 0x0000000000007941 */ /* 0x000fea0003800200 */
.L_x_218:
        /* <DEDUP_REMOVED lines=12> */
[----:B------:R-:W1:Y:S04]  /*07d0*/  LDS.128 R32, [R52] ;  /* 0x0000000034207984 */ /* 0x000e680000000c00 */
[----:B0-----:R-:W0:Y:S04]  /*07e0*/  LDS.128 R12, [R71+0x20] ;  /* 0x00002000470c7984 */ /* 0x001e280000000c00 */
[----:B------:R-:W2:Y:S04]  /*07f0*/  LDS.128 R16, [R71+0x40] ;  /* 0x0000400047107984 */ /* 0x000ea80000000c00 */
[----:B------:R-:W3:Y:S04]  /*0800*/  LDS.128 R48, [R52+0x100] ;  /* 0x0001000034307984 */ /* 0x000ee80000000c00 */
[----:B------:R-:W4:Y:S01]  /*0810*/  LDS.128 R44, [R52+0x200] ;  /* 0x00020000342c7984 */ /* 0x000f220000000c00 */
[C---:B-1----:R-:W-:Y:S01]  /*0820*/  FFMA R11, R20.reuse, R32, R25 ;  /* 0x00000020140b7223 */ /* 0x042fe20000000019 */
[C---:B------:R-:W-:Y:S01]  /*0830*/  FFMA R8, R20.reuse, R33, R8 ;  /* 0x0000002114087223 */ /* 0x040fe20000000008 */
[C---:B------:R-:W-:Y:S01]  /*0840*/  FFMA R9, R20.reuse, R34, R9 ;  /* 0x0000002214097223 */ /* 0x040fe20000000009 */
[----:B------:R-:W-:Y:S01]  /*0850*/  FFMA R20, R20, R35, R24 ;  /* 0x0000002314147223 */ /* 0x000fe20000000018 */
[C---:B0-----:R-:W-:Y:S01]  /*0860*/  FFMA R61, R12.reuse, R32, R61 ;  /* 0x000000200c3d7223 */ /* 0x041fe2000000003d */
[----:B------:R-:W0:Y:S01]  /*0870*/  LDS.128 R24, [R71+0x60] ;  /* 0x0000600047187984 */ /* 0x000e220000000c00 */
[C---:B------:R-:W-:Y:S01]  /*0880*/  FFMA R6, R12.reuse, R33, R6 ;  /* 0x000000210c067223 */ /* 0x040fe20000000006 */
[C---:B------:R-:W-:Y:S01]  /*0890*/  FFMA R37, R12.reuse, R34, R37 ;  /* 0x000000220c257223 */ /* 0x040fe20000000025 */
[----:B------:R-:W-:Y:S01]  /*08a0*/  FFMA R12, R12, R35, R40 ;  /* 0x000000230c0c7223 */ /* 0x000fe20000000028 */
[C---:B--2---:R-:W-:Y:S01]  /*08b0*/  FFMA R42, R16.reuse, R33, R42 ;  /* 0x00000021102a7223 */ /* 0x044fe2000000002a */
[C---:B------:R-:W-:Y:S01]  /*08c0*/  FFMA R53, R16.reuse, R32, R65 ;  /* 0x0000002010357223 */ /* 0x040fe20000000041 */
[----:B------:R-:W-:Y:S01]  /*08d0*/  FFMA R41, R16, R34, R63 ;  /* 0x0000002210297223 */ /* 0x000fe2000000003f */
[C---:B---3--:R-:W-:Y:S01]  /*08e0*/  FFMA R11, R48.reuse, R21, R11 ;  /* 0x00000015300b7223 */ /* 0x048fe2000000000b */
        /* <DEDUP_REMOVED lines=10> */
[----:B----4-:R-:W-:Y:S01]  /*0990*/  FFMA R63, R44, R22, R11 ;  /* 0x000000162c3f7223 */ /* 0x010fe2000000000b */
[----:B------:R-:W-:Y:S01]  /*09a0*/  FFMA R16, R18, R45, R13 ;  /* 0x0000002d12107223 */ /* 0x000fe2000000000d */
[----:B------:R-:W-:Y:S01]  /*09b0*/  FFMA R61, R22, R46, R9 ;  /* 0x0000002e163d7223 */ /* 0x000fe20000000009 */
[C---:B------:R-:W-:Y:S01]  /*09c0*/  FFMA R41, R17.reuse, R50, R41 ;  /* 0x0000003211297223 */ /* 0x040fe20000000029 */
[----:B------:R-:W-:Y:S01]  /*09d0*/  FFMA R6, R17, R51, R6 ;  /* 0x0000003311067223 */ /* 0x000fe20000000006 */
[----:B------:R-:W-:Y:S01]  /*09e0*/  FFMA R17, R44, R18, R53 ;  /* 0x000000122c117223 */ /* 0x000fe20000000035 */
[----:B------:R-:W-:Y:S01]  /*09f0*/  FFMA R42, R14, R45, R21 ;  /* 0x0000002d0e2a7223 */ /* 0x000fe20000000015 */
[CC--:B------:R-:W-:Y:S01]  /*0a00*/  FFMA R41, R18.reuse, R46.reuse, R41 ;  /* 0x0000002e12297223 */ /* 0x0c0fe20000000029 */
[-C--:B------:R-:W-:Y:S01]  /*0a10*/  FFMA R18, R18, R47.reuse, R6 ;  /* 0x0000002f12127223 */ /* 0x080fe20000000006 */
[----:B------:R-:W-:Y:S01]  /*0a20*/  FFMA R66, R14, R47, R12 ;  /* 0x0000002f0e427223 */ /* 0x000fe2000000000c */
[----:B------:R-:W-:Y:S01]  /*0a30*/  FFMA R40, R22, R45, R39 ;  /* 0x0000002d16287223 */ /* 0x000fe20000000027 */
[----:B------:R-:W-:Y:S01]  /*0a40*/  FFMA R65, R14, R46, R37 ;  /* 0x0000002e0e417223 */ /* 0x000fe20000000025 */
[----:B------:R-:W-:Y:S01]  /*0a50*/  FFMA R67, R44, R14, R67 ;  /* 0x0000000e2c437223 */ /* 0x000fe20000000043 */
[----:B------:R-:W1:Y:S01]  /*0a60*/  LDS.128 R36, [R71+0xc0] ;  /* 0x0000c00047247984 */ /* 0x000e620000000c00 */
        /* <DEDUP_REMOVED lines=13> */
[----:B------:R-:W-:-:S02]  /*0b40*/  FFMA R26, R26, R47, R4 ;  /* 0x0000002f1a1a7223 */ /* 0x000fc40000000004 */
[----:B------:R-:W2:Y:S01]  /*0b50*/  LDS.128 R4, [R71+0xa0] ;  /* 0x0000a00047047984 */ /* 0x000ea20000000c00 */
[C---:B-1----:R-:W-:Y:S01]  /*0b60*/  FFMA R13, R36.reuse, R32, R68 ;  /* 0x00000020240d7223 */ /* 0x042fe20000000044 */
[----:B------:R-:W-:Y:S02]  /*0b70*/  FFMA R73, R36, R34, R60 ;  /* 0x0000002224497223 */ /* 0x000fe4000000003c */
[----:B------:R-:W1:Y:S01]  /*0b80*/  S2R R60, SR_TID.Y ;  /* 0x00000000003c7919 */ /* 0x000e620000002200 */
[C---:B0-----:R-:W-:Y:S01]  /*0b90*/  FFMA R21, R8.reuse, R32, R29 ;  /* 0x0000002008157223 */ /* 0x041fe2000000001d */
[----:B------:R-:W-:Y:S01]  /*0ba0*/  LEA R29, R55, UR7, 0x8 ;  /* 0x00000007371d7c11 */ /* 0x000fe2000f8e40ff */
[C---:B------:R-:W-:Y:S01]  /*0bb0*/  FFMA R12, R8.reuse, R33, R28 ;  /* 0x00000021080c7223 */ /* 0x040fe2000000001c */
[C---:B------:R-:W-:Y:S01]  /*0bc0*/  FFMA R75, R8.reuse, R34, R31 ;  /* 0x00000022084b7223 */ /* 0x040fe2000000001f */
[----:B------:R-:W-:Y:S01]  /*0bd0*/  FFMA R58, R8, R35, R58 ;  /* 0x00000023083a7223 */ /* 0x000fe2000000003a */
[----:B------:R-:W-:Y:S01]  /*0be0*/  FFMA R21, R48, R9, R21 ;  /* 0x0000000930157223 */ /* 0x000fe20000000015 */
[----:B------:R-:W-:Y:S01]  /*0bf0*/  UMOV UR7, 0x400 ;  /* 0x0000040000077882 */ /* 0x000fe20000000000 */
[C---:B------:R-:W-:Y:S01]  /*0c00*/  FFMA R55, R9.reuse, R50, R75 ;  /* 0x0000003209377223 */ /* 0x040fe2000000004b */
[C---:B--2---:R-:W-:Y:S01]  /*0c10*/  FFMA R8, R4.reuse, R33, R30 ;  /* 0x0000002104087223 */ /* 0x044fe2000000001e */
[C---:B------:R-:W-:Y:S01]  /*0c20*/  FFMA R59, R4.reuse, R32, R59 ;  /* 0x00000020043b7223 */ /* 0x040fe2000000003b */
[----:B------:R-:W0:Y:S01]  /*0c30*/  LDS.128 R28, [R29+0xe0] ;  /* 0x0000e0001d1c7984 */ /* 0x000e220000000c00 */
[C---:B------:R-:W-:Y:S01]  /*0c40*/  FFMA R57, R4.reuse, R34, R57 ;  /* 0x0000002204397223 */ /* 0x040fe20000000039 */
[----:B------:R-:W-:Y:S01]  /*0c50*/  FFMA R70, R4, R35, R70 ;  /* 0x0000002304467223 */ /* 0x000fe20000000046 */
[C---:B------:R-:W-:Y:S01]  /*0c60*/  FFMA R4, R36.reuse, R33, R62 ;  /* 0x0000002124047223 */ /* 0x040fe2000000003e */
[----:B------:R-:W-:Y:S01]  /*0c70*/  FFMA R36, R36, R35, R72 ;  /* 0x0000002324247223 */ /* 0x000fe20000000048 */
[----:B------:R-:W-:Y:S01]  /*0c80*/  FFMA R58, R9, R51, R58 ;  /* 0x00000033093a7223 */ /* 0x000fe2000000003a */
[----:B------:R-:W-:Y:S01]  /*0c90*/  FFMA R59, R48, R5, R59 ;  /* 0x00000005303b7223 */ /* 0x000fe2000000003b */
[----:B------:R-:W-:Y:S01]  /*0ca0*/  FFMA R57, R5, R50, R57 ;  /* 0x0000003205397223 */ /* 0x000fe20000000039 */
[----:B------:R-:W-:Y:S01]  /*0cb0*/  ULEA UR7, UR8, UR7, 0x18 ;  /* 0x0000000708077291 */ /* 0x000fe2000f8ec0ff */
[C---:B------:R-:W-:Y:S01]  /*0cc0*/  FFMA R55, R10.reuse, R46, R55 ;  /* 0x0000002e0a377223 */ /* 0x040fe20000000037 */
[----:B------:R-:W-:-:S04]  /*0cd0*/  FFMA R62, R10, R47, R58 ;  /* 0x0000002f0a3e7223 */ /* 0x000fc8000000003a */
[----:B-1----:R-:W-:-:S05]  /*0ce0*/  LEA R60, R60, UR7, 0x8 ;  /* 0x000000073c3c7c11 */ /* 0x002fca000f8e40ff */
[----:B------:R-:W1:Y:S02]  /*0cf0*/  LDCU UR7, c[0x0][0x3a0] ;  /* 0x00007400ff0777ac */ /* 0x000e640008000800 */
[----:B-1----:R-:W-:Y:S01]  /*0d00*/  UISETP.GE.AND UP0, UPT, UR4, UR7, UPT ;  /* 0x000000070400728c */ /* 0x002fe2000bf06270 */
[C---:B0-----:R-:W-:Y:S01]  /*0d10*/  FFMA R71, R28.reuse, R32, R43 ;  /* 0x000000201c477223 */ /* 0x041fe2000000002b */
[C---:B------:R-:W-:Y:S01]  /*0d20*/  FFMA R56, R28.reuse, R33, R56 ;  /* 0x000000211c387223 */ /* 0x040fe20000000038 */
[C---:B------:R-:W-:Y:S01]  /*0d30*/  FFMA R77, R28.reuse, R34, R69 ;  /* 0x000000221c4d7223 */ /* 0x040fe20000000045 */
[----:B------:R-:W-:Y:S01]  /*0d40*/  FFMA R14, R28, R35, R54 ;  /* 0x000000231c0e7223 */ /* 0x000fe20000000036 */
[-C--:B------:R-:W-:Y:S01]  /*0d50*/  FFMA R43, R9, R49.reuse, R12 ;  /* 0x00000031092b7223 */ /* 0x080fe2000000000c */
[----:B------:R-:W0:Y:S01]  /*0d60*/  LDS.128 R32, [R52+0x300] ;  /* 0x0003000034207984 */ /* 0x000e220000000c00 */
[C---:B------:R-:W-:Y:S01]  /*0d70*/  FFMA R9, R5.reuse, R49, R8 ;  /* 0x0000003105097223 */ /* 0x040fe20000000008 */
[----:B------:R-:W-:Y:S01]  /*0d80*/  FFMA R8, R5, R51, R70 ;  /* 0x0000003305087223 */ /* 0x000fe20000000046 */
[----:B------:R-:W-:Y:S01]  /*0d90*/  FFMA R28, R44, R10, R21 ;  /* 0x0000000a2c1c7223 */ /* 0x000fe20000000015 */
[-C--:B------:R-:W-:Y:S01]  /*0da0*/  FFMA R54, R10, R45.reuse, R43 ;  /* 0x0000002d0a367223 */ /* 0x080fe2000000002b */
[----:B------:R-:W-:Y:S01]  /*0db0*/  FFMA R10, R6, R45, R9 ;  /* 0x0000002d060a7223 */ /* 0x000fe20000000009 */
[----:B------:R-:W-:Y:S01]  /*0dc0*/  FFMA R69, R44, R6, R59 ;  /* 0x000000062c457223 */ /* 0x000fe2000000003b */
[C---:B------:R-:W-:Y:S01]  /*0dd0*/  FFMA R9, R6.reuse, R46, R57 ;  /* 0x0000002e06097223 */ /* 0x040fe20000000039 */
[----:B------:R-:W-:Y:S01]  /*0de0*/  FFMA R8, R6, R47, R8 ;  /* 0x0000002f06087223 */ /* 0x000fe20000000008 */
[C---:B------:R-:W-:Y:S01]  /*0df0*/  FFMA R5, R48.reuse, R37, R13 ;  /* 0x0000002530057223 */ /* 0x040fe2000000000d */
[C---:B------:R-:W-:Y:S01]  /*0e00*/  FFMA R13, R37.reuse, R49, R4 ;  /* 0x00000031250d7223 */ /* 0x040fe20000000004 */
[-C--:B------:R-:W-:Y:S01]  /*0e10*/  FFMA R6, R37, R51.reuse, R36 ;  /* 0x0000003325067223 */ /* 0x080fe20000000024 */
        /* <DEDUP_REMOVED lines=46> */
[----:B------:R-:W-:Y:S01]  /*1100*/  FFMA R5, R32, R39, R5 ;  /* 0x0000002720057223 */ /* 0x000fe20000000005 */
[----:B------:R-:W4:Y:S01]  /*1110*/  LDS.128 R28, [R52+0x600] ;  /* 0x00060000341c7984 */ /* 0x000f220000000c00 */
[C---:B------:R-:W-:Y:S01]  /*1120*/  FFMA R4, R39.reuse, R33, R4 ;  /* 0x0000002127047223 */ /* 0x040fe20000000004 */
[C---:B------:R-:W-:Y:S01]  /*1130*/  FFMA R7, R39.reuse, R34, R43 ;  /* 0x0000002227077223 */ /* 0x040fe2000000002b */
[----:B------:R-:W-:-:S02]  /*1140*/  FFMA R6, R39, R35, R6 ;  /* 0x0000002327067223 */ /* 0x000fc40000000006 */
        /* <DEDUP_REMOVED lines=13> */
[C---:B---3--:R-:W-:Y:S01]  /*1220*/  FFMA R73, R24.reuse, R21, R63 ;  /* 0x0000001518497223 */ /* 0x048fe2000000003f */
[C---:B------:R-:W-:Y:S01]  /*1230*/  FFMA R71, R21.reuse, R25, R40 ;  /* 0x0000001915477223 */ /* 0x040fe20000000028 */
[CC--:B------:R-:W-:Y:S01]  /*1240*/  FFMA R69, R21.reuse, R26.reuse, R61 ;  /* 0x0000001a15457223 */ /* 0x0c0fe2000000003d */
[----:B------:R-:W-:Y:S01]  /*1250*/  FFMA R16, R21, R27, R64 ;  /* 0x0000001b15107223 */ /* 0x000fe20000000040 */
[C---:B------:R-:W-:Y:S01]  /*1260*/  FFMA R61, R24.reuse, R17, R67 ;  /* 0x00000011183d7223 */ /* 0x040fe20000000043 */
[CC--:B------:R-:W-:Y:S01]  /*1270*/  FFMA R21, R17.reuse, R26.reuse, R65 ;  /* 0x0000001a11157223 */ /* 0x0c0fe20000000041 */
[----:B------:R-:W-:Y:S01]  /*1280*/  FFMA R43, R17, R25, R42 ;  /* 0x00000019112b7223 */ /* 0x000fe2000000002a */
[----:B------:R-:W-:Y:S01]  /*1290*/  FFMA R65, R24, R9, R37 ;  /* 0x0000000918417223 */ /* 0x000fe20000000025 */
[C---:B------:R-:W-:Y:S01]  /*12a0*/  FFMA R67, R9.reuse, R25, R36 ;  /* 0x0000001909437223 */ /* 0x040fe20000000024 */
[-C--:B------:R-:W-:Y:S01]  /*12b0*/  FFMA R64, R9, R27.reuse, R38 ;  /* 0x0000001b09407223 */ /* 0x080fe20000000026 */
[----:B------:R-:W-:Y:S01]  /*12c0*/  FFMA R20, R17, R27, R20 ;  /* 0x0000001b11147223 */ /* 0x000fe20000000014 */
[----:B------:R-:W0:Y:S01]  /*12d0*/  LDS.128 R36, [R60+0x90] ;  /* 0x000090003c247984 */ /* 0x000e220000000c00 */
[----:B------:R-:W-:Y:S01]  /*12e0*/  FFMA R63, R9, R26, R41 ;  /* 0x0000001a093f7223 */ /* 0x000fe20000000029 */
[----:B----4-:R-:W-:Y:S01]  /*12f0*/  FFMA R17, R28, R22, R73 ;  /* 0x000000161c117223 */ /* 0x010fe20000000049 */
[C---:B------:R-:W-:Y:S01]  /*1300*/  FFMA R8, R22.reuse, R29, R71 ;  /* 0x0000001d16087223 */ /* 0x040fe20000000047 */
[C---:B------:R-:W-:Y:S01]  /*1310*/  FFMA R9, R22.reuse, R30, R69 ;  /* 0x0000001e16097223 */ /* 0x040fe20000000045 */
[----:B------:R-:W-:Y:S01]  /*1320*/  FFMA R22, R22, R31, R16 ;  /* 0x0000001f16167223 */ /* 0x000fe20000000010 */
[----:B------:R-:W-:Y:S01]  /*1330*/  FFMA R16, R18, R29, R43 ;  /* 0x0000001d12107223 */ /* 0x000fe2000000002b */
[C---:B-----5:R-:W-:Y:S01]  /*1340*/  FFMA R45, R32.reuse, R14, R45 ;  /* 0x0000000e202d7223 */ /* 0x060fe2000000002d */
[----:B------:R-:W1:Y:S01]  /*1350*/  LDS.128 R40, [R60+0xb0] ;  /* 0x0000b0003c287984 */ /* 0x000e620000000c00 */
        /* <DEDUP_REMOVED lines=14> */
[-C--:B------:R-:W-:Y:S01]  /*1440*/  FFMA R34, R34, R31.reuse, R46 ;  /* 0x0000001f22227223 */ /* 0x080fe2000000002e */
[----:B------:R-:W-:Y:S01]  /*1450*/  FFMA R65, R28, R10, R65 ;  /* 0x0000000a1c417223 */ /* 0x000fe20000000041 */
        /* <DEDUP_REMOVED lines=14> */
[----:B------:R-:W-:Y:S01]  /*1540*/  FFMA R71, R28, R38, R53 ;  /* 0x000000261c477223 */ /* 0x000fe20000000035 */
[----:B------:R-:W-:Y:S01]  /*1550*/  FFMA R36, R38, R29, R45 ;  /* 0x0000001d26247223 */ /* 0x000fe2000000002d */
[----:B------:R-:W-:Y:S01]  /*1560*/  FFMA R73, R24, R41, R49 ;  /* 0x0000002918497223 */ /* 0x000fe20000000031 */
[----:B------:R-:W0:Y:S01]  /*1570*/  LDS.128 R44, [R60+0xd0] ;  /* 0x0000d0003c2c7984 */ /* 0x000e220000000c00 */
[C---:B------:R-:W-:Y:S01]  /*1580*/  FFMA R37, R41.reuse, R25, R48 ;  /* 0x0000001929257223 */ /* 0x040fe20000000030 */
[C---:B------:R-:W-:Y:S01]  /*1590*/  FFMA R53, R41.reuse, R26, R51 ;  /* 0x0000001a29357223 */ /* 0x040fe20000000033 */
[----:B------:R-:W-:Y:S01]  /*15a0*/  FFMA R70, R41, R27, R50 ;  /* 0x0000001b29467223 */ /* 0x000fe20000000032 */
[-C--:B------:R-:W-:Y:S01]  /*15b0*/  FFMA R69, R38, R30.reuse, R55 ;  /* 0x0000001e26457223 */ /* 0x080fe20000000037 */
[----:B------:R-:W1:Y:S01]  /*15c0*/  LDS.128 R48, [R60+0xf0] ;  /* 0x0000f0003c307984 */ /* 0x000e620000000c00 */
[----:B------:R-:W-:Y:S01]  /*15d0*/  FFMA R41, R42, R30, R53 ;  /* 0x0000001e2a297223 */ /* 0x000fe20000000035 */
[----:B------:R-:W-:Y:S01]  /*15e0*/  FFMA R38, R38, R31, R62 ;  /* 0x0000001f26267223 */ /* 0x000fe2000000003e */
[----:B------:R-:W-:Y:S01]  /*15f0*/  FFMA R62, R42, R29, R37 ;  /* 0x0000001d2a3e7223 */ /* 0x000fe20000000025 */
[----:B------:R-:W2:Y:S01]  /*1600*/  LDS.128 R52, [R52+0x700] ;  /* 0x0007000034347984 */ /* 0x000ea20000000c00 */
[----:B------:R-:W-:Y:S01]  /*1610*/  FFMA R73, R28, R42, R73 ;  /* 0x0000002a1c497223 */ /* 0x000fe20000000049 */
[----:B------:R-:W-:Y:S01]  /*1620*/  FFMA R70, R42, R31, R70 ;  /* 0x0000001f2a467223 */ /* 0x000fe20000000046 */
[C---:B0-----:R-:W-:Y:S01]  /*1630*/  FFMA R4, R44.reuse, R13, R4 ;  /* 0x0000000d2c047223 */ /* 0x041fe20000000004 */
[C---:B------:R-:W-:Y:S01]  /*1640*/  FFMA R5, R44.reuse, R12, R5 ;  /* 0x0000000c2c057223 */ /* 0x040fe20000000005 */
[C---:B------:R-:W-:Y:S01]  /*1650*/  FFMA R7, R44.reuse, R14, R7 ;  /* 0x0000000e2c077223 */ /* 0x040fe20000000007 */
[----:B------:R-:W-:Y:S01]  /*1660*/  FFMA R6, R44, R15, R6 ;  /* 0x0000000f2c067223 */ /* 0x000fe20000000006 */
[C---:B------:R-:W-:Y:S01]  /*1670*/  FFMA R37, R45.reuse, R25, R4 ;  /* 0x000000192d257223 */ /* 0x040fe20000000004 */
[C---:B-1----:R-:W-:Y:S01]  /*1680*/  FFMA R57, R48.reuse, R12, R57 ;  /* 0x0000000c30397223 */ /* 0x042fe20000000039 */
[C---:B------:R-:W-:Y:S01]  /*1690*/  FFMA R56, R48.reuse, R13, R56 ;  /* 0x0000000d30387223 */ /* 0x040fe20000000038 */
[C---:B------:R-:W-:Y:S01]  /*16a0*/  FFMA R59, R48.reuse, R14, R59 ;  /* 0x0000000e303b7223 */ /* 0x040fe2000000003b */
[----:B------:R-:W-:Y:S01]  /*16b0*/  FFMA R58, R48, R15, R58 ;  /* 0x0000000f303a7223 */ /* 0x000fe2000000003a */
[C---:B------:R-:W-:Y:S01]  /*16c0*/  FFMA R5, R24.reuse, R45, R5 ;  /* 0x0000002d18057223 */ /* 0x040fe20000000005 */
[-C--:B------:R-:W-:Y:S01]  /*16d0*/  FFMA R7, R45, R26.reuse, R7 ;  /* 0x0000001a2d077223 */ /* 0x080fe20000000007 */
[----:B------:R-:W-:Y:S01]  /*16e0*/  FFMA R15, R24, R49, R57 ;  /* 0x00000031180f7223 */ /* 0x000fe20000000039 */
[C---:B------:R-:W-:Y:S01]  /*16f0*/  FFMA R25, R49.reuse, R25, R56 ;  /* 0x0000001931197223 */ /* 0x040fe20000000038 */
[----:B------:R-:W-:Y:S01]  /*1700*/  FFMA R13, R49, R26, R59 ;  /* 0x0000001a310d7223 */ /* 0x000fe2000000003b */
[-C--:B------:R-:W-:Y:S01]  /*1710*/  FFMA R6, R45, R27.reuse, R6 ;  /* 0x0000001b2d067223 */ /* 0x080fe20000000006 */
        /* <DEDUP_REMOVED lines=8> */
[----:B------:R-:W-:Y:S01]  /*17a0*/  FFMA R50, R50, R31, R58 ;  /* 0x0000001f32327223 */ /* 0x000fe2000000003a */
[-C--:B--2---:R-:W-:Y:S01]  /*17b0*/  FFMA R31, R39, R54.reuse, R69 ;  /* 0x00000036271f7223 */ /* 0x084fe20000000045 */
[-C--:B------:R-:W-:Y:S01]  /*17c0*/  FFMA R9, R23, R54.reuse, R9 ;  /* 0x0000003617097223 */ /* 0x080fe20000000009 */
[-C--:B------:R-:W-:Y:S01]  /*17d0*/  FFMA R37, R19, R54.reuse, R21 ;  /* 0x0000003613257223 */ /* 0x080fe20000000015 */
[CC--:B------:R-:W-:Y:S01]  /*17e0*/  FFMA R63, R11.reuse, R54.reuse, R63 ;  /* 0x000000360b3f7223 */ /* 0x0c0fe2000000003f */
[----:B------:R-:W-:Y:S01]  /*17f0*/  FFMA R64, R11, R55, R10 ;  /* 0x000000370b407223 */ /* 0x000fe2000000000a */
[-C--:B------:R-:W-:Y:S01]  /*1800*/  FFMA R7, R35, R54.reuse, R33 ;  /* 0x0000003623077223 */ /* 0x080fe20000000021 */
[C---:B------:R-:W-:Y:S01]  /*1810*/  FFMA R59, R52.reuse, R43, R73 ;  /* 0x0000002b343b7223 */ /* 0x040fe20000000049 */
        /* <DEDUP_REMOVED lines=25> */
[----:B------:R-:W-:Y:S06]  /*19b0*/  BAR.SYNC.DEFER_BLOCKING 0x0 ;  /* 0x0000000000007b1d */ /* 0x000fec0000010000 */
[----:B------:R-:W-:Y:S05]  /*19c0*/  BRA.U !UP0, `(.L_x_226) ;  /* 0xffffffe908187547 */ /* 0x000fea000b83ffff */
.L_x_211:
        /* <DEDUP_REMOVED lines=32> */
.L_x_228:
[----:B-1----:R-:W-:Y:S05]  /*1bd0*/  BSYNC.RECONVERGENT B0 ;  /* 0x0000000000007941 */ /* 0x002fea0003800200 */
.L_x_227:
        /* <DEDUP_REMOVED lines=24> */
.L_x_230:
[----:B------:R-:W-:Y:S05]  /*1d60*/  BSYNC.RECONVERGENT B0 ;  /* 0x0000000000007941 */ /* 0x000fea0003800200 */
.L_x_229:
[----:B------:R-:W-:Y:S04]  /*1d70*/  BSSY.RECONVERGENT B0, `(.L_x_231) ;  /* 0x0000018000007945 */ /* 0x000fe80003800200 */
[----:B------:R-:W-:Y:S05]  /*1d80*/  @P1 BRA `(.L_x_232) ;  /* 0x0000000000581947 */ /* 0x000fea0003800000 */
[----:B------:R-:W2:Y:S01]  /*1d90*/  LDCU UR4, c[0x0][0x39c] ;  /* 0x00007380ff0477ac */ /* 0x000ea20008000800 */
[C---:B01----:R-:W-:Y:S02]  /*1da0*/  IADD3 R12, PT, PT, R3.reuse, 0x1, RZ ;  /* 0x00000001030c7810 */ /* 0x043fe40007ffe0ff */
[C---:B------:R-:W-:Y:S01]  /*1db0*/  IADD3 R13, PT, PT, R3.reuse, 0x2, RZ ;  /* 0x00000002030d7810 */ /* 0x040fe20007ffe0ff */
        /* <DEDUP_REMOVED lines=19> */
.L_x_232:
[----:B------:R-:W-:Y:S05]  /*1ef0*/  BSYNC.RECONVERGENT B0 ;  /* 0x0000000000007941 */ /* 0x000fea0003800200 */
.L_x_231:
[----:B------:R-:W-:Y:S01]  /*1f00*/  ISETP.GE.AND P4, PT, R11, UR6, PT ;  /* 0x000000060b007c0c */ /* 0x000fe2000bf86270 */
[----:B------:R-:W-:Y:S01]  /*1f10*/  BSSY.RECONVERGENT B0, `(.L_x_233) ;  /* 0x000001f000007945 */ /* 0x000fe20003800200 */
[C---:B0-----:R-:W-:Y:S02]  /*1f20*/  IADD3 R14, PT, PT, R2.reuse, 0x5, RZ ;  /* 0x00000005020e7810 */ /* 0x041fe40007ffe0ff */
[C---:B-1----:R-:W-:Y:S02]  /*1f30*/  IADD3 R6, PT, PT, R2.reuse, 0x6, RZ ;  /* 0x0000000602067810 */ /* 0x042fe40007ffe0ff */
[----:B------:R-:W-:Y:S02]  /*1f40*/  IADD3 R2, PT, PT, R2, 0x7, RZ ;  /* 0x0000000702027810 */ /* 0x000fe40007ffe0ff */
[----:B------:R-:W-:Y:S02]  /*1f50*/  ISETP.GE.AND P3, PT, R0, UR6, PT ;  /* 0x0000000600007c0c */ /* 0x000fe4000bf66270 */
[----:B------:R-:W-:-:S02]  /*1f60*/  ISETP.GE.AND P2, PT, R14, UR6, PT ;  /* 0x000000060e007c0c */ /* 0x000fc4000bf46270 */
[----:B------:R-:W-:Y:S02]  /*1f70*/  ISETP.GE.AND P0, PT, R6, UR6, PT ;  /* 0x0000000606007c0c */ /* 0x000fe4000bf06270 */
[----:B------:R-:W-:Y:S01]  /*1f80*/  ISETP.GE.AND P1, PT, R2, UR6, PT ;  /* 0x0000000602007c0c */ /* 0x000fe2000bf26270 */
[----:B------:R-:W-:-:S12]  /*1f90*/  @P4 BRA `(.L_x_234) ;  /* 0x0000000000584947 */ /* 0x000fd80003800000 */
[----:B------:R-:W0:Y:S01]  /*1fa0*/  LDCU UR4, c[0x0][0x39c] ;  /* 0x00007380ff0477ac */ /* 0x000e220008000800 */
[C---:B--2---:R-:W-:Y:S02]  /*1fb0*/  IADD3 R13, PT, PT, R3.reuse, 0x1, RZ ;  /* 0x00000001030d7810 */ /* 0x044fe40007ffe0ff */
        /* <DEDUP_REMOVED lines=20> */
.L_x_234:
[----:B------:R-:W-:Y:S05]  /*2100*/  BSYNC.RECONVERGENT B0 ;  /* 0x0000000000007941 */ /* 0x000fea0003800200 */
.L_x_233:
        /* <DEDUP_REMOVED lines=24> */
.L_x_236:
[----:B------:R-:W-:Y:S05]  /*2290*/  BSYNC.RECONVERGENT B0 ;  /* 0x0000000000007941 */ /* 0x000fea0003800200 */
.L_x_235:
[----:B------:R-:W-:Y:S04]  /*22a0*/  BSSY.RECONVERGENT B0, `(.L_x_237) ;  /* 0x0000018000007945 */ /* 0x000fe80003800200 */
[----:B------:R-:W-:Y:S05]  /*22b0*/  @P2 BRA `(.L_x_238) ;  /* 0x0000000000582947 */ /* 0x000fea0003800000 */
[----:B------:R-:W3:Y:S01]  /*22c0*/  LDCU UR4, c[0x0][0x39c] ;  /* 0x00007380ff0477ac */ /* 0x000ee20008000800 */
[C---:B------:R-:W-:Y:S02]  /*22d0*/  IADD3 R0, PT, PT, R3.reuse, 0x1, RZ ;  /* 0x0000000103007810 */ /* 0x040fe40007ffe0ff */
[C---:B0-----:R-:W-:Y:S01]  /*22e0*/  IADD3 R7, PT, PT, R3.reuse, 0x2, RZ ;  /* 0x0000000203077810 */ /* 0x041fe20007ffe0ff */
[----:B------:R-:W0:Y:S01]  /*22f0*/  LDCU.64 UR8, c[0x0][0x390] ;  /* 0x00007200ff0877ac */ /* 0x000e220008000a00 */
        /* <DEDUP_REMOVED lines=11> */
[----:B0-----:R-:W-:-:S04]  /*23b0*/  LEA R8, P6, R9, UR8, 0x2 ;  /* 0x0000000809087c11 */ /* 0x001fc8000f8c10ff */
[----:B------:R-:W-:Y:S01]  /*23c0*/  LEA.HI.X R9, R9, UR9, R0, 0x2, P6 ;  /* 0x0000000909097c11 */ /* 0x000fe2000b0f1400 */
[----:B-1----:R-:W-:-:S05]  /*23d0*/  @!P5 IMAD.WIDE R4, R7, 0x4, R4 ;  /* 0x000000040704d825 */ /* 0x002fca00078e0204 */
[----:B------:R3:W-:Y:S04]  /*23e0*/  @!P5 STG.E desc[UR10][R4.64], R59 ;  /* 0x0000003b0400d986 */ /* 0x0007e8000c10190a */
[----:B------:R3:W-:Y:S04]  /*23f0*/  @!P4 STG.E desc[UR10][R8.64+0x4], R30 ;  /* 0x0000041e0800c986 */ /* 0x0007e8000c10190a */
[----:B------:R3:W-:Y:S04]  /*2400*/  @!P3 STG.E desc[UR10][R8.64+0x8], R57 ;  /* 0x000008390800b986 */ /* 0x0007e8000c10190a */
[----:B------:R3:W-:Y:S02]  /*2410*/  @!P2 STG.E desc[UR10][R8.64+0xc], R70 ;  /* 0x00000c460800a986 */ /* 0x0007e4000c10190a */
.L_x_238:
[----:B------:R-:W-:Y:S05]  /*2420*/  BSYNC.RECONVERGENT B0 ;  /* 0x0000000000007941 */ /* 0x000fea0003800200 */
.L_x_237:
[----:B------:R-:W-:Y:S04]  /*2430*/  BSSY.RECONVERGENT B0, `(.L_x_239) ;  /* 0x0000018000007945 */ /* 0x000fe80003800200 */
[----:B------:R-:W-:Y:S05]  /*2440*/  @P0 BRA `(.L_x_240) ;  /* 0x0000000000580947 */ /* 0x000fea0003800000 */
[----:B------:R-:W4:Y:S01]  /*2450*/  LDCU UR4, c[0x0][0x39c] ;  /* 0x00007380ff0477ac */ /* 0x000f220008000800 */
[C---:B------:R-:W-:Y:S02]  /*2460*/  IADD3 R0, PT, PT, R3.reuse, 0x1, RZ ;  /* 0x0000000103007810 */ /* 0x040fe40007ffe0ff */
[C---:B0-----:R-:W-:Y:S01]  /*2470*/  IADD3 R7, PT, PT, R3.reuse, 0x2, RZ ;  /* 0x0000000203077810 */ /* 0x041fe20007ffe0ff */
[----:B------:R-:W0:Y:S01]  /*2480*/  LDCU.64 UR8, c[0x0][0x390] ;  /* 0x00007200ff0877ac */ /* 0x000e220008000a00 */
[C---:B-123--:R-:W-:Y:S02]  /*2490*/  IADD3 R9, PT, PT, R3.reuse, 0x3, RZ ;  /* 0x0000000303097810 */ /* 0x04efe40007ffe0ff */
[----:B----4-:R-:W-:Y:S01]  /*24a0*/  ISETP.GE.AND P2, PT, R3, UR4, PT ;  /* 0x0000000403007c0c */ /* 0x010fe2000bf46270 */
        /* <DEDUP_REMOVED lines=16> */
.L_x_240:
[----:B------:R-:W-:Y:S05]  /*25b0*/  BSYNC.RECONVERGENT B0 ;  /* 0x0000000000007941 */ /* 0x000fea0003800200 */
.L_x_239:
[----:B------:R-:W-:Y:S05]  /*25c0*/  @P1 EXIT ;  /* 0x000000000000194d */ /* 0x000fea0003800000 */
[----:B------:R-:W5:Y:S01]  /*25d0*/  LDCU UR4, c[0x0][0x39c] ;  /* 0x00007380ff0477ac */ /* 0x000f620008000800 */
[C---:B------:R-:W-:Y:S02]  /*25e0*/  IADD3 R0, PT, PT, R3.reuse, 0x1, RZ ;  /* 0x0000000103007810 */ /* 0x040fe40007ffe0ff */
[C---:B01-34-:R-:W-:Y:S01]  /*25f0*/  IADD3 R4, PT, PT, R3.reuse, 0x2, RZ ;  /* 0x0000000203047810 */ /* 0x05bfe20007ffe0ff */
[----:B------:R-:W0:Y:S01]  /*2600*/  LDCU.64 UR6, c[0x0][0x390] ;  /* 0x00007200ff0677ac */ /* 0x000e220008000a00 */
[C---:B------:R-:W-:Y:S02]  /*2610*/  IADD3 R10, PT, PT, R3.reuse, 0x3, RZ ;  /* 0x00000003030a7810 */ /* 0x040fe40007ffe0ff */
[----:B-----5:R-:W-:Y:S01]  /*2620*/  ISETP.GE.AND P1, PT, R3, UR4, PT ;  /* 0x0000000403007c0c */ /* 0x020fe2000bf26270 */
[----:B------:R-:W-:Y:S01]  /*2630*/  IMAD R2, R2, UR4, RZ ;  /* 0x0000000402027c24 */ /* 0x000fe2000f8e02ff */
[----:B------:R-:W-:Y:S02]  /*2640*/  ISETP.GE.AND P2, PT, R0, UR4, PT ;  /* 0x0000000400007c0c */ /* 0x000fe4000bf46270 */
[----:B------:R-:W-:-:S02]  /*2650*/  ISETP.GE.AND P3, PT, R4, UR4, PT ;  /* 0x0000000404007c0c */ /* 0x000fc4000bf66270 */
[----:B------:R-:W-:Y:S02]  /*2660*/  SHF.R.S32.HI R0, RZ, 0x1f, R2 ;  /* 0x0000001fff007819 */ /* 0x000fe40000011402 */
[C---:B--2---:R-:W-:Y:S02]  /*2670*/  IADD3 R8, P0, PT, R3.reuse, R2, RZ ;  /* 0x0000000203087210 */ /* 0x044fe40007f1e0ff */
        /* <DEDUP_REMOVED lines=13> */
.L_x_241:
        /* <DEDUP_REMOVED lines=11> */
.L_x_655:


//--------------------- .text._Z22gemm_smem_tiled_kernelILi128ELi8ELi32EEvPKfS1_Pfiii --------------------------
	.section	.text._Z22gemm_smem_tiled_kernelILi128ELi8ELi32EEvPKfS1_Pfiii,"ax",@progbits
	.align	128
        .global         _Z22gemm_smem_tiled_kernelILi128ELi8ELi32EEvPKfS1_Pfiii
        .type           _Z22gemm_smem_tiled_kernelILi128ELi8ELi32EEvPKfS1_Pfiii,@function
        .size           _Z22gemm_smem_tiled_kernelILi128ELi8ELi32EEvPKfS1_Pfiii,(.L_x_656 - _Z22gemm_smem_tiled_kernelILi128ELi8ELi32EEvPKfS1_Pfiii)
        .other          _Z22gemm_smem_tiled_kernelILi128ELi8ELi32EEvPKfS1_Pfiii,@"STO_CUDA_ENTRY STV_DEFAULT"
_Z22gemm_smem_tiled_kernelILi128ELi8ELi32EEvPKfS1_Pfiii:
.text._Z22gemm_smem_tiled_kernelILi128ELi8ELi32EEvPKfS1_Pfiii:
[----:B------:R-:W-:Y:S01]  /*0000*/  LDC R1, c[0x0][0x37c] ;  /* 0x0000df00ff017b82 */ /* 0x000fe20000000800 */
[----:B------:R-:W0:Y:S07]  /*0010*/  S2R R3, SR_TID.Y ;  /* 0x0000000000037919 */ /* 0x000e2e0000002200 */
[----:B------:R-:W1:Y:S01]  /*0020*/  S2UR UR5, SR_CTAID.Y ;  /* 0x00000000000579c3 */ /* 0x000e620000002600 */
[----:B------:R-:W2:Y:S01]  /*0030*/  LDCU UR4, c[0x0][0x3a0] ;  /* 0x00007400ff0477ac */ /* 0x000ea20008000800 */
[----:B------:R-:W-:Y:S01]  /*0040*/  HFMA2 R43, -RZ, RZ, 0, 0 ;  /* 0x00000000ff2b7431 */ /* 0x000fe200000001ff */
[----:B------:R-:W3:Y:S01]  /*0050*/  S2R R2, SR_TID.X ;  /* 0x0000000000027919 */ /* 0x000ee20000002100 */
[----:B------:R-:W-:Y:S01]  /*0060*/  HFMA2 R29, -RZ, RZ, 0, 0 ;  /* 0x00000000ff1d7431 */ /* 0x000fe200000001ff */
[----:B------:R-:W-:-:S02]  /*0070*/  CS2R R48, SRZ ;  /* 0x0000000000307805 */ /* 0x000fc4000001ff00 */
[----:B------:R-:W-:Y:S02]  /*0080*/  CS2R R46, SRZ ;  /* 0x00000000002e7805 */ /* 0x000fe4000001ff00 */
[----:B------:R-:W-:Y:S01]  /*0090*/  CS2R R44, SRZ ;  /* 0x00000000002c7805 */ /* 0x000fe2000001ff00 */
[----:B------:R-:W4:Y:S01]  /*00a0*/  S2UR UR6, SR_CTAID.X ;  /* 0x00000000000679c3 */ /* 0x000f220000002500 */
[----:B------:R-:W-:Y:S02]  /*00b0*/  CS2R R32, SRZ ;  /* 0x0000000000207805 */ /* 0x000fe4000001ff00 */
[----:B------:R-:W-:Y:S02]  /*00c0*/  MOV R19, RZ ;  /* 0x000000ff00137202 */ /* 0x000fe40000000f00 */
[----:B------:R-:W-:Y:S02]  /*00d0*/  CS2R R34, SRZ ;  /* 0x0000000000227805 */ /* 0x000fe4000001ff00 */
[----:B------:R-:W-:-:S02]  /*00e0*/  MOV R31, RZ ;  /* 0x000000ff001f7202 */ /* 0x000fc40000000f00 */
        /* <DEDUP_REMOVED lines=12> */
.L_x_257:
        /* <DEDUP_REMOVED lines=8> */
.L_x_248:
        /* <DEDUP_REMOVED lines=13> */
.L_x_247:
        /* <DEDUP_REMOVED lines=13> */
.L_x_246:
[----:B-1----:R-:W-:Y:S05]  /*03d0*/  BSYNC.RECONVERGENT B1 ;  /* 0x0000000000017941 */ /* 0x002fea0003800200 */
.L_x_245:
[----:B------:R-:W-:-:S04]  /*03e0*/  IADD3 R6, PT, PT, R6, UR12, RZ ;  /* 0x0000000c06067c10 */ /* 0x000fc8000fffe0ff */
[----:B------:R-:W-:-:S13]  /*03f0*/  ISETP.GE.U32.AND P0, PT, R6, 0x80, PT ;  /* 0x000000800600780c */ /* 0x000fda0003f06070 */
[----:B------:R-:W-:Y:S05]  /*0400*/  @!P0 BRA `(.L_x_248) ;  /* 0xfffffffc00888947 */ /* 0x000fea000383ffff */
.L_x_244:
[----:B-1----:R-:W-:Y:S05]  /*0410*/  BSYNC.RECONVERGENT B0 ;  /* 0x0000000000007941 */ /* 0x002fea0003800200 */
.L_x_243:
[----:B------:R-:W-:Y:S01]  /*0420*/  ISETP.GT.U32.AND P0, PT, R52, 0x7, PT ;  /* 0x000000073400780c */ /* 0x000fe20003f04070 */
[----:B------:R-:W-:-:S12]  /*0430*/  BSSY.RECONVERGENT B0, `(.L_x_249) ;  /* 0x0000023000007945 */ /* 0x000fd80003800200 */
[----:B------:R-:W-:Y:S05]  /*0440*/  @P0 BRA `(.L_x_250) ;  /* 0x0000000000840947 */ /* 0x000fea0003800000 */
[----:B------:R-:W-:-:S07]  /*0450*/  MOV R6, R52 ;  /* 0x0000003400067202 */ /* 0x000fce0000000f00 */
.L_x_256:
        /* <DEDUP_REMOVED lines=12> */
.L_x_255:
        /* <DEDUP_REMOVED lines=11> */
.L_x_254:
[----:B------:R-:W-:Y:S05]  /*05d0*/  BSYNC.RECONVERGENT B2 ;  /* 0x0000000000027941 */ /* 0x000fea0003800200 */
.L_x_253:
[----:B-----5:R3:W-:Y:S01]  /*05e0*/  STS [R11], R4 ;  /* 0x000000040b007388 */ /* 0x0207e20000000800 */
[----:B------:R-:W-:-:S04]  /*05f0*/  IADD3 R7, PT, PT, R0, R7, RZ ;  /* 0x0000000700077210 */ /* 0x000fc80007ffe0ff */
[----:B------:R-:W-:-:S13]  /*0600*/  ISETP.GE.U32.AND P0, PT, R7, 0x20, PT ;  /* 0x000000200700780c */ /* 0x000fda0003f06070 */
[----:B---3--:R-:W-:Y:S05]  /*0610*/  @!P0 BRA `(.L_x_255) ;  /* 0xfffffffc00c08947 */ /* 0x008fea000383ffff */
.L_x_252:
[----:B------:R-:W-:Y:S05]  /*0620*/  BSYNC.RECONVERGENT B1 ;  /* 0x0000000000017941 */ /* 0x000fea0003800200 */
.L_x_251:
[----:B------:R-:W-:-:S04]  /*0630*/  IADD3 R6, PT, PT, R6, UR12, RZ ;  /* 0x0000000c06067c10 */ /* 0x000fc8000fffe0ff */
[----:B------:R-:W-:-:S13]  /*0640*/  ISETP.GE.U32.AND P0, PT, R6, 0x8, PT ;  /* 0x000000080600780c */ /* 0x000fda0003f06070 */
[----:B------:R-:W-:Y:S05]  /*0650*/  @!P0 BRA `(.L_x_256) ;  /* 0xfffffffc00808947 */ /* 0x000fea000383ffff */
.L_x_250:
[----:B------:R-:W-:Y:S05]  /*0660*/  BSYNC.RECONVERGENT B0 ;  /* 0x0000000000007941 */ /* 0x000fea0003800200 */
.L_x_249:
        /* <DEDUP_REMOVED lines=11> */
[----:B0-----:R-:W-:Y:S04]  /*0720*/  LDS.128 R4, [R53] ;  /* 0x0000000035047984 */ /* 0x001fe80000000c00 */
[----:B------:R-:W0:Y:S04]  /*0730*/  LDS.64 R38, [R42] ;  /* 0x000000002a267984 */ /* 0x000e280000000a00 */
[----:B------:R-:W1:Y:S04]  /*0740*/  LDS.128 R8, [R53+0x20] ;  /* 0x0000200035087984 */ /* 0x000e680000000c00 */
[----:B------:R-:W2:Y:S04]  /*0750*/  LDS.64 R36, [R42+0x80] ;  /* 0x000080002a247984 */ /* 0x000ea80000000a00 */
[----:B------:R-:W3:Y:S04]  /*0760*/  LDS.64 R40, [R42+0x100] ;  /* 0x000100002a287984 */ /* 0x000ee80000000a00 */
[----:B------:R-:W4:Y:S04]  /*0770*/  LDS.128 R12, [R53+0x40] ;  /* 0x00004000350c7984 */ /* 0x000f280000000c00 */
[----:B------:R-:W5:Y:S01]  /*0780*/  LDS.128 R20, [R53+0x80] ;  /* 0x0000800035147984 */ /* 0x000f620000000c00 */
[CC--:B0-----:R-:W-:Y:S01]  /*0790*/  FFMA R19, R4.reuse, R38.reuse, R19 ;  /* 0x0000002604137223 */ /* 0x0c1fe20000000013 */
[-C--:B------:R-:W-:Y:S01]  /*07a0*/  FFMA R4, R4, R39.reuse, R32 ;  /* 0x0000002704047223 */ /* 0x080fe20000000020 */
[C---:B-1----:R-:W-:Y:S01]  /*07b0*/  FFMA R16, R8.reuse, R38, R43 ;  /* 0x0000002608107223 */ /* 0x042fe2000000002b */
[----:B------:R-:W-:Y:S01]  /*07c0*/  FFMA R8, R8, R39, R45 ;  /* 0x0000002708087223 */ /* 0x000fe2000000002d */
[C---:B--2---:R-:W-:Y:S01]  /*07d0*/  FFMA R19, R36.reuse, R5, R19 ;  /* 0x0000000524137223 */ /* 0x044fe20000000013 */
[----:B------:R-:W-:Y:S01]  /*07e0*/  FFMA R17, R5, R37, R4 ;  /* 0x0000002505117223 */ /* 0x000fe20000000004 */
[----:B------:R-:W-:Y:S01]  /*07f0*/  FFMA R5, R36, R9, R16 ;  /* 0x0000000924057223 */ /* 0x000fe20000000010 */
[----:B------:R-:W-:Y:S01]  /*0800*/  FFMA R9, R9, R37, R8 ;  /* 0x0000002509097223 */ /* 0x000fe20000000008 */
[----:B---3--:R-:W-:Y:S01]  /*0810*/  FFMA R43, R40, R6, R19 ;  /* 0x00000006282b7223 */ /* 0x008fe20000000013 */
[----:B------:R-:W-:-:S02]  /*0820*/  FFMA R6, R6, R41, R17 ;  /* 0x0000002906067223 */ /* 0x000fc40000000011 */
[----:B------:R-:W0:Y:S01]  /*0830*/  LDS.128 R16, [R53+0x60] ;  /* 0x0000600035107984 */ /* 0x000e220000000c00 */
[C---:B----4-:R-:W-:Y:S01]  /*0840*/  FFMA R25, R12.reuse, R38, R46 ;  /* 0x000000260c197223 */ /* 0x050fe2000000002e */
[----:B------:R-:W-:Y:S01]  /*0850*/  FFMA R12, R12, R39, R48 ;  /* 0x000000270c0c7223 */ /* 0x000fe20000000030 */
[----:B------:R-:W-:Y:S02]  /*0860*/  FFMA R46, R10, R41, R9 ;  /* 0x000000290a2e7223 */ /* 0x000fe40000000009 */
[----:B------:R-:W-:Y:S01]  /*0870*/  FFMA R25, R36, R13, R25 ;  /* 0x0000000d24197223 */ /* 0x000fe20000000019 */
[----:B------:R-:W-:Y:S01]  /*0880*/  FFMA R13, R13, R37, R12 ;  /* 0x000000250d0d7223 */ /* 0x000fe2000000000c */
[----:B------:R-:W-:Y:S01]  /*0890*/  FFMA R12, R40, R10, R5 ;  /* 0x0000000a280c7223 */ /* 0x000fe20000000005 */
[----:B-----5:R-:W-:Y:S01]  /*08a0*/  FFMA R4, R20, R38, R29 ;  /* 0x0000002614047223 */ /* 0x020fe2000000001d */
[----:B------:R-:W-:Y:S01]  /*08b0*/  FFMA R10, R40, R14, R25 ;  /* 0x0000000e280a7223 */ /* 0x000fe20000000019 */
[----:B------:R-:W-:Y:S01]  /*08c0*/  FFMA R14, R14, R41, R13 ;  /* 0x000000290e0e7223 */ /* 0x000fe2000000000d */
[----:B------:R-:W1:Y:S01]  /*08d0*/  LDS.128 R24, [R53+0xa0] ;  /* 0x0000a00035187984 */ /* 0x000e620000000c00 */
[----:B------:R-:W-:Y:S01]  /*08e0*/  FFMA R20, R20, R39, R31 ;  /* 0x0000002714147223 */ /* 0x000fe2000000001f */
[----:B------:R-:W-:-:S02]  /*08f0*/  FFMA R5, R36, R21, R4 ;  /* 0x0000001524057223 */ /* 0x000fc40000000004 */
[----:B------:R-:W2:Y:S01]  /*0900*/  LDS.128 R28, [R53+0xc0] ;  /* 0x0000c000351c7984 */ /* 0x000ea20000000c00 */
[----:B------:R-:W-:Y:S01]  /*0910*/  FFMA R9, R21, R37, R20 ;  /* 0x0000002515097223 */ /* 0x000fe20000000014 */
[----:B------:R-:W-:Y:S02]  /*0920*/  FFMA R21, R40, R22, R5 ;  /* 0x0000001628157223 */ /* 0x000fe40000000005 */
[----:B------:R-:W3:Y:S01]  /*0930*/  LDS.64 R4, [R42+0x180] ;  /* 0x000180002a047984 */ /* 0x000ee20000000a00 */
[----:B------:R-:W-:Y:S01]  /*0940*/  FFMA R22, R22, R41, R9 ;  /* 0x0000002916167223 */ /* 0x000fe20000000009 */
[C---:B0-----:R-:W-:Y:S01]  /*0950*/  FFMA R13, R16.reuse, R38, R35 ;  /* 0x00000026100d7223 */ /* 0x041fe20000000023 */
[----:B------:R-:W-:-:S03]  /*0960*/  FFMA R16, R16, R39, R44 ;  /* 0x0000002710107223 */ /* 0x000fc6000000002c */
[----:B------:R-:W-:Y:S01]  /*0970*/  FFMA R13, R36, R17, R13 ;  /* 0x00000011240d7223 */ /* 0x000fe2000000000d */
[----:B------:R-:W-:-:S03]  /*0980*/  FFMA R17, R17, R37, R16 ;  /* 0x0000002511117223 */ /* 0x000fc60000000010 */
[----:B------:R-:W-:Y:S01]  /*0990*/  FFMA R20, R40, R18, R13 ;  /* 0x0000001228147223 */ /* 0x000fe2000000000d */
[----:B------:R-:W-:Y:S01]  /*09a0*/  FFMA R44, R18, R41, R17 ;  /* 0x00000029122c7223 */ /* 0x000fe20000000011 */
[----:B------:R-:W-:Y:S01]  /*09b0*/  LEA R18, R52, UR7, 0x8 ;  /* 0x0000000734127c11 */ /* 0x000fe2000f8e40ff */
[CC--:B-1----:R-:W-:Y:S01]  /*09c0*/  FFMA R9, R24.reuse, R38.reuse, R33 ;  /* 0x0000002618097223 */ /* 0x0c2fe20000000021 */
[----:B------:R-:W-:Y:S01]  /*09d0*/  FFMA R24, R24, R39, R34 ;  /* 0x0000002718187223 */ /* 0x000fe20000000022 */
[----:B------:R-:W0:Y:S02]  /*09e0*/  LDCU UR7, c[0x0][0x3a0] ;  /* 0x00007400ff0777ac */ /* 0x000e240008000800 */
[----:B------:R-:W1:Y:S01]  /*09f0*/  LDS.128 R32, [R18+0xe0] ;  /* 0x0000e00012207984 */ /* 0x000e620000000c00 */
[----:B--2---:R-:W-:Y:S01]  /*0a00*/  FFMA R8, R28, R38, R51 ;  /* 0x000000261c087223 */ /* 0x004fe20000000033 */
[----:B------:R-:W-:Y:S01]  /*0a10*/  FFMA R9, R36, R25, R9 ;  /* 0x0000001924097223 */ /* 0x000fe20000000009 */
[----:B------:R-:W-:Y:S01]  /*0a20*/  FFMA R28, R28, R39, R50 ;  /* 0x000000271c1c7223 */ /* 0x000fe20000000032 */
[----:B------:R-:W-:Y:S01]  /*0a30*/  FFMA R25, R25, R37, R24 ;  /* 0x0000002519197223 */ /* 0x000fe20000000018 */
[----:B------:R-:W-:Y:S01]  /*0a40*/  FFMA R13, R36, R29, R8 ;  /* 0x0000001d240d7223 */ /* 0x000fe20000000008 */
[----:B---3--:R-:W-:Y:S01]  /*0a50*/  FFMA R51, R4, R19, R20 ;  /* 0x0000001304337223 */ /* 0x008fe20000000014 */
[----:B------:R-:W-:Y:S01]  /*0a60*/  FFMA R29, R29, R37, R28 ;  /* 0x000000251d1d7223 */ /* 0x000fe2000000001c */
[-C--:B------:R-:W-:Y:S01]  /*0a70*/  FFMA R28, R11, R5.reuse, R46 ;  /* 0x000000050b1c7223 */ /* 0x080fe2000000002e */
[----:B------:R-:W-:Y:S01]  /*0a80*/  FFMA R24, R40, R30, R13 ;  /* 0x0000001e28187223 */ /* 0x000fe2000000000d */
[----:B------:R-:W-:Y:S01]  /*0a90*/  FFMA R46, R15, R5, R14 ;  /* 0x000000050f2e7223 */ /* 0x000fe2000000000e */
[----:B------:R-:W-:Y:S01]  /*0aa0*/  FFMA R30, R30, R41, R29 ;  /* 0x000000291e1e7223 */ /* 0x000fe2000000001d */
[----:B------:R-:W-:Y:S01]  /*0ab0*/  FFMA R29, R4, R11, R12 ;  /* 0x0000000b041d7223 */ /* 0x000fe2000000000c */
[-C--:B------:R-:W-:Y:S01]  /*0ac0*/  FFMA R44, R19, R5.reuse, R44 ;  /* 0x00000005132c7223 */ /* 0x080fe2000000002c */
[-C--:B------:R-:W-:Y:S01]  /*0ad0*/  FFMA R50, R23, R5.reuse, R22 ;  /* 0x0000000517327223 */ /* 0x080fe20000000016 */
[----:B------:R-:W-:Y:S01]  /*0ae0*/  FFMA R45, R7, R5, R6 ;  /* 0x00000005072d7223 */ /* 0x000fe20000000006 */
[----:B0-----:R-:W-:Y:S01]  /*0af0*/  UISETP.GE.AND UP0, UPT, UR4, UR7, UPT ;  /* 0x000000070400728c */ /* 0x001fe2000bf06270 */
[C---:B-1----:R-:W-:Y:S01]  /*0b00*/  FFMA R47, R32.reuse, R38, R47 ;  /* 0x00000026202f7223 */ /* 0x042fe2000000002f */
[----:B------:R-:W-:Y:S01]  /*0b10*/  FFMA R16, R32, R39, R49 ;  /* 0x0000002720107223 */ /* 0x000fe20000000031 */
[----:B------:R-:W-:Y:S01]  /*0b20*/  FFMA R32, R40, R26, R9 ;  /* 0x0000001a28207223 */ /* 0x000fe20000000009 */
[----:B------:R-:W-:Y:S01]  /*0b30*/  FFMA R26, R26, R41, R25 ;  /* 0x000000291a1a7223 */ /* 0x000fe20000000019 */
[----:B------:R-:W-:Y:S01]  /*0b40*/  FFMA R47, R36, R33, R47 ;  /* 0x00000021242f7223 */ /* 0x000fe2000000002f */
[----:B------:R-:W-:Y:S01]  /*0b50*/  FFMA R33, R33, R37, R16 ;  /* 0x0000002521217223 */ /* 0x000fe20000000010 */
[----:B------:R-:W-:Y:S01]  /*0b60*/  LDS.64 R8, [R42+0x200] ;  /* 0x000200002a087984 */ /* 0x000fe20000000a00 */
        /* <DEDUP_REMOVED lines=9> */
[C---:B------:R-:W-:Y:S01]  /*0c00*/  FFMA R41, R4.reuse, R31, R24 ;  /* 0x0000001f04297223 */ /* 0x040fe20000000018 */
[----:B------:R-:W-:Y:S01]  /*0c10*/  FFMA R40, R31, R5, R30 ;  /* 0x000000051f287223 */ /* 0x000fe2000000001e */
[----:B------:R-:W2:Y:S01]  /*0c20*/  LDS.64 R16, [R42+0x280] ;  /* 0x000280002a107984 */ /* 0x000ea20000000a00 */
[----:B------:R-:W-:Y:S01]  /*0c30*/  FFMA R47, R4, R35, R48 ;  /* 0x00000023042f7223 */ /* 0x000fe20000000030 */
[----:B------:R-:W-:-:S02]  /*0c40*/  FFMA R5, R35, R5, R52 ;  /* 0x0000000523057223 */ /* 0x000fc40000000034 */
[----:B------:R-:W3:Y:S04]  /*0c50*/  LDS.64 R10, [R42+0x300] ;  /* 0x000300002a0a7984 */ /* 0x000ee80000000a00 */
[----:B------:R-:W4:Y:S04]  /*0c60*/  LDS.128 R20, [R18+0x70] ;  /* 0x0000700012147984 */ /* 0x000f280000000c00 */
[----:B------:R-:W5:Y:S01]  /*0c70*/  LDS.64 R6, [R42+0x380] ;  /* 0x000380002a067984 */ /* 0x000f620000000a00 */
[C---:B0-----:R-:W-:Y:S01]  /*0c80*/  FFMA R19, R36.reuse, R8, R25 ;  /* 0x0000000824137223 */ /* 0x041fe20000000019 */
[----:B------:R-:W-:-:S02]  /*0c90*/  FFMA R36, R36, R9, R45 ;  /* 0x0000000924247223 */ /* 0x000fc4000000002d */
[----:B------:R-:W0:Y:S01]  /*0ca0*/  LDS.128 R24, [R18+0x50] ;  /* 0x0000500012187984 */ /* 0x000e220000000c00 */
[C---:B-1----:R-:W-:Y:S01]  /*0cb0*/  FFMA R29, R12.reuse, R8, R29 ;  /* 0x000000080c1d7223 */ /* 0x042fe2000000001d */
[----:B------:R-:W-:Y:S01]  /*0cc0*/  FFMA R28, R12, R9, R28 ;  /* 0x000000090c1c7223 */ /* 0x000fe2000000001c */
        /* <DEDUP_REMOVED lines=9> */
[----:B------:R-:W-:Y:S01]  /*0d60*/  FFMA R44, R20, R9, R44 ;  /* 0x00000009142c7223 */ /* 0x000fe2000000002c */
[----:B------:R-:W1:Y:S02]  /*0d70*/  LDS.128 R28, [R18+0x90] ;  /* 0x00009000121c7984 */ /* 0x000e640000000c00 */
[----:B------:R-:W-:Y:S01]  /*0d80*/  FFMA R51, R16, R21, R51 ;  /* 0x0000001510337223 */ /* 0x000fe20000000033 */
[----:B------:R-:W-:Y:S01]  /*0d90*/  FFMA R21, R21, R17, R44 ;  /* 0x0000001115157223 */ /* 0x000fe2000000002c */
[----:B-----5:R-:W-:Y:S01]  /*0da0*/  FFMA R45, R15, R7, R14 ;  /* 0x000000070f2d7223 */ /* 0x020fe2000000000e */
[----:B------:R-:W-:Y:S01]  /*0db0*/  FFMA R19, R6, R39, R19 ;  /* 0x0000002706137223 */ /* 0x000fe20000000013 */
[----:B------:R-:W-:Y:S01]  /*0dc0*/  FFMA R4, R10, R22, R51 ;  /* 0x000000160a047223 */ /* 0x000fe20000000033 */
[----:B------:R-:W-:Y:S01]  /*0dd0*/  FFMA R22, R22, R11, R21 ;  /* 0x0000000b16167223 */ /* 0x000fe20000000015 */
[----:B------:R-:W-:-:S03]  /*0de0*/  FFMA R32, R39, R7, R32 ;  /* 0x0000000727207223 */ /* 0x000fc60000000020 */
[----:B------:R-:W-:Y:S01]  /*0df0*/  FFMA R44, R23, R7, R22 ;  /* 0x00000007172c7223 */ /* 0x000fe20000000016 */
[C---:B0-----:R-:W-:Y:S01]  /*0e00*/  FFMA R35, R24.reuse, R8, R43 ;  /* 0x0000000818237223 */ /* 0x041fe2000000002b */
[----:B------:R-:W-:Y:S01]  /*0e10*/  FFMA R46, R24, R9, R46 ;  /* 0x00000009182e7223 */ /* 0x000fe2000000002e */
[----:B------:R-:W-:Y:S02]  /*0e20*/  FFMA R43, R6, R15, R37 ;  /* 0x0000000f062b7223 */ /* 0x000fe40000000025 */
[----:B------:R-:W-:Y:S01]  /*0e30*/  FFMA R35, R16, R25, R35 ;  /* 0x0000001910237223 */ /* 0x000fe20000000023 */
[----:B------:R-:W-:Y:S01]  /*0e40*/  FFMA R25, R25, R17, R46 ;  /* 0x0000001119197223 */ /* 0x000fe2000000002e */
[----:B------:R-:W0:Y:S02]  /*0e50*/  LDS.128 R12, [R18+0xb0] ;  /* 0x0000b000120c7984 */ /* 0x000e240000000c00 */
[----:B------:R-:W-:Y:S01]  /*0e60*/  FFMA R35, R10, R26, R35 ;  /* 0x0000001a0a237223 */ /* 0x000fe20000000023 */
[----:B------:R-:W-:-:S03]  /*0e70*/  FFMA R26, R26, R11, R25 ;  /* 0x0000000b1a1a7223 */ /* 0x000fc60000000019 */
[C---:B------:R-:W-:Y:S01]  /*0e80*/  FFMA R46, R6.reuse, R27, R35 ;  /* 0x0000001b062e7223 */ /* 0x040fe20000000023 */
[----:B------:R-:W-:Y:S01]  /*0e90*/  FFMA R35, R6, R23, R4 ;  /* 0x0000001706237223 */ /* 0x000fe20000000004 */
[----:B------:R-:W-:Y:S01]  /*0ea0*/  FFMA R48, R27, R7, R26 ;  /* 0x000000071b307223 */ /* 0x000fe2000000001a */
[----:B------:R-:W2:Y:S01]  /*0eb0*/  LDS.128 R20, [R18+0xd0] ;  /* 0x0000d00012147984 */ /* 0x000ea20000000c00 */
[C---:B-1----:R-:W-:Y:S01]  /*0ec0*/  FFMA R49, R28.reuse, R8, R49 ;  /* 0x000000081c317223 */ /* 0x042fe20000000031 */
[----:B------:R-:W-:Y:S02]  /*0ed0*/  FFMA R50, R28, R9, R50 ;  /* 0x000000091c327223 */ /* 0x000fe40000000032 */
[----:B------:R-:W1:Y:S01]  /*0ee0*/  LDS.128 R24, [R18+0xf0] ;  /* 0x0000f00012187984 */ /* 0x000e620000000c00 */
[----:B------:R-:W-:Y:S01]  /*0ef0*/  FFMA R49, R16, R29, R49 ;  /* 0x0000001d10317223 */ /* 0x000fe20000000031 */
[----:B------:R-:W-:-:S03]  /*0f00*/  FFMA R29, R29, R17, R50 ;  /* 0x000000111d1d7223 */ /* 0x000fc60000000032 */
[----:B------:R-:W-:Y:S01]  /*0f10*/  FFMA R49, R10, R30, R49 ;  /* 0x0000001e0a317223 */ /* 0x000fe20000000031 */
[----:B------:R-:W-:-:S03]  /*0f20*/  FFMA R30, R30, R11, R29 ;  /* 0x0000000b1e1e7223 */ /* 0x000fc6000000001d */
[----:B------:R-:W-:Y:S01]  /*0f30*/  FFMA R29, R6, R31, R49 ;  /* 0x0000001f061d7223 */ /* 0x000fe20000000031 */
[----:B------:R-:W-:Y:S01]  /*0f40*/  FFMA R31, R31, R7, R30 ;  /* 0x000000071f1f7223 */ /* 0x000fe2000000001e */
[C---:B0-----:R-:W-:Y:S01]  /*0f50*/  FFMA R4, R12.reuse, R8, R33 ;  /* 0x000000080c047223 */ /* 0x041fe20000000021 */
[----:B------:R-:W-:-:S03]  /*0f60*/  FFMA R34, R12, R9, R34 ;  /* 0x000000090c227223 */ /* 0x000fc60000000022 */
[----:B------:R-:W-:Y:S01]  /*0f70*/  FFMA R33, R16, R13, R4 ;  /* 0x0000000d10217223 */ /* 0x000fe20000000004 */
[----:B------:R-:W-:-:S03]  /*0f80*/  FFMA R13, R13, R17, R34 ;  /* 0x000000110d0d7223 */ /* 0x000fc60000000022 */
[----:B------:R-:W-:Y:S01]  /*0f90*/  FFMA R4, R10, R14, R33 ;  /* 0x0000000e0a047223 */ /* 0x000fe20000000021 */
[CC--:B--2---:R-:W-:Y:S01]  /*0fa0*/  FFMA R41, R20.reuse, R8.reuse, R41 ;  /* 0x0000000814297223 */ /* 0x0c4fe20000000029 */
[----:B------:R-:W-:Y:S01]  /*0fb0*/  FFMA R40, R20, R9, R40 ;  /* 0x0000000914287223 */ /* 0x000fe20000000028 */
[----:B------:R-:W-:Y:S01]  /*0fc0*/  FFMA R14, R14, R11, R13 ;  /* 0x0000000b0e0e7223 */ /* 0x000fe2000000000d */
[----:B------:R-:W-:Y:S01]  /*0fd0*/  FFMA R33, R6, R15, R4 ;  /* 0x0000000f06217223 */ /* 0x000fe20000000004 */
        /* <DEDUP_REMOVED lines=17> */
.L_x_242:
        /* <DEDUP_REMOVED lines=24> */
.L_x_259:
[----:B------:R-:W-:Y:S05]  /*1270*/  BSYNC.RECONVERGENT B0 ;  /* 0x0000000000007941 */ /* 0x000fea0003800200 */
.L_x_258:
        /* <DEDUP_REMOVED lines=18> */
.L_x_261:
[----:B------:R-:W-:Y:S05]  /*13a0*/  BSYNC.RECONVERGENT B0 ;  /* 0x0000000000007941 */ /* 0x000fea0003800200 */
.L_x_260:
        /* <DEDUP_REMOVED lines=28> */
.L_x_263:
[----:B------:R-:W-:Y:S05]  /*1570*/  BSYNC.RECONVERGENT B0 ;  /* 0x0000000000007941 */ /* 0x000fea0003800200 */
.L_x_262:
        /* <DEDUP_REMOVED lines=18> */
.L_x_265:
[----:B------:R-:W-:Y:S05]  /*16a0*/  BSYNC.RECONVERGENT B0 ;  /* 0x0000000000007941 */ /* 0x000fea0003800200 */
.L_x_264:
[----:B------:R-:W-:Y:S04]  /*16b0*/  BSSY.RECONVERGENT B0, `(.L_x_266) ;  /* 0x0000012000007945 */ /* 0x000fe80003800200 */
[----:B------:R-:W-:Y:S05]  /*16c0*/  @P0 BRA `(.L_x_267) ;  /* 0x0000000000400947 */ /* 0x000fea0003800000 */
[----:B------:R-:W2:Y:S01]  /*16d0*/  LDCU UR5, c[0x0][0x39c] ;  /* 0x00007380ff0577ac */ /* 0x000ea20008000800 */
[----:B------:R-:W-:-:S04]  /*16e0*/  IADD3 R0, PT, PT, R2, 0x1, RZ ;  /* 0x0000000102007810 */ /* 0x000fc80007ffe0ff */
[----:B--2---:R-:W-:Y:S01]  /*16f0*/  ISETP.GE.AND P5, PT, R0, UR5, PT ;  /* 0x0000000500007c0c */ /* 0x004fe2000bfa6270 */
[----:B-1----:R-:W-:Y:S01]  /*1700*/  IMAD R9, R12, UR5, RZ ;  /* 0x000000050c097c24 */ /* 0x002fe2000f8e02ff */
[----:B------:R-:W-:-:S11]  /*1710*/  ISETP.GE.AND P4, PT, R2, UR5, PT ;  /* 0x0000000502007c0c */ /* 0x000fd6000bf86270 */
[----:B------:R-:W1:Y:S01]  /*1720*/  @!P5 LDC.64 R14, c[0x0][0x390] ;  /* 0x0000e400ff0edb82 */ /* 0x000e620000000a00 */
[----:B0-----:R-:W-:Y:S02]  /*1730*/  @!P5 SHF.R.S32.HI R11, RZ, 0x1f, R9 ;  /* 0x0000001fff0bd819 */ /* 0x001fe40000011409 */
[CC--:B------:R-:W-:Y:S02]  /*1740*/  @!P5 IADD3 R0, P0, PT, R2.reuse, R9.reuse, RZ ;  /* 0x000000090200d210 */ /* 0x0c0fe40007f1e0ff */
[C---:B------:R-:W-:Y:S02]  /*1750*/  @!P4 IADD3 R9, PT, PT, R2.reuse, R9, RZ ;  /* 0x000000090209c210 */ /* 0x040fe40007ffe0ff */
[----:B------:R-:W-:Y:S01]  /*1760*/  @!P5 LEA.HI.X.SX32 R11, R2, R11, 0x1, P0 ;  /* 0x0000000b020bd211 */ /* 0x000fe200000f0eff */
[----:B------:R-:W0:Y:S01]  /*1770*/  @!P4 LDC.64 R4, c[0x0][0x390] ;  /* 0x0000e400ff04cb82 */ /* 0x000e220000000a00 */
[----:B-1----:R-:W-:Y:S01]  /*1780*/  @!P5 LEA R8, P0, R0, R14, 0x2 ;  /* 0x0000000e0008d211 */ /* 0x002fe200078010ff */
[----:B0-----:R-:W-:-:S03]  /*1790*/  @!P4 IMAD.WIDE R4, R9, 0x4, R4 ;  /* 0x000000040904c825 */ /* 0x001fc600078e0204 */
[----:B------:R-:W-:Y:S02]  /*17a0*/  @!P5 LEA.HI.X R9, R0, R15, R11, 0x2, P0 ;  /* 0x0000000f0009d211 */ /* 0x000fe400000f140b */
[----:B------:R2:W-:Y:S04]  /*17b0*/  @!P4 STG.E desc[UR10][R4.64], R29 ;  /* 0x0000001d0400c986 */ /* 0x0005e8000c10190a */
[----:B------:R2:W-:Y:S03]  /*17c0*/  @!P5 STG.E desc[UR10][R8.64+0x4], R31 ;  /* 0x0000041f0800d986 */ /* 0x0005e6000c10190a */
.L_x_267:
[----:B------:R-:W-:Y:S05]  /*17d0*/  BSYNC.RECONVERGENT B0 ;  /* 0x0000000000007941 */ /* 0x000fea0003800200 */
.L_x_266:
[----:B------:R-:W-:Y:S04]  /*17e0*/  BSSY.RECONVERGENT B0, `(.L_x_268) ;  /* 0x0000012000007945 */ /* 0x000fe80003800200 */
[----:B------:R-:W-:Y:S05]  /*17f0*/  @P1 BRA `(.L_x_269) ;  /* 0x0000000000401947 */ /* 0x000fea0003800000 */
[----:B------:R-:W3:Y:S01]  /*1800*/  LDCU UR5, c[0x0][0x39c] ;  /* 0x00007380ff0577ac */ /* 0x000ee20008000800 */
[----:B------:R-:W-:-:S04]  /*1810*/  IADD3 R0, PT, PT, R2, 0x1, RZ ;  /* 0x0000000102007810 */ /* 0x000fc80007ffe0ff */
[----:B---3--:R-:W-:Y:S01]  /*1820*/  ISETP.GE.AND P4, PT, R0, UR5, PT ;  /* 0x0000000500007c0c */ /* 0x008fe2000bf86270 */
[----:B------:R-:W-:Y:S01]  /*1830*/  IMAD R7, R7, UR5, RZ ;  /* 0x0000000507077c24 */ /* 0x000fe2000f8e02ff */
[----:B------:R-:W-:-:S11]  /*1840*/  ISETP.GE.AND P1, PT, R2, UR5, PT ;  /* 0x0000000502007c0c */ /* 0x000fd6000bf26270 */
[----:B0-----:R-:W0:Y:S01]  /*1850*/  @!P4 LDC.64 R10, c[0x0][0x390] ;  /* 0x0000e400ff0acb82 */ /* 0x001e220000000a00 */
[----:B-12---:R-:W-:Y:S02]  /*1860*/  @!P4 SHF.R.S32.HI R9, RZ, 0x1f, R7 ;  /* 0x0000001fff09c819 */ /* 0x006fe40000011407 */
        /* <DEDUP_REMOVED lines=9> */
.L_x_269:
[----:B------:R-:W-:Y:S05]  /*1900*/  BSYNC.RECONVERGENT B0 ;  /* 0x0000000000007941 */ /* 0x000fea0003800200 */
.L_x_268:
[----:B------:R-:W-:Y:S04]  /*1910*/  BSSY.RECONVERGENT B0, `(.L_x_270) ;  /* 0x0000012000007945 */ /* 0x000fe80003800200 */
[----:B------:R-:W-:Y:S05]  /*1920*/  @P2 BRA `(.L_x_271) ;  /* 0x0000000000402947 */ /* 0x000fea0003800000 */
[----:B------:R-:W4:Y:S01]  /*1930*/  LDCU UR5, c[0x0][0x39c] ;  /* 0x00007380ff0577ac */ /* 0x000f220008000800 */
[----:B------:R-:W-:-:S04]  /*1940*/  IADD3 R0, PT, PT, R2, 0x1, RZ ;  /* 0x0000000102007810 */ /* 0x000fc80007ffe0ff */
[----:B----4-:R-:W-:Y:S01]  /*1950*/  ISETP.GE.AND P2, PT, R0, UR5, PT ;  /* 0x0000000500007c0c */ /* 0x010fe2000bf46270 */
[----:B------:R-:W-:Y:S01]  /*1960*/  IMAD R7, R6, UR5, RZ ;  /* 0x0000000506077c24 */ /* 0x000fe2000f8e02ff */
[----:B------:R-:W-:-:S11]  /*1970*/  ISETP.GE.AND P1, PT, R2, UR5, PT ;  /* 0x0000000502007c0c */ /* 0x000fd6000bf26270 */
[----:B0-----:R-:W0:Y:S01]  /*1980*/  @!P2 LDC.64 R10, c[0x0][0x390] ;  /* 0x0000e400ff0aab82 */ /* 0x001e220000000a00 */
[----:B-123--:R-:W-:Y:S02]  /*1990*/  @!P2 SHF.R.S32.HI R9, RZ, 0x1f, R7 ;  /* 0x0000001fff09a819 */ /* 0x00efe40000011407 */
        /* <DEDUP_REMOVED lines=9> */
.L_x_271:
[----:B------:R-:W-:Y:S05]  /*1a30*/  BSYNC.RECONVERGENT B0 ;  /* 0x0000000000007941 */ /* 0x000fea0003800200 */
.L_x_270:
        /* <DEDUP_REMOVED lines=19> */
.L_x_272:
        /* <DEDUP_REMOVED lines=9> */
.L_x_656:


//--------------------- .text._Z22gemm_smem_tiled_kernelILi64ELi32ELi128EEvPKfS1_Pfiii --------------------------
	.section	.text._Z22gemm_smem_tiled_kernelILi64ELi32ELi128EEvPKfS1_Pfiii,"ax",@progbits
	.align	128
        .global         _Z22gemm_smem_tiled_kernelILi64ELi32ELi128EEvPKfS1_Pfiii
        .type           _Z22gemm_smem_tiled_kernelILi64ELi32ELi128EEvPKfS1_Pfiii,@function
        .size           _Z22gemm_smem_tiled_kernelILi64ELi32ELi128EEvPKfS1_Pfiii,(.L_x_657 - _Z22gemm_smem_tiled_kernelILi64ELi32ELi128EEvPKfS1_Pfiii)
        .other          _Z22gemm_smem_tiled_kernelILi64ELi32ELi128EEvPKfS1_Pfiii,@"STO_CUDA_ENTRY STV_DEFAULT"
_Z22gemm_smem_tiled_kernelILi64ELi32ELi128EEvPKfS1_Pfiii:
.text._Z22gemm_smem_tiled_kernelILi64ELi32ELi128EEvPKfS1_Pfiii:
        /* <DEDUP_REMOVED lines=20> */
[----:B------:R-:W-:Y:S01]  /*0140*/  CS2R R44, SRZ ;  /* 0x00000000002c7805 */ /* 0x000fe2000001ff00 */
[----:B--2---:R-:W-:Y:S01]  /*0150*/  UISETP.GE.AND UP0, UPT, UR4, 0x1, UPT ;  /* 0x000000010400788c */ /* 0x004fe2000bf06270 */
[----:B------:R-:W-:-:S02]  /*0160*/  CS2R R66, SRZ ;  /* 0x0000000000427805 */ /* 0x000fc4000001ff00 */
[----:B------:R-:W-:Y:S02]  /*0170*/  CS2R R62, SRZ ;  /* 0x00000000003e7805 */ /* 0x000fe4000001ff00 */
[----:B------:R-:W-:Y:S01]  /*0180*/  CS2R R46, SRZ ;  /* 0x00000000002e7805 */ /* 0x000fe2000001ff00 */
[----:B------:R-:W2:Y:S01]  /*0190*/  LDCU.64 UR12, c[0x0][0x358] ;  /* 0x00006b00ff0c77ac */ /* 0x000ea20008000a00 */
[----:B-1----:R-:W-:Y:S02]  /*01a0*/  USHF.L.U32 UR5, UR5, 0x6, URZ ;  /* 0x0000000605057899 */ /* 0x002fe400080006ff */
[----:B----4-:R-:W-:-:S04]  /*01b0*/  USHF.L.U32 UR6, UR6, 0x7, URZ ;  /* 0x0000000706067899 */ /* 0x010fc800080006ff */
[----:B0-----:R-:W-:Y:S02]  /*01c0*/  LEA R2, R2, UR5, 0x2 ;  /* 0x0000000502027c11 */ /* 0x001fe4000f8e10ff */
[----:B---3--:R-:W-:Y:S01]  /*01d0*/  LEA R3, R3, UR6, 0x3 ;  /* 0x0000000603037c11 */ /* 0x008fe2000f8e18ff */
[----:B------:R-:W-:Y:S06]  /*01e0*/  BRA.U !UP0, `(.L_x_273) ;  /* 0x00000051081c7547 */ /* 0x000fec000b800000 */
[----:B------:R-:W0:Y:S01]  /*01f0*/  LDC R0, c[0x0][0x360] ;  /* 0x0000d800ff007b82 */ /* 0x000e220000000800 */
[----:B------:R-:W-:Y:S01]  /*0200*/  MOV R52, RZ ;  /* 0x000000ff00347202 */ /* 0x000fe20000000f00 */
[----:B------:R-:W-:-:S06]  /*0210*/  UMOV UR4, URZ ;  /* 0x000000ff00047c82 */ /* 0x000fcc0008000000 */
.L_x_288:
[----:B------:R-:W1:Y:S01]  /*0220*/  S2R R21, SR_TID.Y ;  /* 0x0000000000157919 */ /* 0x000e620000002200 */
[----:B------:R-:W3:Y:S01]  /*0230*/  LDCU UR11, c[0x0][0x3a0] ;  /* 0x00007400ff0b77ac */ /* 0x000ee20008000800 */
[----:B------:R-:W-:Y:S01]  /*0240*/  BSSY.RECONVERGENT B0, `(.L_x_274) ;  /* 0x0000025000007945 */ /* 0x000fe20003800200 */
[----:B------:R-:W4:Y:S01]  /*0250*/  S2R R20, SR_TID.X ;  /* 0x0000000000147919 */ /* 0x000f220000002100 */
[----:B------:R-:W0:Y:S01]  /*0260*/  LDCU UR9, c[0x0][0x398] ;  /* 0x00007300ff0977ac */ /* 0x000e220008000800 */
[----:B-1----:R-:W-:-:S13]  /*0270*/  ISETP.GT.U32.AND P0, PT, R21, 0x3f, PT ;  /* 0x0000003f1500780c */ /* 0x002fda0003f04070 */
[----:B0--34-:R-:W-:Y:S05]  /*0280*/  @P0 BRA `(.L_x_275) ;  /* 0x0000000000800947 */ /* 0x019fea0003800000 */
[----:B------:R-:W-:-:S07]  /*0290*/  MOV R7, R21 ;  /* 0x0000001500077202 */ /* 0x000fce0000000f00 */
.L_x_279:
[----:B------:R-:W-:Y:S01]  /*02a0*/  ISETP.GT.U32.AND P0, PT, R20, 0x1f, PT ;  /* 0x0000001f1400780c */ /* 0x000fe20003f04070 */
[----:B------:R-:W-:-:S12]  /*02b0*/  BSSY.RECONVERGENT B1, `(.L_x_276) ;  /* 0x0000019000017945 */ /* 0x000fd80003800200 */
[----:B------:R-:W-:Y:S05]  /*02c0*/  @P0 BRA `(.L_x_277) ;  /* 0x00000000005c0947 */ /* 0x000fea0003800000 */
[----:B------:R-:W0:Y:S01]  /*02d0*/  S2UR UR8, SR_CgaCtaId ;  /* 0x00000000000879c3 */ /* 0x000e220000008800 */
[----:B------:R-:W1:Y:S01]  /*02e0*/  LDCU UR10, c[0x0][0x3a0] ;  /* 0x00007400ff0a77ac */ /* 0x000e620008000800 */
[----:B------:R-:W-:Y:S02]  /*02f0*/  IADD3 R16, PT, PT, R7, UR5, RZ ;  /* 0x0000000507107c10 */ /* 0x000fe4000fffe0ff */
[----:B------:R-:W-:Y:S01]  /*0300*/  IADD3 R15, PT, PT, R20, UR4, RZ ;  /* 0x00000004140f7c10 */ /* 0x000fe2000fffe0ff */
[----:B------:R-:W-:Y:S01]  /*0310*/  UMOV UR7, 0x400 ;  /* 0x0000040000077882 */ /* 0x000fe20000000000 */
[----:B------:R-:W-:-:S03]  /*0320*/  MOV R19, R20 ;  /* 0x0000001400137202 */ /* 0x000fc60000000f00 */
[----:B-1----:R-:W-:Y:S01]  /*0330*/  IMAD R17, R16, UR10, R15 ;  /* 0x0000000a10117c24 */ /* 0x002fe2000f8e020f */
[----:B0-----:R-:W-:-:S06]  /*0340*/  ULEA UR7, UR8, UR7, 0x18 ;  /* 0x0000000708077291 */ /* 0x001fcc000f8ec0ff */
[----:B------:R-:W-:-:S04]  /*0350*/  LEA R12, R20, UR7, 0x2 ;  /* 0x00000007140c7c11 */ /* 0x000fc8000f8e10ff */
[----:B------:R-:W-:-:S07]  /*0360*/  LEA R11, R7, R12, 0x7 ;  /* 0x0000000c070b7211 */ /* 0x000fce00078e38ff */
.L_x_278:
[----:B------:R-:W-:Y:S01]  /*0370*/  ISETP.GE.AND P0, PT, R15, UR11, PT ;  /* 0x0000000b0f007c0c */ /* 0x000fe2000bf06270 */
[----:B------:R-:W-:-:S03]  /*0380*/  HFMA2 R14, -RZ, RZ, 0, 0 ;  /* 0x00000000ff0e7431 */ /* 0x000fc600000001ff */
[----:B------:R-:W-:-:S13]  /*0390*/  ISETP.GE.OR P0, PT, R16, UR9, P0 ;  /* 0x0000000910007c0c */ /* 0x000fda0008706670 */
[----:B------:R-:W0:Y:S02]  /*03a0*/  @!P0 LDC.64 R12, c[0x0][0x380] ;  /* 0x0000e000ff0c8b82 */ /* 0x000e240000000a00 */
[----:B0-----:R-:W-:-:S05]  /*03b0*/  @!P0 IMAD.WIDE.U32 R12, R17, 0x4, R12 ;  /* 0x00000004110c8825 */ /* 0x001fca00078e000c */
[----:B--2---:R-:W2:Y:S01]  /*03c0*/  @!P0 LDG.E.CONSTANT R14, desc[UR12][R12.64] ;  /* 0x0000000c0c0e8981 */ /* 0x004ea2000c1e9900 */
[C---:B------:R-:W-:Y:S02]  /*03d0*/  IADD3 R19, PT, PT, R0.reuse, R19, RZ ;  /* 0x0000001300137210 */ /* 0x040fe40007ffe0ff */
[C---:B------:R-:W-:Y:S02]  /*03e0*/  IADD3 R15, PT, PT, R0.reuse, R15, RZ ;  /* 0x0000000f000f7210 */ /* 0x040fe40007ffe0ff */
[----:B------:R-:W-:Y:S02]  /*03f0*/  ISETP.GE.U32.AND P0, PT, R19, 0x20, PT ;  /* 0x000000201300780c */ /* 0x000fe40003f06070 */
[C---:B------:R-:W-:Y:S01]  /*0400*/  IADD3 R17, PT, PT, R0.reuse, R17, RZ ;  /* 0x0000001100117210 */ /* 0x040fe20007ffe0ff */
[----:B--2---:R0:W-:Y:S02]  /*0410*/  STS [R11], R14 ;  /* 0x0000000e0b007388 */ /* 0x0041e40000000800 */
[----:B0-----:R-:W-:-:S08]  /*0420*/  LEA R11, R0, R11, 0x2 ;  /* 0x0000000b000b7211 */ /* 0x001fd000078e10ff */
[----:B------:R-:W-:Y:S05]  /*0430*/  @!P0 BRA `(.L_x_278) ;  /* 0xfffffffc00cc8947 */ /* 0x000fea000383ffff */
.L_x_277:
[----:B--2---:R-:W-:Y:S05]  /*0440*/  BSYNC.RECONVERGENT B1 ;  /* 0x0000000000017941 */ /* 0x004fea0003800200 */
.L_x_276:
[----:B------:R-:W0:Y:S02]  /*0450*/  LDCU UR7, c[0x0][0x364] ;  /* 0x00006c80ff0777ac */ /* 0x000e240008000800 */
[----:B0-----:R-:W-:-:S04]  /*0460*/  IADD3 R7, PT, PT, R7, UR7, RZ ;  /* 0x0000000707077c10 */ /* 0x001fc8000fffe0ff */
[----:B------:R-:W-:-:S13]  /*0470*/  ISETP.GE.U32.AND P0, PT, R7, 0x40, PT ;  /* 0x000000400700780c */ /* 0x000fda0003f06070 */
[----:B------:R-:W-:Y:S05]  /*0480*/  @!P0 BRA `(.L_x_279) ;  /* 0xfffffffc00848947 */ /* 0x000fea000383ffff */
.L_x_275:
[----:B--2---:R-:W-:Y:S05]  /*0490*/  BSYNC.RECONVERGENT B0 ;  /* 0x0000000000007941 */ /* 0x004fea0003800200 */
.L_x_274:
[----:B------:R-:W-:Y:S01]  /*04a0*/  ISETP.GT.U32.AND P0, PT, R21, 0x1f, PT ;  /* 0x0000001f1500780c */ /* 0x000fe20003f04070 */
[----:B------:R-:W-:-:S12]  /*04b0*/  BSSY.RECONVERGENT B0, `(.L_x_280) ;  /* 0x0000024000007945 */ /* 0x000fd80003800200 */
[----:B------:R-:W-:Y:S05]  /*04c0*/  @P0 BRA `(.L_x_281) ;  /* 0x0000000000880947 */ /* 0x000fea0003800000 */
[----:B------:R-:W-:-:S07]  /*04d0*/  MOV R7, R21 ;  /* 0x0000001500077202 */ /* 0x000fce0000000f00 */
.L_x_287:
        /* <DEDUP_REMOVED lines=12> */
.L_x_286:
        /* <DEDUP_REMOVED lines=11> */
.L_x_285:
[----:B------:R-:W-:Y:S05]  /*0650*/  BSYNC.RECONVERGENT B2 ;  /* 0x0000000000027941 */ /* 0x000fea0003800200 */
.L_x_284:
[----:B-----5:R3:W-:Y:S01]  /*0660*/  STS [R17], R12 ;  /* 0x0000000c11007388 */ /* 0x0207e20000000800 */
[----:B------:R-:W-:-:S04]  /*0670*/  IADD3 R11, PT, PT, R0, R11, RZ ;  /* 0x0000000b000b7210 */ /* 0x000fc80007ffe0ff */
[----:B------:R-:W-:-:S13]  /*0680*/  ISETP.GE.U32.AND P0, PT, R11, 0x80, PT ;  /* 0x000000800b00780c */ /* 0x000fda0003f06070 */
[----:B---3--:R-:W-:Y:S05]  /*0690*/  @!P0 BRA `(.L_x_286) ;  /* 0xfffffffc00c08947 */ /* 0x008fea000383ffff */
.L_x_283:
[----:B------:R-:W-:Y:S05]  /*06a0*/  BSYNC.RECONVERGENT B1 ;  /* 0x0000000000017941 */ /* 0x000fea0003800200 */
.L_x_282:
[----:B------:R-:W1:Y:S02]  /*06b0*/  LDCU UR7, c[0x0][0x364] ;  /* 0x00006c80ff0777ac */ /* 0x000e640008000800 */
[----:B-1----:R-:W-:-:S04]  /*06c0*/  IADD3 R7, PT, PT, R7, UR7, RZ ;  /* 0x0000000707077c10 */ /* 0x002fc8000fffe0ff */
[----:B------:R-:W-:-:S13]  /*06d0*/  ISETP.GE.U32.AND P0, PT, R7, 0x20, PT ;  /* 0x000000200700780c */ /* 0x000fda0003f06070 */
[----:B------:R-:W-:Y:S05]  /*06e0*/  @!P0 BRA `(.L_x_287) ;  /* 0xfffffffc007c8947 */ /* 0x000fea000383ffff */
.L_x_281:
[----:B------:R-:W-:Y:S05]  /*06f0*/  BSYNC.RECONVERGENT B0 ;  /* 0x0000000000007941 */ /* 0x000fea0003800200 */
.L_x_280:
[----:B------:R-:W1:Y:S08]  /*0700*/  S2UR UR8, SR_CgaCtaId ;  /* 0x00000000000879c3 */ /* 0x000e700000008800 */
[----:B------:R-:W-:Y:S01]  /*0710*/  BAR.SYNC.DEFER_BLOCKING 0x0 ;  /* 0x0000000000007b1d */ /* 0x000fe20000010000 */
[----:B------:R-:W-:-:S05]  /*0720*/  UIADD3 UR4, UPT, UPT, UR4, 0x20, URZ ;  /* 0x0000002004047890 */ /* 0x000fca000fffe0ff */
[----:B------:R-:W-:Y:S02]  /*0730*/  UMOV UR7, 0x400 ;  /* 0x0000040000077882 */ /* 0x000fe40000000000 */
[----:B------:R-:W2:Y:S01]  /*0740*/  S2UR UR11, SR_CgaCtaId ;  /* 0x00000000000b79c3 */ /* 0x000ea20000008800 */
[----:B------:R-:W-:Y:S01]  /*0750*/  UMOV UR10, 0x400 ;  /* 0x00000400000a7882 */ /* 0x000fe20000000000 */
[----:B------:R-:W-:Y:S01]  /*0760*/  UIADD3 UR9, UPT, UPT, UR7, 0x2000, URZ ;  /* 0x0000200007097890 */ /* 0x000fe2000fffe0ff */
[----:B------:R-:W3:Y:S01]  /*0770*/  S2R R65, SR_TID.X ;  /* 0x0000000000417919 */ /* 0x000ee20000002100 */
[----:B------:R-:W-:Y:S02]  /*0780*/  UIADD3 UR10, UPT, UPT, UR10, 0x2000, URZ ;  /* 0x000020000a0a7890 */ /* 0x000fe4000fffe0ff */
[----:B-1----:R-:W-:Y:S02]  /*0790*/  ULEA UR9, UR8, UR9, 0x18 ;  /* 0x0000000908097291 */ /* 0x002fe4000f8ec0ff */
[----:B------:R-:W-:-:S04]  /*07a0*/  ULEA UR7, UR8, UR7, 0x18 ;  /* 0x0000000708077291 */ /* 0x000fc8000f8ec0ff */
[----:B------:R-:W-:Y:S01]  /*07b0*/  LEA R40, R20, UR9, 0x5 ;  /* 0x0000000914287c11 */ /* 0x000fe2000f8e28ff */
[----:B--2---:R-:W-:Y:S01]  /*07c0*/  ULEA UR10, UR11, UR10, 0x18 ;  /* 0x0000000a0b0a7291 */ /* 0x004fe2000f8ec0ff */
[----:B------:R-:W-:Y:S01]  /*07d0*/  LEA R7, R21, UR7, 0x9 ;  /* 0x0000000715077c11 */ /* 0x000fe2000f8e48ff */
[----:B------:R-:W-:-:S03]  /*07e0*/  UMOV UR7, 0x400 ;  /* 0x0000040000077882 */ /* 0x000fc60000000000 */
[----:B------:R-:W-:Y:S01]  /*07f0*/  LDS.128 R40, [R40] ;  /* 0x0000000028287984 */ /* 0x000fe20000000c00 */
[----:B------:R-:W-:Y:S01]  /*0800*/  UIADD3 UR9, UPT, UPT, UR7, 0x2000, URZ ;  /* 0x0000200007097890 */ /* 0x000fe2000fffe0ff */
[----:B------:R-:W-:Y:S01]  /*0810*/  LEA R16, R20, UR10, 0x5 ;  /* 0x0000000a14107c11 */ /* 0x000fe2000f8e28ff */
[----:B------:R-:W-:Y:S01]  /*0820*/  ULEA UR7, UR8, UR7, 0x18 ;  /* 0x0000000708077291 */ /* 0x000fe2000f8ec0ff */
[----:B0-----:R-:W0:Y:S01]  /*0830*/  LDS.128 R12, [R7] ;  /* 0x00000000070c7984 */ /* 0x001e220000000c00 */
[----:B------:R-:W-:-:S03]  /*0840*/  ULEA UR9, UR8, UR9, 0x18 ;  /* 0x0000000908097291 */ /* 0x000fc6000f8ec0ff */
[----:B------:R-:W1:Y:S03]  /*0850*/  LDS.128 R16, [R16+0x10] ;  /* 0x0000100010107984 */ /* 0x000e660000000c00 */
[C---:B---3--:R-:W-:Y:S01]  /*0860*/  LEA R36, R65.reuse, UR9, 0x5 ;  /* 0x0000000941247c11 */ /* 0x048fe2000f8e28ff */
[----:B------:R-:W2:Y:S04]  /*0870*/  LDS.128 R20, [R7+0x80] ;  /* 0x0000800007147984 */ /* 0x000ea80000000c00 */
[----:B------:R-:W3:Y:S04]  /*0880*/  LDS.128 R24, [R7+0x100] ;  /* 0x0001000007187984 */ /* 0x000ee80000000c00 */
[----:B------:R2:W4:Y:S01]  /*0890*/  LDS.128 R28, [R7+0x180] ;  /* 0x00018000071c7984 */ /* 0x0005220000000c00 */
        /* <DEDUP_REMOVED lines=9> */
[CC--:B------:R-:W-:Y:S01]  /*0930*/  FFMA R49, R20.reuse, R40.reuse, R49 ;  /* 0x0000002814317223 */ /* 0x0c0fe20000000031 */
[----:B------:R-:W0:Y:S01]  /*0940*/  LDS.128 R32, [R36+0x200] ;  /* 0x0002000024207984 */ /* 0x000e220000000c00 */
[-C--:B------:R-:W-:Y:S01]  /*0950*/  FFMA R53, R20, R41.reuse, R53 ;  /* 0x0000002914357223 */ /* 0x080fe20000000035 */
        /* <DEDUP_REMOVED lines=9> */
[----:B----4-:R-:W-:Y:S01]  /*09f0*/  FFMA R66, R28, R40, R45 ;  /* 0x000000281c427223 */ /* 0x010fe2000000002d */
[-C--:B------:R-:W-:Y:S01]  /*0a00*/  FFMA R57, R20, R42.reuse, R57 ;  /* 0x0000002a14397223 */ /* 0x080fe20000000039 */
[C---:B------:R-:W-:Y:S01]  /*0a10*/  FFMA R59, R28.reuse, R41, R59 ;  /* 0x000000291c3b7223 */ /* 0x040fe2000000003b */
[----:B------:R-:W-:Y:S01]  /*0a20*/  FFMA R62, R28, R42, R62 ;  /* 0x0000002a1c3e7223 */ /* 0x000fe2000000003e */
[----:B------:R-:W-:Y:S01]  /*0a30*/  LEA R45, R65, UR9, 0x5 ;  /* 0x00000009412d7c11 */ /* 0x000fe2000f8e28ff */
[-C--:B------:R-:W-:Y:S01]  /*0a40*/  FFMA R60, R20, R43.reuse, R60 ;  /* 0x0000002b143c7223 */ /* 0x080fe2000000003c */
[C---:B------:R-:W-:Y:S01]  /*0a50*/  FFMA R63, R28.reuse, R43, R63 ;  /* 0x0000002b1c3f7223 */ /* 0x040fe2000000003f */
[C---:B------:R-:W-:Y:S01]  /*0a60*/  FFMA R50, R28.reuse, R16, R50 ;  /* 0x000000101c327223 */ /* 0x040fe20000000032 */
[CC--:B------:R-:W-:Y:S01]  /*0a70*/  FFMA R46, R28.reuse, R17.reuse, R46 ;  /* 0x000000111c2e7223 */ /* 0x0c0fe2000000002e */
[-C--:B------:R-:W-:Y:S01]  /*0a80*/  FFMA R47, R28, R18.reuse, R47 ;  /* 0x000000121c2f7223 */ /* 0x080fe2000000002f */
[C---:B------:R-:W-:Y:S01]  /*0a90*/  FFMA R9, R20.reuse, R17, R9 ;  /* 0x0000001114097223 */ /* 0x040fe20000000009 */
[----:B------:R-:W-:Y:S01]  /*0aa0*/  FFMA R6, R20, R18, R6 ;  /* 0x0000001214067223 */ /* 0x000fe20000000006 */
[-C--:B------:R-:W-:Y:S01]  /*0ab0*/  FFMA R28, R28, R19.reuse, R54 ;  /* 0x000000131c1c7223 */ /* 0x080fe20000000036 */
[----:B------:R-:W-:Y:S01]  /*0ac0*/  FFMA R20, R20, R19, R68 ;  /* 0x0000001314147223 */ /* 0x000fe20000000044 */
[----:B------:R-:W2:Y:S04]  /*0ad0*/  LDS.128 R40, [R45+0x400] ;  /* 0x000400002d287984 */ /* 0x000ea80000000c00 */
[----:B------:R-:W3:Y:S01]  /*0ae0*/  LDS.128 R16, [R45+0x410] ;  /* 0x000410002d107984 */ /* 0x000ee20000000c00 */
[C---:B0-----:R-:W-:Y:S01]  /*0af0*/  FFMA R48, R32.reuse, R13, R48 ;  /* 0x0000000d20307223 */ /* 0x041fe20000000030 */
        /* <DEDUP_REMOVED lines=24> */
[CC--:B------:R-:W-:Y:S01]  /*0c80*/  FFMA R66, R25.reuse, R38.reuse, R11 ;  /* 0x0000002619427223 */ /* 0x0c0fe2000000000b */
[----:B------:R-:W0:Y:S01]  /*0c90*/  LDS.128 R4, [R45+0x600] ;  /* 0x000600002d047984 */ /* 0x000e220000000c00 */
[C---:B------:R-:W-:Y:S01]  /*0ca0*/  FFMA R44, R25.reuse, R37, R44 ;  /* 0x00000025192c7223 */ /* 0x040fe2000000002c */
[----:B------:R-:W-:Y:S01]  /*0cb0*/  FFMA R24, R25, R39, R24 ;  /* 0x0000002719187223 */ /* 0x000fe20000000018 */
[----:B------:R-:W-:Y:S01]  /*0cc0*/  FFMA R50, R36, R29, R50 ;  /* 0x0000001d24327223 */ /* 0x000fe20000000032 */
[----:B------:R-:W1:Y:S01]  /*0cd0*/  LDS.128 R8, [R45+0x610] ;  /* 0x000610002d087984 */ /* 0x000e620000000c00 */
[C---:B------:R-:W-:Y:S01]  /*0ce0*/  FFMA R46, R29.reuse, R37, R46 ;  /* 0x000000251d2e7223 */ /* 0x040fe2000000002e */
[C---:B------:R-:W-:Y:S01]  /*0cf0*/  FFMA R47, R29.reuse, R38, R47 ;  /* 0x000000261d2f7223 */ /* 0x040fe2000000002f */
[----:B------:R-:W-:Y:S01]  /*0d00*/  FFMA R28, R29, R39, R28 ;  /* 0x000000271d1c7223 */ /* 0x000fe2000000001c */
[----:B------:R-:W4:Y:S01]  /*0d10*/  S2R R25, SR_TID.Y ;  /* 0x0000000000197919 */ /* 0x000f220000002200 */
[----:B--2---:R-:W-:Y:S01]  /*0d20*/  FFMA R48, R40, R14, R48 ;  /* 0x0000000e28307223 */ /* 0x004fe20000000030 */
[C---:B------:R-:W-:Y:S01]  /*0d30*/  FFMA R56, R14.reuse, R41, R56 ;  /* 0x000000290e387223 */ /* 0x040fe20000000038 */
[C---:B------:R-:W-:Y:S01]  /*0d40*/  FFMA R58, R14.reuse, R42, R58 ;  /* 0x0000002a0e3a7223 */ /* 0x040fe2000000003a */
[----:B------:R-:W-:Y:S01]  /*0d50*/  FFMA R29, R14, R43, R32 ;  /* 0x0000002b0e1d7223 */ /* 0x000fe20000000020 */
[----:B---3--:R-:W-:Y:S01]  /*0d60*/  FFMA R52, R16, R14, R52 ;  /* 0x0000000e10347223 */ /* 0x008fe20000000034 */
[C---:B------:R-:W-:Y:S01]  /*0d70*/  FFMA R60, R14.reuse, R17, R60 ;  /* 0x000000110e3c7223 */ /* 0x040fe2000000003c */
[C---:B------:R-:W-:Y:S01]  /*0d80*/  FFMA R63, R14.reuse, R18, R63 ;  /* 0x000000120e3f7223 */ /* 0x040fe2000000003f */
[----:B------:R-:W-:Y:S01]  /*0d90*/  FFMA R12, R14, R19, R12 ;  /* 0x000000130e0c7223 */ /* 0x000fe2000000000c */
[----:B------:R-:W-:Y:S01]  /*0da0*/  FFMA R49, R40, R22, R49 ;  /* 0x0000001628317223 */ /* 0x000fe20000000031 */
[C---:B------:R-:W-:Y:S01]  /*0db0*/  FFMA R53, R22.reuse, R41, R53 ;  /* 0x0000002916357223 */ /* 0x040fe20000000035 */
[C---:B------:R-:W-:Y:S01]  /*0dc0*/  FFMA R57, R22.reuse, R42, R57 ;  /* 0x0000002a16397223 */ /* 0x040fe20000000039 */
        /* <DEDUP_REMOVED lines=11> */
[-C--:B------:R-:W-:Y:S01]  /*0e80*/  FFMA R61, R26, R42.reuse, R61 ;  /* 0x0000002a1a3d7223 */ /* 0x080fe2000000003d */
        /* <DEDUP_REMOVED lines=8> */
[----:B----4-:R-:W-:Y:S01]  /*0f10*/  LEA R25, R25, UR7, 0x9 ;  /* 0x0000000719197c11 */ /* 0x010fe2000f8e48ff */
[----:B0-----:R-:W-:Y:S01]  /*0f20*/  FFMA R49, R4, R23, R49 ;  /* 0x0000001704317223 */ /* 0x001fe20000000031 */
[C---:B------:R-:W-:Y:S01]  /*0f30*/  FFMA R53, R23.reuse, R5, R53 ;  /* 0x0000000517357223 */ /* 0x040fe20000000035 */
[C---:B------:R-:W-:Y:S01]  /*0f40*/  FFMA R57, R23.reuse, R6, R57 ;  /* 0x0000000617397223 */ /* 0x040fe20000000039 */
[C---:B------:R-:W-:Y:S01]  /*0f50*/  FFMA R36, R23.reuse, R7, R36 ;  /* 0x0000000717247223 */ /* 0x040fe20000000024 */
[----:B-1----:R-:W-:Y:S01]  /*0f60*/  FFMA R39, R8, R23, R13 ;  /* 0x0000001708277223 */ /* 0x002fe2000000000d */
        /* <DEDUP_REMOVED lines=10> */
[----:B------:R-:W-:Y:S01]  /*1010*/  LDS.128 R32, [R45+0x800] ;  /* 0x000800002d207984 */ /* 0x000fe20000000c00 */
[-C--:B------:R-:W-:Y:S01]  /*1020*/  FFMA R58, R15, R6.reuse, R58 ;  /* 0x000000060f3a7223 */ /* 0x080fe2000000003a */
[-C--:B------:R-:W-:Y:S01]  /*1030*/  FFMA R61, R27, R6.reuse, R61 ;  /* 0x000000061b3d7223 */ /* 0x080fe2000000003d */
[----:B------:R-:W-:Y:S01]  /*1040*/  FFMA R62, R31, R6, R62 ;  /* 0x000000061f3e7223 */ /* 0x000fe2000000003e */
[-C--:B------:R-:W-:Y:S01]  /*1050*/  FFMA R29, R15, R7.reuse, R29 ;  /* 0x000000070f1d7223 */ /* 0x080fe2000000001d */
[-C--:B------:R-:W-:Y:S01]  /*1060*/  FFMA R37, R27, R7.reuse, R37 ;  /* 0x000000071b257223 */ /* 0x080fe20000000025 */
[----:B------:R-:W-:Y:S01]  /*1070*/  FFMA R43, R31, R7, R43 ;  /* 0x000000071f2b7223 */ /* 0x000fe2000000002b */
[C---:B------:R-:W-:Y:S01]  /*1080*/  FFMA R52, R8.reuse, R15, R52 ;  /* 0x0000000f08347223 */ /* 0x040fe20000000034 */
[C---:B------:R-:W-:Y:S01]  /*1090*/  FFMA R60, R15.reuse, R9, R60 ;  /* 0x000000090f3c7223 */ /* 0x040fe2000000003c */
[CC--:B------:R-:W-:Y:S01]  /*10a0*/  FFMA R63, R15.reuse, R10.reuse, R63 ;  /* 0x0000000a0f3f7223 */ /* 0x0c0fe2000000003f */
[----:B------:R-:W-:Y:S01]  /*10b0*/  FFMA R38, R15, R11, R12 ;  /* 0x0000000b0f267223 */ /* 0x000fe2000000000c */
[-C--:B------:R-:W-:Y:S01]  /*10c0*/  FFMA R23, R27, R9.reuse, R14 ;  /* 0x000000091b177223 */ /* 0x080fe2000000000e */
[----:B------:R-:W0:Y:S01]  /*10d0*/  LDS.128 R16, [R25+0x10] ;  /* 0x0000100019107984 */ /* 0x000e220000000c00 */
[----:B------:R-:W-:Y:S01]  /*10e0*/  UMOV UR7, 0x400 ;  /* 0x0000040000077882 */ /* 0x000fe20000000000 */
[----:B------:R-:W-:Y:S01]  /*10f0*/  FFMA R40, R31, R9, R22 ;  /* 0x000000091f287223 */ /* 0x000fe20000000016 */
[----:B------:R-:W-:Y:S01]  /*1100*/  UIADD3 UR9, UPT, UPT, UR7, 0x2000, URZ ;  /* 0x0000200007097890 */ /* 0x000fe2000fffe0ff */
[----:B------:R-:W1:Y:S01]  /*1110*/  LDS.128 R44, [R45+0x810] ;  /* 0x000810002d2c7984 */ /* 0x000e620000000c00 */
[C---:B------:R-:W-:Y:S01]  /*1120*/  FFMA R21, R8.reuse, R27, R21 ;  /* 0x0000001b08157223 */ /* 0x040fe20000000015 */
[CC--:B------:R-:W-:Y:S01]  /*1130*/  FFMA R66, R27.reuse, R10.reuse, R66 ;  /* 0x0000000a1b427223 */ /* 0x0c0fe20000000042 */
[----:B------:R-:W-:Y:S01]  /*1140*/  ULEA UR9, UR8, UR9, 0x18 ;  /* 0x0000000908097291 */ /* 0x000fe2000f8ec0ff */
[----:B------:R-:W2:Y:S01]  /*1150*/  LDS.128 R4, [R25+0x90] ;  /* 0x0000900019047984 */ /* 0x000ea20000000c00 */
[----:B------:R-:W-:Y:S01]  /*1160*/  FFMA R41, R27, R11, R24 ;  /* 0x0000000b1b297223 */ /* 0x000fe20000000018 */
[C---:B------:R-:W-:Y:S01]  /*1170*/  FFMA R42, R31.reuse, R10, R26 ;  /* 0x0000000a1f2a7223 */ /* 0x040fe2000000001a */
[----:B------:R-:W-:Y:S01]  /*1180*/  FFMA R50, R8, R31, R50 ;  /* 0x0000001f08327223 */ /* 0x000fe20000000032 */
[----:B------:R-:W3:Y:S01]  /*1190*/  S2R R30, SR_TID.X ;  /* 0x00000000001e7919 */ /* 0x000ee20000002100 */
[----:B------:R-:W-:Y:S01]  /*11a0*/  FFMA R28, R31, R11, R28 ;  /* 0x0000000b1f1c7223 */ /* 0x000fe2000000001c */
[----:B------:R-:W-:Y:S01]  /*11b0*/  ULEA UR7, UR8, UR7, 0x18 ;  /* 0x0000000708077291 */ /* 0x000fe2000f8ec0ff */
[----:B------:R-:W4:Y:S04]  /*11c0*/  LDS.128 R12, [R25+0x110] ;  /* 0x00011000190c7984 */ /* 0x000f280000000c00 */
[----:B------:R-:W5:Y:S01]  /*11d0*/  LDS.128 R24, [R25+0x190] ;  /* 0x0001900019187984 */ /* 0x000f620000000c00 */
[C---:B0-----:R-:W-:Y:S01]  /*11e0*/  FFMA R48, R16.reuse, R32, R48 ;  /* 0x0000002010307223 */ /* 0x041fe20000000030 */
[C---:B------:R-:W-:Y:S01]  /*11f0*/  FFMA R56, R16.reuse, R33, R56 ;  /* 0x0000002110387223 */ /* 0x040fe20000000038 */
[C---:B------:R-:W-:Y:S01]  /*1200*/  FFMA R58, R16.reuse, R34, R58 ;  /* 0x00000022103a7223 */ /* 0x040fe2000000003a */
[----:B------:R-:W-:Y:S01]  /*1210*/  FFMA R29, R16, R35, R29 ;  /* 0x00000023101d7223 */ /* 0x000fe2000000001d */
[----:B---3--:R-:W-:Y:S01]  /*1220*/  LEA R22, R30, UR9, 0x5 ;  /* 0x000000091e167c11 */ /* 0x008fe2000f8e28ff */
        /* <DEDUP_REMOVED lines=11> */
[----:B------:R-:W-:Y:S01]  /*12e0*/  FFMA R65, R4, R46, R65 ;  /* 0x0000002e04417223 */ /* 0x000fe20000000041 */
[----:B----4-:R-:W-:Y:S01]  /*12f0*/  FFMA R31, R12, R33, R55 ;  /* 0x000000210c1f7223 */ /* 0x010fe20000000037 */
[----:B------:R-:W-:Y:S01]  /*1300*/  FFMA R4, R4, R47, R20 ;  /* 0x0000002f04047223 */ /* 0x000fe20000000014 */
[C---:B------:R-:W-:Y:S01]  /*1310*/  FFMA R16, R12.reuse, R44, R21 ;  /* 0x0000002c0c107223 */ /* 0x040fe20000000015 */
[C---:B------:R-:W-:Y:S01]  /*1320*/  FFMA R55, R12.reuse, R45, R23 ;  /* 0x0000002d0c377223 */ /* 0x040fe20000000017 */
[C---:B------:R-:W-:Y:S01]  /*1330*/  FFMA R51, R12.reuse, R32, R51 ;  /* 0x000000200c337223 */ /* 0x040fe20000000033 */
[----:B------:R-:W1:Y:S01]  /*1340*/  LDS.128 R20, [R22+0xa10] ;  /* 0x000a100016147984 */ /* 0x000e620000000c00 */
[C---:B------:R-:W-:Y:S01]  /*1350*/  FFMA R61, R12.reuse, R34, R61 ;  /* 0x000000220c3d7223 */ /* 0x040fe2000000003d */
[C---:B------:R-:W-:Y:S01]  /*1360*/  FFMA R37, R12.reuse, R35, R37 ;  /* 0x000000230c257223 */ /* 0x040fe20000000025 */
[C---:B------:R-:W-:Y:S01]  /*1370*/  FFMA R66, R12.reuse, R46, R66 ;  /* 0x0000002e0c427223 */ /* 0x040fe20000000042 */
[----:B------:R-:W-:Y:S01]  /*1380*/  FFMA R41, R12, R47, R41 ;  /* 0x0000002f0c297223 */ /* 0x000fe20000000029 */
[----:B------:R-:W-:Y:S01]  /*1390*/  LEA R12, R30, UR9, 0x5 ;  /* 0x000000091e0c7c11 */ /* 0x000fe2000f8e28ff */
[C---:B-----5:R-:W-:Y:S01]  /*13a0*/  FFMA R54, R24.reuse, R32, R54 ;  /* 0x0000002018367223 */ /* 0x060fe20000000036 */
        /* <DEDUP_REMOVED lines=8> */
[----:B0-----:R-:W-:Y:S01]  /*1430*/  FFMA R45, R13, R9, R31 ;  /* 0x000000090d2d7223 */ /* 0x001fe2000000001f */
[C---:B------:R-:W-:Y:S01]  /*1440*/  FFMA R46, R17.reuse, R11, R29 ;  /* 0x0000000b112e7223 */ /* 0x040fe2000000001d */
[C---:B------:R-:W-:Y:S01]  /*1450*/  FFMA R48, R8.reuse, R17, R48 ;  /* 0x0000001108307223 */ /* 0x040fe20000000030 */
        /* <DEDUP_REMOVED lines=8> */
[-C--:B------:R-:W-:Y:S01]  /*14e0*/  FFMA R61, R13, R10.reuse, R61 ;  /* 0x0000000a0d3d7223 */ /* 0x080fe2000000003d */
[----:B------:R-:W-:Y:S01]  /*14f0*/  FFMA R62, R25, R10, R62 ;  /* 0x0000000a193e7223 */ /* 0x000fe2000000003e */
[----:B------:R-:W0:Y:S01]  /*1500*/  LDS.128 R28, [R12+0xc10] ;  /* 0x000c10000c1c7984 */ /* 0x000e220000000c00 */
        /* <DEDUP_REMOVED lines=8> */
[C---:B------:R-:W-:Y:S01]  /*1590*/  FFMA R52, R20.reuse, R17, R52 ;  /* 0x0000001114347223 */ /* 0x040fe20000000034 */
[----:B------:R-:W3:Y:S01]  /*15a0*/  S2R R5, SR_TID.Y ;  /* 0x0000000000057919 */ /* 0x000ee20000002200 */
        /* <DEDUP_REMOVED lines=14> */
[----:B------:R-:W2:Y:S01]  /*1690*/  LDS.128 R20, [R12+0xe10] ;  /* 0x000e10000c147984 */ /* 0x000ea20000000c00 */
        /* <DEDUP_REMOVED lines=13> */
[----:B0-----:R-:W-:Y:S01]  /*1770*/  FFMA R39, R28, R6, R39 ;  /* 0x000000061c277223 */ /* 0x001fe20000000027 */
[C---:B------:R-:W-:Y:S01]  /*1780*/  FFMA R64, R6.reuse, R29, R64 ;  /* 0x0000001d06407223 */ /* 0x040fe20000000040 */
[----:B---3--:R-:W-:Y:S01]  /*1790*/  LEA R5, R5, UR7, 0x9 ;  /* 0x0000000705057c11 */ /* 0x008fe2000f8e48ff */
        /* <DEDUP_REMOVED lines=17> */
[----:B------:R-:W-:Y:S01]  /*18b0*/  FFMA R44, R8, R27, R44 ;  /* 0x0000001b082c7223 */ /* 0x000fe2000000002c */
[-C--:B------:R-:W-:Y:S01]  /*18c0*/  FFMA R56, R19, R9.reuse, R56 ;  /* 0x0000000913387223 */ /* 0x080fe20000000038 */
[-C--:B------:R-:W-:Y:S01]  /*18d0*/  FFMA R53, R7, R9.reuse, R53 ;  /* 0x0000000907357223 */ /* 0x080fe20000000035 */
[-C--:B------:R-:W-:Y:S01]  /*18e0*/  FFMA R45, R15, R9.reuse, R45 ;  /* 0x000000090f2d7223 */ /* 0x080fe2000000002d */
[----:B------:R-:W-:Y:S01]  /*18f0*/  FFMA R59, R27, R9, R59 ;  /* 0x000000091b3b7223 */ /* 0x000fe2000000003b */
[----:B------:R-:W-:Y:S01]  /*1900*/  LDS.128 R28, [R5+0x20] ;  /* 0x00002000051c7984 */ /* 0x000fe20000000c00 */
[-C--:B------:R-:W-:Y:S01]  /*1910*/  FFMA R58, R19, R10.reuse, R58 ;  /* 0x0000000a133a7223 */ /* 0x080fe2000000003a */
[-C--:B------:R-:W-:Y:S01]  /*1920*/  FFMA R57, R7, R10.reuse, R57 ;  /* 0x0000000a07397223 */ /* 0x080fe20000000039 */
[-C--:B------:R-:W-:Y:S01]  /*1930*/  FFMA R61, R15, R10.reuse, R61 ;  /* 0x0000000a0f3d7223 */ /* 0x080fe2000000003d */
[----:B------:R-:W0:Y:S01]  /*1940*/  LDS.128 R32, [R12+0x1000] ;  /* 0x001000000c207984 */ /* 0x000e220000000c00 */
[----:B------:R-:W-:Y:S01]  /*1950*/  FFMA R62, R27, R10, R62 ;  /* 0x0000000a1b3e7223 */ /* 0x000fe2000000003e */
[-C--:B------:R-:W-:Y:S01]  /*1960*/  FFMA R46, R19, R11.reuse, R46 ;  /* 0x0000000b132e7223 */ /* 0x080fe2000000002e */
[-C--:B------:R-:W-:Y:S01]  /*1970*/  FFMA R36, R7, R11.reuse, R36 ;  /* 0x0000000b07247223 */ /* 0x080fe20000000024 */
[----:B------:R1:W3:Y:S01]  /*1980*/  LDS.128 R48, [R12+0x1010] ;  /* 0x001010000c307984 */ /* 0x0002e20000000c00 */
[-C--:B------:R-:W-:Y:S01]  /*1990*/  FFMA R37, R15, R11.reuse, R37 ;  /* 0x0000000b0f257223 */ /* 0x080fe20000000025 */
[----:B------:R-:W-:Y:S01]  /*19a0*/  FFMA R43, R27, R11, R43 ;  /* 0x0000000b1b2b7223 */ /* 0x000fe2000000002b */
[----:B------:R-:W-:Y:S01]  /*19b0*/  UMOV UR7, 0x400 ;  /* 0x0000040000077882 */ /* 0x000fe20000000000 */
[----:B------:R-:W4:Y:S01]  /*19c0*/  LDS.128 R8, [R5+0xa0] ;  /* 0x0000a00005087984 */ /* 0x000f220000000c00 */
[----:B------:R-:W-:Y:S01]  /*19d0*/  UIADD3 UR9, UPT, UPT, UR7, 0x2000, URZ ;  /* 0x0000200007097890 */ /* 0x000fe2000fffe0ff */
[----:B--2---:R-:W-:Y:S01]  /*19e0*/  FFMA R54, R15, R23, R41 ;  /* 0x000000170f367223 */ /* 0x004fe20000000029 */
[C---:B------:R-:W-:Y:S01]  /*19f0*/  FFMA R52, R20.reuse, R19, R52 ;  /* 0x0000001314347223 */ /* 0x040fe20000000034 */
[----:B------:R-:W2:Y:S01]  /*1a00*/  S2R R26, SR_TID.X ;  /* 0x00000000001a7919 */ /* 0x000ea20000002100 */
[----:B------:R-:W-:Y:S01]  /*1a10*/  ULEA UR9, UR8, UR9, 0x18 ;  /* 0x0000000908097291 */ /* 0x000fe2000f8ec0ff */
[C---:B------:R-:W-:Y:S01]  /*1a20*/  FFMA R60, R19.reuse, R21, R60 ;  /* 0x00000015133c7223 */ /* 0x040fe2000000003c */
[CC--:B------:R-:W-:Y:S01]  /*1a30*/  FFMA R63, R19.reuse, R22.reuse, R63 ;  /* 0x00000016133f7223 */ /* 0x0c0fe2000000003f */
[----:B------:R-:W-:Y:S01]  /*1a40*/  FFMA R38, R19, R23, R38 ;  /* 0x0000001713267223 */ /* 0x000fe20000000026 */
[C---:B-1----:R-:W-:Y:S01]  /*1a50*/  FFMA R12, R20.reuse, R7, R39 ;  /* 0x00000007140c7223 */ /* 0x042fe20000000027 */
        /* <DEDUP_REMOVED lines=9> */
[----:B------:R-:W5:Y:S01]  /*1af0*/  LDS.128 R4, [R5+0x1a0] ;  /* 0x0001a00005047984 */ /* 0x000f620000000c00 */
[C---:B------:R-:W-:Y:S01]  /*1b00*/  FFMA R55, R15.reuse, R21, R55 ;  /* 0x000000150f377223 */ /* 0x040fe20000000037 */
[----:B------:R-:W-:Y:S01]  /*1b10*/  FFMA R66, R15, R22, R66 ;  /* 0x000000160f427223 */ /* 0x000fe20000000042 */
[----:B------:R-:W-:Y:S01]  /*1b20*/  ULEA UR7, UR8, UR7, 0x18 ;  /* 0x0000000708077291 */ /* 0x000fe2000f8ec0ff */
[C---:B0-----:R-:W-:Y:S01]  /*1b30*/  FFMA R27, R28.reuse, R32, R13 ;  /* 0x000000201c1b7223 */ /* 0x041fe2000000000d */
[C---:B------:R-:W-:Y:S01]  /*1b40*/  FFMA R56, R28.reuse, R33, R56 ;  /* 0x000000211c387223 */ /* 0x040fe20000000038 */
[C---:B------:R-:W-:Y:S01]  /*1b50*/  FFMA R58, R28.reuse, R34, R58 ;  /* 0x000000221c3a7223 */ /* 0x040fe2000000003a */
[----:B------:R-:W-:Y:S01]  /*1b60*/  FFMA R46, R28, R35, R46 ;  /* 0x000000231c2e7223 */ /* 0x000fe2000000002e */
[----:B--2---:R-:W-:Y:S01]  /*1b70*/  LEA R20, R26, UR9, 0x5 ;  /* 0x000000091a147c11 */ /* 0x004fe2000f8e28ff */
[C---:B---3--:R-:W-:Y:S01]  /*1b80*/  FFMA R52, R28.reuse, R48, R52 ;  /* 0x000000301c347223 */ /* 0x048fe20000000034 */
[C---:B------:R-:W-:Y:S01]  /*1b90*/  FFMA R60, R28.reuse, R49, R60 ;  /* 0x000000311c3c7223 */ /* 0x040fe2000000003c */
[C---:B------:R-:W-:Y:S01]  /*1ba0*/  FFMA R63, R28.reuse, R50, R63 ;  /* 0x000000321c3f7223 */ /* 0x040fe2000000003f */
[----:B------:R-:W-:Y:S01]  /*1bb0*/  FFMA R38, R28, R51, R38 ;  /* 0x000000331c267223 */ /* 0x000fe20000000026 */
[C---:B----4-:R-:W-:Y:S01]  /*1bc0*/  FFMA R67, R8.reuse, R32, R14 ;  /* 0x0000002008437223 */ /* 0x050fe2000000000e */
[C---:B------:R-:W-:Y:S01]  /*1bd0*/  FFMA R28, R8.reuse, R48, R12 ;  /* 0x00000030081c7223 */ /* 0x040fe2000000000c */
[C---:B------:R-:W-:Y:S01]  /*1be0*/  FFMA R53, R8.reuse, R33, R53 ;  /* 0x0000002108357223 */ /* 0x040fe20000000035 */
[----:B------:R-:W0:Y:S01]  /*1bf0*/  LDS.128 R12, [R20+0x1200] ;  /* 0x00120000140c7984 */ /* 0x000e220000000c00 */
[C---:B------:R-:W-:Y:S01]  /*1c00*/  FFMA R57, R8.reuse, R34, R57 ;  /* 0x0000002208397223 */ /* 0x040fe20000000039 */
[C---:B------:R-:W-:Y:S01]  /*1c10*/  FFMA R36, R8.reuse, R35, R36 ;  /* 0x0000002308247223 */ /* 0x040fe20000000024 */
[C---:B------:R-:W-:Y:S01]  /*1c20*/  FFMA R64, R8.reuse, R49, R64 ;  /* 0x0000003108407223 */ /* 0x040fe20000000040 */
[----:B------:R-:W2:Y:S01]  /*1c30*/  LDS.128 R20, [R20+0x1210] ;  /* 0x0012100014147984 */ /* 0x000ea20000000c00 */
[C---:B------:R-:W-:Y:S01]  /*1c40*/  FFMA R65, R8.reuse, R50, R65 ;  /* 0x0000003208417223 */ /* 0x040fe20000000041 */
[----:B------:R-:W-:Y:S01]  /*1c50*/  FFMA R39, R8, R51, R39 ;  /* 0x0000003308277223 */ /* 0x000fe20000000027 */
[----:B------:R-:W-:Y:S01]  /*1c60*/  LEA R8, R26, UR9, 0x5 ;  /* 0x000000091a087c11 */ /* 0x000fe2000f8e28ff */
[C---:B-1----:R-:W-:Y:S01]  /*1c70*/  FFMA R25, R16.reuse, R32, R25 ;  /* 0x0000002010197223 */ /* 0x042fe20000000019 */
        /* <DEDUP_REMOVED lines=29> */
[----:B------:R-:W0:Y:S01]  /*1e50*/  LDS.128 R24, [R8+0x1410] ;  /* 0x0014100008187984 */ /* 0x000e220000000c00 */
[-C--:B------:R-:W-:Y:S01]  /*1e60*/  FFMA R36, R9, R15.reuse, R36 ;  /* 0x0000000f09247223 */ /* 0x080fe20000000024 */
[-C--:B------:R-:W-:Y:S01]  /*1e70*/  FFMA R37, R17, R15.reuse, R37 ;  /* 0x0000000f11257223 */ /* 0x080fe20000000025 */
[C---:B------:R-:W-:Y:S01]  /*1e80*/  FFMA R43, R5.reuse, R15, R43 ;  /* 0x0000000f052b7223 */ /* 0x040fe2000000002b */
[C---:B--2---:R-:W-:Y:S01]  /*1e90*/  FFMA R41, R20.reuse, R5, R41 ;  /* 0x0000000514297223 */ /* 0x044fe20000000029 */
[----:B------:R-:W2:Y:S01]  /*1ea0*/  LDS.128 R12, [R8+0x1600] ;  /* 0x00160000080c7984 */ /* 0x000ea20000000c00 */
        /* <DEDUP_REMOVED lines=16> */
[----:B-1----:R-:W-:Y:S01]  /*1fb0*/  FFMA R48, R32, R6, R48 ;  /* 0x0000000620307223 */ /* 0x002fe20000000030 */
[----:B------:R-:W1:Y:S01]  /*1fc0*/  LDS.128 R20, [R8+0x1610] ;  /* 0x0016100008147984 */ /* 0x000e620000000c00 */
        /* <DEDUP_REMOVED lines=15> */
[----:B------:R-:W4:Y:S01]  /*20c0*/  S2R R29, SR_TID.X ;  /* 0x00000000001d7919 */ /* 0x000f220000002100 */
        /* <DEDUP_REMOVED lines=21> */
[----:B------:R-:W-:Y:S01]  /*2220*/  FFMA R44, R12, R19, R44 ;  /* 0x000000130c2c7223 */ /* 0x000fe2000000002c */
[----:B------:R-:W0:Y:S01]  /*2230*/  LDS.128 R32, [R8+0x1800] ;  /* 0x0018000008207984 */ /* 0x000e220000000c00 */
[-C--:B------:R-:W-:Y:S01]  /*2240*/  FFMA R56, R31, R13.reuse, R56 ;  /* 0x0000000d1f387223 */ /* 0x080fe20000000038 */
[-C--:B------:R-:W-:Y:S01]  /*2250*/  FFMA R53, R11, R13.reuse, R53 ;  /* 0x0000000d0b357223 */ /* 0x080fe20000000035 */
[-C--:B------:R-:W-:Y:S01]  /*2260*/  FFMA R45, R19, R13.reuse, R45 ;  /* 0x0000000d132d7223 */ /* 0x080fe2000000002d */
        /* <DEDUP_REMOVED lines=15> */
[----:B------:R-:W-:Y:S01]  /*2360*/  UMOV UR7, 0x400 ;  /* 0x0000040000077882 */ /* 0x000fe20000000000 */
[----:B------:R-:W3:Y:S01]  /*2370*/  LDS.128 R8, [R5+0x130] ;  /* 0x0001300005087984 */ /* 0x000ee20000000c00 */
[----:B------:R-:W-:Y:S01]  /*2380*/  UIADD3 UR9, UPT, UPT, UR7, 0x2000, URZ ;  /* 0x0000200007097890 */ /* 0x000fe2000fffe0ff */
        /* <DEDUP_REMOVED lines=12> */
[----:B------:R-:W-:Y:S01]  /*2450*/  ULEA UR9, UR8, UR9, 0x18 ;  /* 0x0000000908097291 */ /* 0x000fe2000f8ec0ff */
[----:B------:R5:W3:Y:S01]  /*2460*/  LDS.128 R20, [R5+0x1b0] ;  /* 0x0001b00005147984 */ /* 0x000ae20000000c00 */
[----:B------:R-:W-:Y:S01]  /*2470*/  ULEA UR7, UR8, UR7, 0x18 ;  /* 0x0000000708077291 */ /* 0x000fe2000f8ec0ff */
[C---:B0-----:R-:W-:Y:S01]  /*2480*/  FFMA R56, R24.reuse, R33, R56 ;  /* 0x0000002118387223 */ /* 0x041fe20000000038 */
[C---:B------:R-:W-:Y:S01]  /*2490*/  FFMA R58, R24.reuse, R34, R58 ;  /* 0x00000022183a7223 */ /* 0x040fe2000000003a */
[C---:B------:R-:W-:Y:S01]  /*24a0*/  FFMA R46, R24.reuse, R35, R46 ;  /* 0x00000023182e7223 */ /* 0x040fe2000000002e */
[C---:B-----5:R-:W-:Y:S01]  /*24b0*/  FFMA R5, R24.reuse, R32, R16 ;  /* 0x0000002018057223 */ /* 0x060fe20000000010 */
[C---:B--2---:R-:W-:Y:S01]  /*24c0*/  FFMA R52, R24.reuse, R48, R52 ;  /* 0x0000003018347223 */ /* 0x044fe20000000034 */
[C---:B------:R-:W-:Y:S01]  /*24d0*/  FFMA R60, R24.reuse, R49, R60 ;  /* 0x00000031183c7223 */ /* 0x040fe2000000003c */
[C---:B------:R-:W-:Y:S01]  /*24e0*/  FFMA R63, R24.reuse, R50, R63 ;  /* 0x00000032183f7223 */ /* 0x040fe2000000003f */
[----:B------:R-:W-:Y:S01]  /*24f0*/  FFMA R24, R24, R51, R38 ;  /* 0x0000003318187223 */ /* 0x000fe20000000026 */
[----:B----4-:R-:W-:-:S05]  /*2500*/  LEA R38, R29, UR9, 0x5 ;  /* 0x000000091d267c11 */ /* 0x010fca000f8e28ff */
[----:B------:R-:W0:Y:S01]  /*2510*/  LDS.128 R16, [R38+0x1a00] ;  /* 0x001a000026107984 */ /* 0x000e220000000c00 */
[C---:B-1----:R-:W-:Y:S01]  /*2520*/  FFMA R68, R12.reuse, R33, R53 ;  /* 0x000000210c447223 */ /* 0x042fe20000000035 */
[C---:B------:R-:W-:Y:S01]  /*2530*/  FFMA R67, R12.reuse, R32, R67 ;  /* 0x000000200c437223 */ /* 0x040fe20000000043 */
[C---:B------:R-:W-:Y:S01]  /*2540*/  FFMA R57, R12.reuse, R34, R57 ;  /* 0x000000220c397223 */ /* 0x040fe20000000039 */
[C---:B------:R-:W-:Y:S01]  /*2550*/  FFMA R7, R12.reuse, R35, R36 ;  /* 0x000000230c077223 */ /* 0x040fe20000000024 */
[C---:B------:R-:W-:Y:S01]  /*2560*/  FFMA R53, R12.reuse, R48, R28 ;  /* 0x000000300c357223 */ /* 0x040fe2000000001c */
[C---:B------:R-:W-:Y:S01]  /*2570*/  FFMA R64, R12.reuse, R49, R64 ;  /* 0x000000310c407223 */ /* 0x040fe20000000040 */
[----:B------:R-:W-:Y:S01]  /*2580*/  FFMA R65, R12, R50, R65 ;  /* 0x000000320c417223 */ /* 0x000fe20000000041 */
[----:B---3--:R-:W-:Y:S01]  /*2590*/  FFMA R69, R8, R32, R44 ;  /* 0x0000002008457223 */ /* 0x008fe2000000002c */
[----:B------:R-:W-:Y:S01]  /*25a0*/  FFMA R12, R12, R51, R39 ;  /* 0x000000330c0c7223 */ /* 0x000fe20000000027 */
        /* <DEDUP_REMOVED lines=9> */
[----:B------:R-:W-:Y:S01]  /*2640*/  LEA R6, R29, UR9, 0x5 ;  /* 0x000000091d067c11 */ /* 0x000fe2000f8e28ff */
        /* <DEDUP_REMOVED lines=8> */
[----:B------:R-:W3:Y:S04]  /*26d0*/  LDS.128 R32, [R6+0x1c10] ;  /* 0x001c100006207984 */ /* 0x000ee80000000c00 */
[----:B------:R-:W-:Y:S01]  /*26e0*/  LDS.128 R48, [R6+0x2010] ;  /* 0x0020100006307984 */ /* 0x000fe20000000c00 */
        /* <DEDUP_REMOVED lines=33> */
[----:B------:R-:W1:Y:S01]  /*2900*/  S2R R9, SR_TID.Y ;  /* 0x0000000000097919 */ /* 0x000e620000002200 */
[----:B--2---:R-:W-:Y:S01]  /*2910*/  FFMA R5, R28, R26, R5 ;  /* 0x0000001a1c057223 */ /* 0x004fe20000000005 */
[----:B------:R-:W-:Y:S01]  /*2920*/  FFMA R7, R14, R31, R7 ;  /* 0x0000001f0e077223 */ /* 0x000fe20000000007 */
[----:B------:R-:W-:Y:S01]  /*2930*/  FFMA R8, R28, R22, R8 ;  /* 0x000000161c087223 */ /* 0x000fe20000000008 */
[----:B------:R-:W2:Y:S01]  /*2940*/  LDS.128 R36, [R6+0x1e10] ;  /* 0x001e100006247984 */ /* 0x000ea20000000c00 */
[C---:B------:R-:W-:Y:S01]  /*2950*/  FFMA R59, R22.reuse, R29, R59 ;  /* 0x0000001d163b7223 */ /* 0x040fe2000000003b */
[C---:B------:R-:W-:Y:S01]  /*2960*/  FFMA R62, R22.reuse, R30, R62 ;  /* 0x0000001e163e7223 */ /* 0x040fe2000000003e */
[----:B------:R-:W-:Y:S01]  /*2970*/  FFMA R43, R22, R31, R43 ;  /* 0x0000001f162b7223 */ /* 0x000fe2000000002b */
[----:B---3--:R-:W-:Y:S01]  /*2980*/  FFMA R41, R32, R22, R41 ;  /* 0x0000001620297223 */ /* 0x008fe20000000029 */
[C---:B------:R-:W-:Y:S01]  /*2990*/  FFMA R40, R22.reuse, R33, R40 ;  /* 0x0000002116287223 */ /* 0x040fe20000000028 */
[----:B------:R-:W-:Y:S01]  /*29a0*/  FFMA R42, R22, R34, R42 ;  /* 0x00000022162a7223 */ /* 0x000fe2000000002a */
[----:B------:R-:W-:Y:S01]  /*29b0*/  FFMA R69, R28, R10, R69 ;  /* 0x0000000a1c457223 */ /* 0x000fe20000000045 */
[-C--:B------:R-:W-:Y:S01]  /*29c0*/  FFMA R56, R26, R29.reuse, R56 ;  /* 0x0000001d1a387223 */ /* 0x080fe20000000038 */
        /* <DEDUP_REMOVED lines=18> */
[----:B0-----:R-:W-:Y:S01]  /*2af0*/  FFMA R10, R16, R27, R5 ;  /* 0x0000001b100a7223 */ /* 0x001fe20000000005 */
[----:B-1----:R-:W-:Y:S01]  /*2b00*/  LEA R9, R9, UR7, 0x9 ;  /* 0x0000000709097c11 */ /* 0x002fe2000f8e48ff */
[----:B------:R-:W-:Y:S01]  /*2b10*/  LDS.128 R32, [R6+0x2000] ;  /* 0x0020000006207984 */ /* 0x000fe20000000c00 */
[----:B------:R-:W-:Y:S01]  /*2b20*/  FFMA R20, R15, R19, R7 ;  /* 0x000000130f147223 */ /* 0x000fe20000000007 */
[C---:B------:R-:W-:Y:S01]  /*2b30*/  FFMA R56, R27.reuse, R17, R56 ;  /* 0x000000111b387223 */ /* 0x040fe20000000038 */
[C---:B------:R-:W-:Y:S01]  /*2b40*/  FFMA R58, R27.reuse, R18, R58 ;  /* 0x000000121b3a7223 */ /* 0x040fe2000000003a */
[----:B------:R-:W0:Y:S01]  /*2b50*/  LDS.128 R4, [R9+0xc0] ;  /* 0x0000c00009047984 */ /* 0x000e220000000c00 */
[C---:B------:R-:W-:Y:S01]  /*2b60*/  FFMA R46, R27.reuse, R19, R46 ;  /* 0x000000131b2e7223 */ /* 0x040fe2000000002e */
[----:B------:R-:W-:Y:S01]  /*2b70*/  UMOV UR7, 0x400 ;  /* 0x0000040000077882 */ /* 0x000fe20000000000 */
[----:B------:R-:W-:Y:S01]  /*2b80*/  FFMA R67, R28, R14, R67 ;  /* 0x0000000e1c437223 */ /* 0x000fe20000000043 */
[C---:B------:R-:W-:Y:S01]  /*2b90*/  FFMA R68, R14.reuse, R29, R68 ;  /* 0x0000001d0e447223 */ /* 0x040fe20000000044 */
[----:B------:R-:W-:Y:S01]  /*2ba0*/  FFMA R57, R14, R30, R57 ;  /* 0x0000001e0e397223 */ /* 0x000fe20000000039 */
[----:B------:R-:W-:Y:S01]  /*2bb0*/  UIADD3 UR9, UPT, UPT, UR7, 0x2000, URZ ;  /* 0x0000200007097890 */ /* 0x000fe2000fffe0ff */
[----:B--2---:R-:W-:Y:S01]  /*2bc0*/  FFMA R52, R36, R27, R52 ;  /* 0x0000001b24347223 */ /* 0x004fe20000000034 */
[C---:B------:R-:W-:Y:S01]  /*2bd0*/  FFMA R60, R27.reuse, R37, R60 ;  /* 0x000000251b3c7223 */ /* 0x040fe2000000003c */
[C---:B------:R-:W-:Y:S01]  /*2be0*/  FFMA R63, R27.reuse, R38, R63 ;  /* 0x000000261b3f7223 */ /* 0x040fe2000000003f */
[----:B------:R-:W-:Y:S01]  /*2bf0*/  FFMA R27, R27, R39, R24 ;  /* 0x000000271b1b7223 */ /* 0x000fe20000000018 */
[----:B------:R-:W-:Y:S01]  /*2c00*/  FFMA R67, R16, R15, R67 ;  /* 0x0000000f10437223 */ /* 0x000fe20000000043 */
[----:B------:R-:W1:Y:S01]  /*2c10*/  S2R R24, SR_TID.X ;  /* 0x0000000000187919 */ /* 0x000e620000002100 */
[C---:B------:R-:W-:Y:S01]  /*2c20*/  FFMA R68, R15.reuse, R17, R68 ;  /* 0x000000110f447223 */ /* 0x040fe20000000044 */
[C---:B------:R-:W-:Y:S01]  /*2c30*/  FFMA R57, R15.reuse, R18, R57 ;  /* 0x000000120f397223 */ /* 0x040fe20000000039 */
[----:B------:R-:W-:Y:S01]  /*2c40*/  FFMA R53, R36, R15, R53 ;  /* 0x0000000f24357223 */ /* 0x000fe20000000035 */
[C---:B------:R-:W-:Y:S01]  /*2c50*/  FFMA R64, R15.reuse, R37, R64 ;  /* 0x000000250f407223 */ /* 0x040fe20000000040 */
[C---:B------:R-:W-:Y:S01]  /*2c60*/  FFMA R65, R15.reuse, R38, R65 ;  /* 0x000000260f417223 */ /* 0x040fe20000000041 */
[----:B------:R-:W-:Y:S01]  /*2c70*/  FFMA R25, R15, R39, R12 ;  /* 0x000000270f197223 */ /* 0x000fe2000000000c */
[----:B------:R-:W-:Y:S01]  /*2c80*/  ULEA UR9, UR8, UR9, 0x18 ;  /* 0x0000000908097291 */ /* 0x000fe2000f8ec0ff */
[C---:B------:R-:W-:Y:S01]  /*2c90*/  FFMA R69, R16.reuse, R11, R69 ;  /* 0x0000000b10457223 */ /* 0x040fe20000000045 */
[----:B------:R-:W-:Y:S01]  /*2ca0*/  FFMA R8, R16, R23, R8 ;  /* 0x0000001710087223 */ /* 0x000fe20000000008 */
[-C--:B------:R-:W-:Y:S01]  /*2cb0*/  FFMA R45, R11, R17.reuse, R45 ;  /* 0x000000110b2d7223 */ /* 0x080fe2000000002d */
[----:B------:R-:W-:Y:S01]  /*2cc0*/  FFMA R59, R23, R17, R59 ;  /* 0x00000011173b7223 */ /* 0x000fe2000000003b */
[-C--:B------:R-:W-:Y:S01]  /*2cd0*/  FFMA R61, R11, R18.reuse, R61 ;  /* 0x000000120b3d7223 */ /* 0x080fe2000000003d */
[----:B------:R-:W-:Y:S01]  /*2ce0*/  FFMA R62, R23, R18, R62 ;  /* 0x00000012173e7223 */ /* 0x000fe2000000003e */
[-C--:B------:R-:W-:Y:S01]  /*2cf0*/  FFMA R44, R11, R19.reuse, R44 ;  /* 0x000000130b2c7223 */ /* 0x080fe2000000002c */
[----:B------:R-:W-:Y:S01]  /*2d00*/  FFMA R43, R23, R19, R43 ;  /* 0x00000013172b7223 */ /* 0x000fe2000000002b */
[----:B------:R-:W2:Y:S01]  /*2d10*/  LDS.128 R12, [R9+0x140] ;  /* 0x00014000090c7984 */ /* 0x000ea20000000c00 */
[C---:B------:R-:W-:Y:S01]  /*2d20*/  FFMA R47, R36.reuse, R11, R47 ;  /* 0x0000000b242f7223 */ /* 0x040fe2000000002f */
[----:B------:R-:W-:Y:S01]  /*2d30*/  FFMA R41, R36, R23, R41 ;  /* 0x0000001724297223 */ /* 0x000fe20000000029 */
[C---:B------:R-:W-:Y:S01]  /*2d40*/  FFMA R55, R11.reuse, R37, R55 ;  /* 0x000000250b377223 */ /* 0x040fe20000000037 */
[----:B------:R-:W3:Y:S01]  /*2d50*/  LDS.128 R16, [R9+0x1c0] ;  /* 0x0001c00009107984 */ /* 0x000ee20000000c00 */
[CC--:B------:R-:W-:Y:S01]  /*2d60*/  FFMA R66, R11.reuse, R38.reuse, R66 ;  /* 0x000000260b427223 */ /* 0x0c0fe20000000042 */
[----:B------:R-:W-:Y:S01]  /*2d70*/  FFMA R54, R11, R39, R54 ;  /* 0x000000270b367223 */ /* 0x000fe20000000036 */
[C---:B------:R-:W-:Y:S01]  /*2d80*/  FFMA R40, R23.reuse, R37, R40 ;  /* 0x0000002517287223 */ /* 0x040fe20000000028 */
[----:B------:R4:W5:Y:S01]  /*2d90*/  LDS.128 R28, [R9+0x40] ;  /* 0x00004000091c7984 */ /* 0x0009620000000c00 */
[C---:B------:R-:W-:Y:S01]  /*2da0*/  FFMA R42, R23.reuse, R38, R42 ;  /* 0x00000026172a7223 */ /* 0x040fe2000000002a */
[----:B------:R-:W-:Y:S01]  /*2db0*/  FFMA R11, R23, R39, R22 ;  /* 0x00000027170b7223 */ /* 0x000fe20000000016 */
[----:B------:R-:W-:Y:S01]  /*2dc0*/  ULEA UR7, UR8, UR7, 0x18 ;  /* 0x0000000708077291 */ /* 0x000fe2000f8ec0ff */
[C---:B0-----:R-:W-:Y:S01]  /*2dd0*/  FFMA R67, R4.reuse, R32, R67 ;  /* 0x0000002004437223 */ /* 0x041fe20000000043 */
[C---:B------:R-:W-:Y:S01]  /*2de0*/  FFMA R68, R4.reuse, R33, R68 ;  /* 0x0000002104447223 */ /* 0x040fe20000000044 */
[C---:B------:R-:W-:Y:S01]  /*2df0*/  FFMA R57, R4.reuse, R34, R57 ;  /* 0x0000002204397223 */ /* 0x040fe20000000039 */
[----:B------:R-:W-:Y:S01]  /*2e00*/  FFMA R53, R4, R48, R53 ;  /* 0x0000003004357223 */ /* 0x000fe20000000035 */
[----:B-1----:R-:W-:Y:S01]  /*2e10*/  LEA R36, R24, UR9, 0x5 ;  /* 0x0000000918247c11 */ /* 0x002fe2000f8e28ff */
[C---:B----4-:R-:W-:Y:S01]  /*2e20*/  FFMA R9, R4.reuse, R35, R20 ;  /* 0x0000002304097223 */ /* 0x050fe20000000014 */
[C---:B------:R-:W-:Y:S01]  /*2e30*/  FFMA R64, R4.reuse, R49, R64 ;  /* 0x0000003104407223 */ /* 0x040fe20000000040 */
[C---:B------:R-:W-:Y:S01]  /*2e40*/  FFMA R65, R4.reuse, R50, R65 ;  /* 0x0000003204417223 */ /* 0x040fe20000000041 */
[----:B------:R-:W-:Y:S01]  /*2e50*/  FFMA R4, R4, R51, R25 ;  /* 0x0000003304047223 */ /* 0x000fe20000000019 */
[----:B------:R-:W0:Y:S04]  /*2e60*/  LDS.128 R20, [R36+0x2200] ;  /* 0x0022000024147984 */ /* 0x000e280000000c00 */
[----:B------:R-:W1:Y:S01]  /*2e70*/  LDS.128 R36, [R36+0x2210] ;  /* 0x0022100024247984 */ /* 0x000e620000000c00 */
        /* <DEDUP_REMOVED lines=9> */
[----:B------:R-:W-:Y:S01]  /*2f10*/  LEA R8, R24, UR9, 0x5 ;  /* 0x0000000918087c11 */ /* 0x000fe2000f8e28ff */
        /* <DEDUP_REMOVED lines=11> */
[----:B------:R-:W2:Y:S01]  /*2fd0*/  LDS.128 R24, [R8+0x2400] ;  /* 0x0024000008187984 */ /* 0x000ea20000000c00 */
[----:B0-----:R-:W-:Y:S01]  /*2fe0*/  FFMA R67, R20, R5, R67 ;  /* 0x0000000514437223 */ /* 0x001fe20000000043 */
[C---:B------:R-:W-:Y:S01]  /*2ff0*/  FFMA R68, R5.reuse, R21, R68 ;  /* 0x0000001505447223 */ /* 0x040fe20000000044 */
[C---:B------:R-:W-:Y:S01]  /*3000*/  FFMA R57, R5.reuse, R22, R57 ;  /* 0x0000001605397223 */ /* 0x040fe20000000039 */
[----:B------:R-:W0:Y:S01]  /*3010*/  LDS.128 R32, [R8+0x2410] ;  /* 0x0024100008207984 */ /* 0x000e220000000c00 */
[C---:B------:R-:W-:Y:S01]  /*3020*/  FFMA R9, R5.reuse, R23, R9 ;  /* 0x0000001705097223 */ /* 0x040fe20000000009 */
[----:B-1----:R-:W-:Y:S01]  /*3030*/  FFMA R53, R36, R5, R53 ;  /* 0x0000000524357223 */ /* 0x002fe20000000035 */
[C---:B------:R-:W-:Y:S01]  /*3040*/  FFMA R64, R5.reuse, R37, R64 ;  /* 0x0000002505407223 */ /* 0x040fe20000000040 */
[C---:B------:R-:W-:Y:S01]  /*3050*/  FFMA R65, R5.reuse, R38, R65 ;  /* 0x0000002605417223 */ /* 0x040fe20000000041 */
[----:B------:R-:W-:Y:S01]  /*3060*/  FFMA R4, R5, R39, R4 ;  /* 0x0000002705047223 */ /* 0x000fe20000000004 */
[C---:B------:R-:W-:Y:S01]  /*3070*/  FFMA R10, R20.reuse, R29, R10 ;  /* 0x0000001d140a7223 */ /* 0x040fe2000000000a */
[----:B------:R-:W1:Y:S01]  /*3080*/  S2R R5, SR_TID.Y ;  /* 0x0000000000057919 */ /* 0x000e620000002200 */
        /* <DEDUP_REMOVED lines=10> */
[C---:B------:R-:W-:Y:S01]  /*3130*/  FFMA R43, R17.reuse, R23, R43 ;  /* 0x00000017112b7223 */ /* 0x040fe2000000002b */
[C---:B------:R-:W-:Y:S01]  /*3140*/  FFMA R41, R16.reuse, R48, R41 ;  /* 0x0000003010297223 */ /* 0x040fe20000000029 */
[----:B------:R-:W3:Y:S01]  /*3150*/  LDS.128 R20, [R8+0x2600] ;  /* 0x0026000008147984 */ /* 0x000ee20000000c00 */
[C---:B------:R-:W-:Y:S01]  /*3160*/  FFMA R40, R16.reuse, R49, R40 ;  /* 0x0000003110287223 */ /* 0x040fe20000000028 */
[C---:B------:R-:W-:Y:S01]  /*3170*/  FFMA R42, R16.reuse, R50, R42 ;  /* 0x00000032102a7223 */ /* 0x040fe2000000002a */
[----:B------:R-:W-:Y:S01]  /*3180*/  FFMA R11, R16, R51, R11 ;  /* 0x00000033100b7223 */ /* 0x000fe2000000000b */
[C---:B------:R-:W-:Y:S01]  /*3190*/  FFMA R41, R36.reuse, R17, R41 ;  /* 0x0000001124297223 */ /* 0x040fe20000000029 */
[C---:B------:R-:W-:Y:S01]  /*31a0*/  FFMA R40, R17.reuse, R37, R40 ;  /* 0x0000002511287223 */ /* 0x040fe20000000028 */
        /* <DEDUP_REMOVED lines=8> */
[-C--:B------:R-:W-:Y:S01]  /*3230*/  FFMA R54, R13, R39.reuse, R54 ;  /* 0x000000270d367223 */ /* 0x080fe20000000036 */
[----:B------:R-:W-:Y:S01]  /*3240*/  FFMA R11, R17, R39, R11 ;  /* 0x00000027110b7223 */ /* 0x000fe2000000000b */
[----:B--2---:R-:W-:Y:S01]  /*3250*/  FFMA R12, R24, R18, R12 ;  /* 0x00000012180c7223 */ /* 0x004fe2000000000c */
[----:B------:R-:W2:Y:S01]  /*3260*/  LDS.128 R36, [R8+0x2610] ;  /* 0x0026100008247984 */ /* 0x000ea20000000c00 */
[C---:B------:R-:W-:Y:S01]  /*3270*/  FFMA R59, R18.reuse, R25, R59 ;  /* 0x00000019123b7223 */ /* 0x040fe2000000003b */
[----:B-1----:R-:W-:Y:S01]  /*3280*/  LEA R5, R5, UR7, 0x9 ;  /* 0x0000000705057c11 */ /* 0x002fe2000f8e48ff */
[C---:B------:R-:W-:Y:S01]  /*3290*/  FFMA R62, R18.reuse, R26, R62 ;  /* 0x0000001a123e7223 */ /* 0x040fe2000000003e */
[----:B------:R-:W-:Y:S01]  /*32a0*/  FFMA R43, R18, R27, R43 ;  /* 0x0000001b122b7223 */ /* 0x000fe2000000002b */
[----:B0-----:R-:W-:Y:S01]  /*32b0*/  FFMA R41, R32, R18, R41 ;  /* 0x0000001220297223 */ /* 0x001fe20000000029 */
        /* <DEDUP_REMOVED lines=27> */
[----:B------:R-:W-:Y:S01]  /*3470*/  LDS.128 R24, [R5+0x50] ;  /* 0x0000500005187984 */ /* 0x000fe20000000c00 */
[-C--:B---3--:R-:W-:Y:S01]  /*3480*/  FFMA R58, R31, R22.reuse, R58 ;  /* 0x000000161f3a7223 */ /* 0x088fe2000000003a */
[-C--:B------:R-:W-:Y:S01]  /*3490*/  FFMA R57, R7, R22.reuse, R57 ;  /* 0x0000001607397223 */ /* 0x080fe20000000039 */
[-C--:B------:R-:W-:Y:S01]  /*34a0*/  FFMA R61, R15, R22.reuse, R61 ;  /* 0x000000160f3d7223 */ /* 0x080fe2000000003d */
[----:B------:R-:W0:Y:S01]  /*34b0*/  LDS.128 R32, [R8+0x2800] ;  /* 0x0028000008207984 */ /* 0x000e220000000c00 */
[----:B------:R-:W-:Y:S01]  /*34c0*/  FFMA R62, R19, R22, R62 ;  /* 0x00000016133e7223 */ /* 0x000fe2000000003e */
[----:B------:R-:W-:Y:S01]  /*34d0*/  UMOV UR7, 0x400 ;  /* 0x0000040000077882 */ /* 0x000fe20000000000 */
[----:B------:R-:W-:Y:S01]  /*34e0*/  FFMA R6, R20, R31, R10 ;  /* 0x0000001f14067223 */ /* 0x000fe2000000000a */
[----:B------:R-:W1:Y:S01]  /*34f0*/  LDS.128 R48, [R8+0x2810] ;  /* 0x0028100008307984 */ /* 0x000e620000000c00 */
[----:B------:R-:W-:Y:S01]  /*3500*/  UIADD3 UR9, UPT, UPT, UR7, 0x2000, URZ ;  /* 0x0000200007097890 */ /* 0x000fe2000fffe0ff */
[C---:B------:R-:W-:Y:S01]  /*3510*/  FFMA R56, R31.reuse, R21, R56 ;  /* 0x000000151f387223 */ /* 0x040fe20000000038 */
[C---:B------:R-:W-:Y:S01]  /*3520*/  FFMA R46, R31.reuse, R23, R46 ;  /* 0x000000171f2e7223 */ /* 0x040fe2000000002e */
[----:B------:R-:W3:Y:S01]  /*3530*/  S2R R22, SR_TID.X ;  /* 0x0000000000167919 */ /* 0x000ee20000002100 */
[----:B--2---:R-:W-:Y:S01]  /*3540*/  FFMA R52, R36, R31, R52 ;  /* 0x0000001f24347223 */ /* 0x004fe20000000034 */
[C---:B------:R-:W-:Y:S01]  /*3550*/  FFMA R60, R31.reuse, R37, R60 ;  /* 0x000000251f3c7223 */ /* 0x040fe2000000003c */
[CC--:B------:R-:W-:Y:S01]  /*3560*/  FFMA R63, R31.reuse, R38.reuse, R63 ;  /* 0x000000261f3f7223 */ /* 0x0c0fe2000000003f */
[----:B------:R-:W-:Y:S01]  /*3570*/  ULEA UR9, UR8, UR9, 0x18 ;  /* 0x0000000908097291 */ /* 0x000fe2000f8ec0ff */
[----:B------:R-:W-:Y:S01]  /*3580*/  FFMA R28, R31, R39, R28 ;  /* 0x000000271f1c7223 */ /* 0x000fe2000000001c */
[-C--:B------:R-:W-:Y:S01]  /*3590*/  FFMA R68, R7, R21.reuse, R68 ;  /* 0x0000001507447223 */ /* 0x080fe20000000044 */
[-C--:B------:R-:W-:Y:S01]  /*35a0*/  FFMA R45, R15, R21.reuse, R45 ;  /* 0x000000150f2d7223 */ /* 0x080fe2000000002d */
[----:B------:R-:W-:Y:S01]  /*35b0*/  FFMA R59, R19, R21, R59 ;  /* 0x00000015133b7223 */ /* 0x000fe2000000003b */
[C---:B------:R-:W-:Y:S01]  /*35c0*/  FFMA R67, R20.reuse, R7, R67 ;  /* 0x0000000714437223 */ /* 0x040fe20000000043 */
[----:B------:R-:W-:Y:S01]  /*35d0*/  FFMA R69, R20, R15, R69 ;  /* 0x0000000f14457223 */ /* 0x000fe20000000045 */
[-C--:B------:R-:W-:Y:S01]  /*35e0*/  FFMA R21, R7, R23.reuse, R9 ;  /* 0x0000001707157223 */ /* 0x080fe20000000009 */
[-C--:B------:R-:W-:Y:S01]  /*35f0*/  FFMA R44, R15, R23.reuse, R44 ;  /* 0x000000170f2c7223 */ /* 0x080fe2000000002c */
[----:B------:R-:W-:Y:S01]  /*3600*/  FFMA R43, R19, R23, R43 ;  /* 0x00000017132b7223 */ /* 0x000fe2000000002b */
[C---:B------:R-:W-:Y:S01]  /*3610*/  FFMA R53, R36.reuse, R7, R53 ;  /* 0x0000000724357223 */ /* 0x040fe20000000035 */
[C---:B------:R-:W-:Y:S01]  /*3620*/  FFMA R47, R36.reuse, R15, R47 ;  /* 0x0000000f242f7223 */ /* 0x040fe2000000002f */
[-C--:B------:R-:W-:Y:S01]  /*3630*/  FFMA R41, R36, R19.reuse, R41 ;  /* 0x0000001324297223 */ /* 0x080fe20000000029 */
[----:B------:R-:W-:Y:S01]  /*3640*/  FFMA R20, R20, R19, R12 ;  /* 0x0000001314147223 */ /* 0x000fe2000000000c */
[----:B------:R-:W-:Y:S01]  /*3650*/  FFMA R23, R7, R39, R4 ;  /* 0x0000002707177223 */ /* 0x000fe20000000004 */
[C---:B------:R-:W-:Y:S01]  /*3660*/  FFMA R55, R15.reuse, R37, R55 ;  /* 0x000000250f377223 */ /* 0x040fe20000000037 */
[CC--:B------:R-:W-:Y:S01]  /*3670*/  FFMA R66, R15.reuse, R38.reuse, R66 ;  /* 0x000000260f427223 */ /* 0x0c0fe20000000042 */
[----:B------:R-:W-:Y:S01]  /*3680*/  FFMA R54, R15, R39, R54 ;  /* 0x000000270f367223 */ /* 0x000fe20000000036 */
[----:B------:R-:W2:Y:S01]  /*3690*/  LDS.128 R8, [R5+0xd0] ;  /* 0x0000d00005087984 */ /* 0x000ea20000000c00 */
[C---:B------:R-:W-:Y:S01]  /*36a0*/  FFMA R40, R19.reuse, R37, R40 ;  /* 0x0000002513287223 */ /* 0x040fe20000000028 */
[CC--:B------:R-:W-:Y:S01]  /*36b0*/  FFMA R42, R19.reuse, R38.reuse, R42 ;  /* 0x00000026132a7223 */ /* 0x0c0fe2000000002a */
[----:B------:R-:W-:Y:S01]  /*36c0*/  FFMA R39, R19, R39, R18 ;  /* 0x0000002713277223 */ /* 0x000fe20000000012 */
[----:B------:R-:W4:Y:S01]  /*36d0*/  LDS.128 R12, [R5+0x150] ;  /* 0x00015000050c7984 */ /* 0x000f220000000c00 */
[C---:B------:R-:W-:Y:S01]  /*36e0*/  FFMA R64, R7.reuse, R37, R64 ;  /* 0x0000002507407223 */ /* 0x040fe20000000040 */
[----:B------:R-:W-:Y:S01]  /*36f0*/  FFMA R65, R7, R38, R65 ;  /* 0x0000002607417223 */ /* 0x000fe20000000041 */
[----:B------:R-:W-:Y:S01]  /*3700*/  ULEA UR7, UR8, UR7, 0x18 ;  /* 0x0000000708077291 */ /* 0x000fe2000f8ec0ff */
        /* <DEDUP_REMOVED lines=9> */
[----:B---3--:R-:W-:-:S05]  /*37a0*/  LEA R28, R22, UR9, 0x5 ;  /* 0x00000009161c7c11 */ /* 0x008fca000f8e28ff */
[----:B------:R-:W0:Y:S04]  /*37b0*/  LDS.128 R4, [R28+0x2a00] ;  /* 0x002a00001c047984 */ /* 0x000e280000000c00 */
[----:B------:R-:W1:Y:S01]  /*37c0*/  LDS.128 R28, [R28+0x2a10] ;  /* 0x002a10001c1c7984 */ /* 0x000e620000000c00 */
[C---:B--2---:R-:W-:Y:S01]  /*37d0*/  FFMA R67, R8.reuse, R32, R67 ;  /* 0x0000002008437223 */ /* 0x044fe20000000043 */
        /* <DEDUP_REMOVED lines=11> */
[----:B-----5:R-:W-:Y:S01]  /*3890*/  FFMA R32, R16, R32, R20 ;  /* 0x0000002010207223 */ /* 0x020fe20000000014 */
[----:B------:R-:W-:Y:S01]  /*38a0*/  LEA R12, R22, UR9, 0x5 ;  /* 0x00000009160c7c11 */ /* 0x000fe2000f8e28ff */
        /* <DEDUP_REMOVED lines=10> */
[----:B0-----:R-:W-:Y:S01]  /*3950*/  FFMA R16, R4, R17, R32 ;  /* 0x0000001104107223 */ /* 0x001fe20000000020 */
[----:B------:R-:W-:Y:S01]  /*3960*/  FFMA R8, R8, R51, R23 ;  /* 0x0000003308087223 */ /* 0x000fe20000000017 */
[----:B------:R-:W0:Y:S01]  /*3970*/  LDS.128 R32, [R12+0x2c10] ;  /* 0x002c10000c207984 */ /* 0x000e220000000c00 */
[C---:B------:R-:W-:Y:S01]  /*3980*/  FFMA R36, R4.reuse, R25, R36 ;  /* 0x0000001904247223 */ /* 0x040fe20000000024 */
[C---:B------:R-:W-:Y:S01]  /*3990*/  FFMA R67, R4.reuse, R9, R67 ;  /* 0x0000000904437223 */ /* 0x040fe20000000043 */
[----:B------:R-:W-:Y:S01]  /*39a0*/  FFMA R69, R4, R13, R69 ;  /* 0x0000000d04457223 */ /* 0x000fe20000000045 */
[----:B------:R-:W2:Y:S01]  /*39b0*/  LDS.128 R20, [R12+0x2c00] ;  /* 0x002c00000c147984 */ /* 0x000ea20000000c00 */
        /* <DEDUP_REMOVED lines=28> */
[----:B------:R-:W1:Y:S04]  /*3b80*/  LDS.128 R4, [R12+0x2e00] ;  /* 0x002e00000c047984 */ /* 0x000e680000000c00 */
[----:B------:R-:W3:Y:S01]  /*3b90*/  LDS.128 R28, [R12+0x2e10] ;  /* 0x002e10000c1c7984 */ /* 0x000ee20000000c00 */
[----:B0-----:R-:W-:Y:S01]  /*3ba0*/  FFMA R8, R10, R35, R8 ;  /* 0x000000230a087223 */ /* 0x001fe20000000008 */
[----:B------:R-:W0:Y:S01]  /*3bb0*/  S2R R9, SR_TID.Y ;  /* 0x0000000000097919 */ /* 0x000e220000002200 */
[-C--:B------:R-:W-:Y:S01]  /*3bc0*/  FFMA R53, R32, R10.reuse, R53 ;  /* 0x0000000a20357223 */ /* 0x080fe20000000035 */
[----:B------:R-:W-:Y:S01]  /*3bd0*/  FFMA R64, R10, R33, R64 ;  /* 0x000000210a407223 */ /* 0x000fe20000000040 */
[----:B--2---:R-:W-:Y:S01]  /*3be0*/  FFMA R67, R20, R10, R67 ;  /* 0x0000000a14437223 */ /* 0x004fe20000000043 */
[C---:B------:R-:W-:Y:S01]  /*3bf0*/  FFMA R68, R10.reuse, R21, R68 ;  /* 0x000000150a447223 */ /* 0x040fe20000000044 */
        /* <DEDUP_REMOVED lines=27> */
[----:B0-----:R-:W-:Y:S01]  /*3db0*/  LEA R13, R9, UR7, 0x9 ;  /* 0x00000007090d7c11 */ /* 0x001fe2000f8e48ff */
[----:B-1----:R-:W-:Y:S01]  /*3dc0*/  FFMA R67, R4, R11, R67 ;  /* 0x0000000b04437223 */ /* 0x002fe20000000043 */
[C---:B------:R-:W-:Y:S01]  /*3dd0*/  FFMA R68, R11.reuse, R5, R68 ;  /* 0x000000050b447223 */ /* 0x040fe20000000044 */
[----:B------:R-:W-:Y:S01]  /*3de0*/  LDS.128 R32, [R12+0x3000] ;  /* 0x003000000c207984 */ /* 0x000fe20000000c00 */
[C---:B------:R-:W-:Y:S01]  /*3df0*/  FFMA R57, R11.reuse, R6, R57 ;  /* 0x000000060b397223 */ /* 0x040fe20000000039 */
[C---:B------:R-:W-:Y:S01]  /*3e00*/  FFMA R37, R11.reuse, R7, R37 ;  /* 0x000000070b257223 */ /* 0x040fe20000000025 */
[----:B---3--:R-:W-:Y:S01]  /*3e10*/  FFMA R53, R28, R11, R53 ;  /* 0x0000000b1c357223 */ /* 0x008fe20000000035 */
[----:B------:R-:W0:Y:S01]  /*3e20*/  LDS.128 R20, [R13+0x60] ;  /* 0x000060000d147984 */ /* 0x000e220000000c00 */
[C---:B------:R-:W-:Y:S01]  /*3e30*/  FFMA R64, R11.reuse, R29, R64 ;  /* 0x0000001d0b407223 */ /* 0x040fe20000000040 */
[C---:B------:R-:W-:Y:S01]  /*3e40*/  FFMA R65, R11.reuse, R30, R65 ;  /* 0x0000001e0b417223 */ /* 0x040fe20000000041 */
[----:B------:R-:W-:Y:S01]  /*3e50*/  FFMA R18, R11, R31, R8 ;  /* 0x0000001f0b127223 */ /* 0x000fe20000000008 */
[----:B------:R-:W1:Y:S01]  /*3e60*/  LDS.128 R48, [R12+0x3010] ;  /* 0x003010000c307984 */ /* 0x000e620000000c00 */
[C---:B------:R-:W-:Y:S01]  /*3e70*/  FFMA R36, R4.reuse, R27, R36 ;  /* 0x0000001b04247223 */ /* 0x040fe20000000024 */
[C---:B------:R-:W-:Y:S01]  /*3e80*/  FFMA R69, R4.reuse, R15, R69 ;  /* 0x0000000f04457223 */ /* 0x040fe20000000045 */
[----:B------:R-:W-:Y:S01]  /*3e90*/  FFMA R16, R4, R19, R16 ;  /* 0x0000001304107223 */ /* 0x000fe20000000010 */
[----:B------:R-:W2:Y:S01]  /*3ea0*/  LDS.128 R8, [R13+0x160] ;  /* 0x000160000d087984 */ /* 0x000ea20000000c00 */
        /* <DEDUP_REMOVED lines=9> */
[----:B------:R-:W3:Y:S01]  /*3f40*/  S2R R17, SR_TID.X ;  /* 0x0000000000117919 */ /* 0x000ee20000002100 */
[C---:B------:R-:W-:Y:S01]  /*3f50*/  FFMA R47, R28.reuse, R15, R47 ;  /* 0x0000000f1c2f7223 */ /* 0x040fe2000000002f */
[C---:B------:R-:W-:Y:S01]  /*3f60*/  FFMA R55, R15.reuse, R29, R55 ;  /* 0x0000001d0f377223 */ /* 0x040fe20000000037 */
[CC--:B------:R-:W-:Y:S01]  /*3f70*/  FFMA R66, R15.reuse, R30.reuse, R66 ;  /* 0x0000001e0f427223 */ /* 0x0c0fe20000000042 */
[----:B------:R-:W4:Y:S01]  /*3f80*/  LDS.128 R4, [R13+0xe0] ;  /* 0x0000e0000d047984 */ /* 0x000f220000000c00 */
[----:B------:R-:W-:Y:S01]  /*3f90*/  FFMA R54, R15, R31, R54 ;  /* 0x0000001f0f367223 */ /* 0x000fe20000000036 */
[----:B------:R-:W-:Y:S01]  /*3fa0*/  UMOV UR7, 0x400 ;  /* 0x0000040000077882 */ /* 0x000fe20000000000 */
[C---:B------:R-:W-:Y:S01]  /*3fb0*/  FFMA R52, R28.reuse, R27, R52 ;  /* 0x0000001b1c347223 */ /* 0x040fe20000000034 */
[----:B------:R-:W5:Y:S01]  /*3fc0*/  LDS.128 R12, [R13+0x1e0] ;  /* 0x0001e0000d0c7984 */ /* 0x000f620000000c00 */
[----:B------:R-:W-:Y:S01]  /*3fd0*/  UIADD3 UR9, UPT, UPT, UR7, 0x2000, URZ ;  /* 0x0000200007097890 */ /* 0x000fe2000fffe0ff */
[C---:B------:R-:W-:Y:S01]  /*3fe0*/  FFMA R60, R27.reuse, R29, R60 ;  /* 0x0000001d1b3c7223 */ /* 0x040fe2000000003c */
[CC--:B------:R-:W-:Y:S01]  /*3ff0*/  FFMA R63, R27.reuse, R30.reuse, R63 ;  /* 0x0000001e1b3f7223 */ /* 0x0c0fe2000000003f */
[----:B------:R-:W-:Y:S01]  /*4000*/  FFMA R24, R27, R31, R24 ;  /* 0x0000001f1b187223 */ /* 0x000fe20000000018 */
[----:B------:R-:W-:Y:S01]  /*4010*/  ULEA UR9, UR8, UR9, 0x18 ;  /* 0x0000000908097291 */ /* 0x000fe2000f8ec0ff */
[----:B------:R-:W-:Y:S01]  /*4020*/  FFMA R41, R28, R19, R41 ;  /* 0x000000131c297223 */ /* 0x000fe20000000029 */
[C---:B------:R-:W-:Y:S01]  /*4030*/  FFMA R40, R19.reuse, R29, R40 ;  /* 0x0000001d13287223 */ /* 0x040fe20000000028 */
[C---:B------:R-:W-:Y:S01]  /*4040*/  FFMA R42, R19.reuse, R30, R42 ;  /* 0x0000001e132a7223 */ /* 0x040fe2000000002a */
[----:B------:R-:W-:Y:S01]  /*4050*/  FFMA R39, R19, R31, R39 ;  /* 0x0000001f13277223 */ /* 0x000fe20000000027 */
[----:B------:R-:W-:Y:S01]  /*4060*/  ULEA UR7, UR8, UR7, 0x18 ;  /* 0x0000000708077291 */ /* 0x000fe2000f8ec0ff */
        /* <DEDUP_REMOVED lines=10> */
[C---:B---3--:R-:W-:Y:S01]  /*4110*/  LEA R28, R17.reuse, UR9, 0x5 ;  /* 0x00000009111c7c11 */ /* 0x048fe2000f8e28ff */
[C---:B------:R-:W-:Y:S01]  /*4120*/  FFMA R61, R8.reuse, R34, R61 ;  /* 0x00000022083d7223 */ /* 0x040fe2000000003d */
[C---:B------:R-:W-:Y:S01]  /*4130*/  FFMA R44, R8.reuse, R35, R44 ;  /* 0x00000023082c7223 */ /* 0x040fe2000000002c */
[C---:B------:R-:W-:Y:S01]  /*4140*/  FFMA R47, R8.reuse, R48, R47 ;  /* 0x00000030082f7223 */ /* 0x040fe2000000002f */
[C---:B------:R-:W-:Y:S01]  /*4150*/  FFMA R55, R8.reuse, R49, R55 ;  /* 0x0000003108377223 */ /* 0x040fe20000000037 */
[C---:B------:R-:W-:Y:S01]  /*4160*/  FFMA R66, R8.reuse, R50, R66 ;  /* 0x0000003208427223 */ /* 0x040fe20000000042 */
[----:B------:R-:W-:Y:S01]  /*4170*/  FFMA R54, R8, R51, R54 ;  /* 0x0000003308367223 */ /* 0x000fe20000000036 */
[----:B------:R-:W0:Y:S01]  /*4180*/  LDS.128 R24, [R28+0x3200] ;  /* 0x003200001c187984 */ /* 0x000e220000000c00 */
[----:B------:R-:W-:-:S03]  /*4190*/  LEA R8, R17, UR9, 0x5 ;  /* 0x0000000911087c11 */ /* 0x000fc6000f8e28ff */
[----:B------:R-:W-:Y:S01]  /*41a0*/  LDS.128 R28, [R28+0x3210] ;  /* 0x003210001c1c7984 */ /* 0x000fe20000000c00 */
        /* <DEDUP_REMOVED lines=10> */
[----:B------:R-:W1:Y:S01]  /*4250*/  LDS.128 R16, [R8+0x3400] ;  /* 0x0034000008107984 */ /* 0x000e620000000c00 */
[C---:B------:R-:W-:Y:S01]  /*4260*/  FFMA R62, R12.reuse, R34, R62 ;  /* 0x000000220c3e7223 */ /* 0x040fe2000000003e */
[C---:B------:R-:W-:Y:S01]  /*4270*/  FFMA R43, R12.reuse, R35, R43 ;  /* 0x000000230c2b7223 */ /* 0x040fe2000000002b */
[C---:B------:R-:W-:Y:S01]  /*4280*/  FFMA R41, R12.reuse, R48, R41 ;  /* 0x000000300c297223 */ /* 0x040fe20000000029 */
[C---:B------:R-:W-:Y:S01]  /*4290*/  FFMA R40, R12.reuse, R49, R40 ;  /* 0x000000310c287223 */ /* 0x040fe20000000028 */
[C---:B------:R-:W-:Y:S01]  /*42a0*/  FFMA R42, R12.reuse, R50, R42 ;  /* 0x000000320c2a7223 */ /* 0x040fe2000000002a */
[----:B------:R-:W-:-:S02]  /*42b0*/  FFMA R39, R12, R51, R39 ;  /* 0x000000330c277223 */ /* 0x000fc40000000027 */
        /* <DEDUP_REMOVED lines=34> */
[----:B------:R-:W1:Y:S01]  /*44e0*/  LDS.128 R24, [R8+0x3600] ;  /* 0x0036000008187984 */ /* 0x000e620000000c00 */
[C---:B------:R-:W-:Y:S01]  /*44f0*/  FFMA R53, R28.reuse, R5, R53 ;  /* 0x000000051c357223 */ /* 0x040fe20000000035 */
[C---:B------:R-:W-:Y:S01]  /*4500*/  FFMA R64, R5.reuse, R29, R64 ;  /* 0x0000001d05407223 */ /* 0x040fe20000000040 */
[CC--:B------:R-:W-:Y:S01]  /*4510*/  FFMA R65, R5.reuse, R30.reuse, R65 ;  /* 0x0000001e05417223 */ /* 0x0c0fe20000000041 */
[----:B------:R-:W2:Y:S01]  /*4520*/  LDS.128 R16, [R8+0x3610] ;  /* 0x0036100008107984 */ /* 0x000ea20000000c00 */
[----:B------:R-:W-:Y:S01]  /*4530*/  FFMA R4, R5, R31, R4 ;  /* 0x0000001f05047223 */ /* 0x000fe20000000004 */
[C---:B------:R-:W-:Y:S01]  /*4540*/  FFMA R47, R28.reuse, R9, R47 ;  /* 0x000000091c2f7223 */ /* 0x040fe2000000002f */
[C---:B------:R-:W-:Y:S01]  /*4550*/  FFMA R55, R9.reuse, R29, R55 ;  /* 0x0000001d09377223 */ /* 0x040fe20000000037 */
[----:B------:R-:W3:Y:S01]  /*4560*/  S2R R5, SR_TID.Y ;  /* 0x0000000000057919 */ /* 0x000ee20000002200 */
        /* <DEDUP_REMOVED lines=10> */
[----:B0-----:R-:W-:Y:S01]  /*4610*/  FFMA R4, R6, R35, R4 ;  /* 0x0000002306047223 */ /* 0x001fe20000000004 */
[----:B------:R-:W-:Y:S01]  /*4620*/  FFMA R53, R32, R6, R53 ;  /* 0x0000000620357223 */ /* 0x000fe20000000035 */
        /* <DEDUP_REMOVED lines=14> */
[----:B------:R-:W0:Y:S01]  /*4710*/  S2R R13, SR_TID.X ;  /* 0x00000000000d7919 */ /* 0x000e220000002100 */
[----:B---3--:R-:W-:Y:S01]  /*4720*/  LEA R9, R5, UR7, 0x9 ;  /* 0x0000000705097c11 */ /* 0x008fe2000f8e48ff */
        /* <DEDUP_REMOVED lines=12> */
[----:B------:R-:W3:Y:S01]  /*47f0*/  LDS.128 R32, [R8+0x3800] ;  /* 0x0038000008207984 */ /* 0x000ee20000000c00 */
[----:B------:R-:W-:Y:S01]  /*4800*/  FFMA R62, R15, R26, R62 ;  /* 0x0000001a0f3e7223 */ /* 0x000fe2000000003e */
[-C--:B------:R-:W-:Y:S01]  /*4810*/  FFMA R46, R23, R27.reuse, R46 ;  /* 0x0000001b172e7223 */ /* 0x080fe2000000002e */
[-C--:B------:R-:W-:Y:S01]  /*4820*/  FFMA R37, R7, R27.reuse, R37 ;  /* 0x0000001b07257223 */ /* 0x080fe20000000025 */
[-C--:B------:R-:W-:Y:S01]  /*4830*/  FFMA R44, R11, R27.reuse, R44 ;  /* 0x0000001b0b2c7223 */ /* 0x080fe2000000002c */
[----:B------:R-:W-:Y:S01]  /*4840*/  FFMA R43, R15, R27, R43 ;  /* 0x0000001b0f2b7223 */ /* 0x000fe2000000002b */
[C---:B--2---:R-:W-:Y:S01]  /*4850*/  FFMA R53, R16.reuse, R7, R53 ;  /* 0x0000000710357223 */ /* 0x044fe20000000035 */
[C---:B------:R-:W-:Y:S01]  /*4860*/  FFMA R64, R7.reuse, R17, R64 ;  /* 0x0000001107407223 */ /* 0x040fe20000000040 */
[CC--:B------:R-:W-:Y:S01]  /*4870*/  FFMA R65, R7.reuse, R18.reuse, R65 ;  /* 0x0000001207417223 */ /* 0x0c0fe20000000041 */
[----:B------:R-:W-:Y:S01]  /*4880*/  FFMA R14, R7, R19, R4 ;  /* 0x00000013070e7223 */ /* 0x000fe20000000004 */
[----:B------:R-:W2:Y:S01]  /*4890*/  LDS.128 R24, [R9+0xf0] ;  /* 0x0000f00009187984 */ /* 0x000ea20000000c00 */
        /* <DEDUP_REMOVED lines=16> */
[----:B------:R-:W-:-:S02]  /*49a0*/  FFMA R39, R15, R19, R39 ;  /* 0x000000130f277223 */ /* 0x000fc40000000027 */
[----:B0-----:R-:W-:-:S05]  /*49b0*/  LEA R38, R13, UR7, 0x5 ;  /* 0x000000070d267c11 */ /* 0x001fca000f8e28ff */
[----:B------:R-:W0:Y:S01]  /*49c0*/  LDS.128 R16, [R38+0x3a00] ;  /* 0x003a000026107984 */ /* 0x000e220000000c00 */
[----:B------:R-:W0:Y:S01]  /*49d0*/  LDCU UR7, c[0x0][0x3a0] ;  /* 0x00007400ff0777ac */ /* 0x000e220008000800 */
[C---:B-1----:R-:W-:Y:S01]  /*49e0*/  FFMA R52, R28.reuse, R48, R52 ;  /* 0x000000301c347223 */ /* 0x042fe20000000034 */
[C---:B------:R-:W-:Y:S01]  /*49f0*/  FFMA R60, R28.reuse, R49, R60 ;  /* 0x000000311c3c7223 */ /* 0x040fe2000000003c */
[C---:B------:R-:W-:Y:S01]  /*4a00*/  FFMA R63, R28.reuse, R50, R63 ;  /* 0x000000321c3f7223 */ /* 0x040fe2000000003f */
[C---:B---3--:R-:W-:Y:S01]  /*4a10*/  FFMA R36, R28.reuse, R32, R36 ;  /* 0x000000201c247223 */ /* 0x048fe20000000024 */
[C---:B------:R-:W-:Y:S01]  /*4a20*/  FFMA R56, R28.reuse, R33, R56 ;  /* 0x000000211c387223 */ /* 0x040fe20000000038 */
[C---:B------:R-:W-:Y:S01]  /*4a30*/  FFMA R58, R28.reuse, R34, R58 ;  /* 0x000000221c3a7223 */ /* 0x040fe2000000003a */
[C---:B------:R-:W-:Y:S01]  /*4a40*/  FFMA R46, R28.reuse, R35, R46 ;  /* 0x000000231c2e7223 */ /* 0x040fe2000000002e */
[----:B------:R-:W-:Y:S02]  /*4a50*/  FFMA R28, R28, R51, R20 ;  /* 0x000000331c1c7223 */ /* 0x000fe40000000014 */
[----:B------:R-:W1:Y:S01]  /*4a60*/  LDS.128 R20, [R38+0x3a10] ;  /* 0x003a100026147984 */ /* 0x000e620000000c00 */
[C---:B--2---:R-:W-:Y:S01]  /*4a70*/  FFMA R67, R24.reuse, R32, R67 ;  /* 0x0000002018437223 */ /* 0x044fe20000000043 */
[C---:B------:R-:W-:Y:S01]  /*4a80*/  FFMA R68, R24.reuse, R33, R68 ;  /* 0x0000002118447223 */ /* 0x040fe20000000044 */
[C---:B------:R-:W-:Y:S01]  /*4a90*/  FFMA R57, R24.reuse, R34, R57 ;  /* 0x0000002218397223 */ /* 0x040fe20000000039 */
[C---:B------:R-:W-:Y:S01]  /*4aa0*/  FFMA R37, R24.reuse, R35, R37 ;  /* 0x0000002318257223 */ /* 0x040fe20000000025 */
[C---:B------:R-:W-:Y:S01]  /*4ab0*/  FFMA R53, R24.reuse, R48, R53 ;  /* 0x0000003018357223 */ /* 0x040fe20000000035 */
[C---:B------:R-:W-:Y:S01]  /*4ac0*/  FFMA R64, R24.reuse, R49, R64 ;  /* 0x0000003118407223 */ /* 0x040fe20000000040 */
[----:B------:R-:W-:Y:S01]  /*4ad0*/  FFMA R65, R24, R50, R65 ;  /* 0x0000003218417223 */ /* 0x000fe20000000041 */
[-C--:B----4-:R-:W-:Y:S01]  /*4ae0*/  FFMA R69, R4, R32.reuse, R69 ;  /* 0x0000002004457223 */ /* 0x090fe20000000045 */
[----:B------:R-:W-:Y:S01]  /*4af0*/  FFMA R24, R24, R51, R14 ;  /* 0x0000003318187223 */ /* 0x000fe2000000000e */
[----:B-----5:R-:W-:Y:S01]  /*4b00*/  FFMA R32, R8, R32, R12 ;  /* 0x0000002008207223 */ /* 0x020fe2000000000c */
[C---:B------:R-:W-:Y:S01]  /*4b10*/  FFMA R45, R4.reuse, R33, R45 ;  /* 0x00000021042d7223 */ /* 0x040fe2000000002d */
[----:B------:R-:W2:Y:S01]  /*4b20*/  LDS.128 R12, [R38+0x3c00] ;  /* 0x003c0000260c7984 */ /* 0x000ea20000000c00 */
[CC--:B------:R-:W-:Y:S01]  /*4b30*/  FFMA R61, R4.reuse, R34.reuse, R61 ;  /* 0x00000022043d7223 */ /* 0x0c0fe2000000003d */
[-C--:B------:R-:W-:Y:S01]  /*4b40*/  FFMA R44, R4, R35.reuse, R44 ;  /* 0x00000023042c7223 */ /* 0x080fe2000000002c */
        /* <DEDUP_REMOVED lines=16> */
[----:B------:R-:W0:Y:S01]  /*4c50*/  LDS.128 R32, [R38+0x3c10] ;  /* 0x003c100026207984 */ /* 0x000e220000000c00 */
        /* <DEDUP_REMOVED lines=9> */
[C---:B------:R-:W-:Y:S01]  /*4cf0*/  FFMA R17, R9.reuse, R17, R59 ;  /* 0x0000001109117223 */ /* 0x040fe2000000003b */
[----:B------:R-:W-:Y:S01]  /*4d00*/  FFMA R18, R9, R18, R62 ;  /* 0x0000001209127223 */ /* 0x000fe2000000003e */
[C---:B-1----:R-:W-:Y:S01]  /*4d10*/  FFMA R19, R29.reuse, R21, R60 ;  /* 0x000000151d137223 */ /* 0x042fe2000000003c */
        /* <DEDUP_REMOVED lines=8> */
[----:B------:R-:W1:Y:S01]  /*4da0*/  LDS.128 R60, [R38+0x3e00] ;  /* 0x003e0000263c7984 */ /* 0x000e620000000c00 */
[-C--:B------:R-:W-:Y:S01]  /*4db0*/  FFMA R9, R9, R23.reuse, R39 ;  /* 0x0000001709097223 */ /* 0x080fe20000000027 */
[----:B--2---:R-:W-:Y:S01]  /*4dc0*/  FFMA R5, R12, R30, R36 ;  /* 0x0000001e0c057223 */ /* 0x004fe20000000024 */
[----:B------:R-:W-:Y:S01]  /*4dd0*/  UISETP.GE.AND UP0, UPT, UR4, UR7, UPT ;  /* 0x000000070400728c */ /* 0x000fe2000bf06270 */
[----:B------:R-:W2:Y:S01]  /*4de0*/  LDS.128 R36, [R38+0x3e10] ;  /* 0x003e100026247984 */ /* 0x000ea20000000c00 */
[-C--:B------:R-:W-:Y:S01]  /*4df0*/  FFMA R28, R29, R23.reuse, R28 ;  /* 0x000000171d1c7223 */ /* 0x080fe2000000001c */
        /* <DEDUP_REMOVED lines=12> */
[----:B------:R-:W-:Y:S01]  /*4ec0*/  FFMA R58, R30, R14, R58 ;  /* 0x0000000e1e3a7223 */ /* 0x000fe2000000003a */
[----:B0-----:R-:W-:Y:S01]  /*4ed0*/  FFMA R66, R6, R34, R66 ;  /* 0x0000002206427223 */ /* 0x001fe20000000042 */
        /* <DEDUP_REMOVED lines=30> */
[----:B--2---:R-:W-:Y:S01]  /*50c0*/  FFMA R67, R7, R38, R66 ;  /* 0x0000002607437223 */ /* 0x004fe20000000042 */
        /* <DEDUP_REMOVED lines=23> */
[----:B------:R-:W-:Y:S06]  /*5240*/  BAR.SYNC.DEFER_BLOCKING 0x0 ;  /* 0x0000000000007b1d */ /* 0x000fec0000010000 */
[----:B------:R-:W-:Y:S05]  /*5250*/  BRA.U !UP0, `(.L_x_288) ;  /* 0xffffffad08f07547 */ /* 0x000fea000b83ffff */
.L_x_273:
[----:B------:R-:W0:Y:S01]  /*5260*/  LDCU UR6, c[0x0][0x398] ;  /* 0x00007300ff0677ac */ /* 0x000e220008000800 */
[C---:B------:R-:W-:Y:S01]  /*5270*/  IADD3 R16, PT, PT, R2.reuse, 0x1, RZ ;  /* 0x0000000102107810 */ /* 0x040fe20007ffe0ff */
[----:B------:R-:W-:Y:S01]  /*5280*/  BSSY.RECONVERGENT B0, `(.L_x_289) ;  /* 0x000002a000007945 */ /* 0x000fe20003800200 */
[C---:B------:R-:W-:Y:S02]  /*5290*/  IADD3 R7, PT, PT, R2.reuse, 0x2, RZ ;  /* 0x0000000202077810 */ /* 0x040fe40007ffe0ff */
[C---:B------:R-:W-:Y:S02]  /*52a0*/  IADD3 R0, PT, PT, R2.reuse, 0x3, RZ ;  /* 0x0000000302007810 */ /* 0x040fe40007ffe0ff */
[----:B0-----:R-:W-:Y:S02]  /*52b0*/  ISETP.GE.AND P3, PT, R2, UR6, PT ;  /* 0x0000000602007c0c */ /* 0x001fe4000bf66270 */
[----:B------:R-:W-:Y:S02]  /*52c0*/  ISETP.GE.AND P2, PT, R16, UR6, PT ;  /* 0x0000000610007c0c */ /* 0x000fe4000bf46270 */
[----:B------:R-:W-:-:S02]  /*52d0*/  ISETP.GE.AND P0, PT, R7, UR6, PT ;  /* 0x0000000607007c0c */ /* 0x000fc4000bf06270 */
[----:B------:R-:W-:-:S07]  /*52e0*/  ISETP.GE.AND P1, PT, R0, UR6, PT ;  /* 0x0000000600007c0c */ /* 0x000fce000bf26270 */
[----:B------:R-:W-:Y:S06]  /*52f0*/  @P3 BRA `(.L_x_290) ;  /* 0x0000000000883947 */ /* 0x000fec0003800000 */
[----:B------:R-:W0:Y:S01]  /*5300*/  LDCU UR7, c[0x0][0x39c] ;  /* 0x00007380ff0777ac */ /* 0x000e220008000800 */
[----:B------:R-:W-:Y:S02]  /*5310*/  SHF.R.S32.HI R15, RZ, 0x1f, R3 ;  /* 0x0000001fff0f7819 */ /* 0x000fe40000011403 */
[C---:B------:R-:W-:Y:S01]  /*5320*/  IADD3 R14, PT, PT, R3.reuse, 0x1, RZ ;  /* 0x00000001030e7810 */ /* 0x040fe20007ffe0ff */
[----:B------:R-:W1:Y:S01]  /*5330*/  LDCU.64 UR4, c[0x0][0x390] ;  /* 0x00007200ff0477ac */ /* 0x000e620008000a00 */
[----:B0-----:R-:W-:Y:S01]  /*5340*/  ISETP.GE.AND P3, PT, R3, UR7, PT ;  /* 0x0000000703007c0c */ /* 0x001fe2000bf66270 */
[----:B------:R-:W-:Y:S01]  /*5350*/  IMAD R2, R2, UR7, RZ ;  /* 0x0000000702027c24 */ /* 0x000fe2000f8e02ff */
[----:B------:R-:W-:-:S04]  /*5360*/  ISETP.GE.AND P6, PT, R14, UR7, PT ;  /* 0x000000070e007c0c */ /* 0x000fc8000bfc6270 */
[----:B------:R-:W-:-:S04]  /*5370*/  IADD3 R17, P4, PT, R3, R2, RZ ;  /* 0x0000000203117210 */ /* 0x000fc80007f9e0ff */
[----:B------:R-:W-:Y:S02]  /*5380*/  LEA.HI.X.SX32 R18, R2, R15, 0x1, P4 ;  /* 0x0000000f02127211 */ /* 0x000fe400020f0eff */
[----:B-1----:R-:W-:Y:S01]  /*5390*/  LEA R14, P5, R17, UR4, 0x2 ;  /* 0x00000004110e7c11 */ /* 0x002fe2000f8a10ff */
[----:B------:R-:W0:Y:S01]  /*53a0*/  @!P3 LDC.64 R12, c[0x0][0x390] ;  /* 0x0000e400ff0cbb82 */ /* 0x000e220000000a00 */
[C---:B------:R-:W-:Y:S02]  /*53b0*/  @!P3 IADD3 R11, PT, PT, R3.reuse, R2, RZ ;  /* 0x00000002030bb210 */ /* 0x040fe40007ffe0ff */
[----:B------:R-:W-:Y:S02]  /*53c0*/  IADD3 R2, PT, PT, R3, 0x2, RZ ;  /* 0x0000000203027810 */ /* 0x000fe40007ffe0ff */
[----:B------:R-:W-:Y:S01]  /*53d0*/  LEA.HI.X R15, R17, UR5, R18, 0x2, P5 ;  /* 0x00000005110f7c11 */ /* 0x000fe2000a8f1412 */
[----:B0-----:R-:W-:Y:S01]  /*53e0*/  @!P3 IMAD.WIDE R12, R11, 0x4, R12 ;  /* 0x000000040b0cb825 */ /* 0x001fe200078e020c */
[----:B------:R-:W-:-:S04]  /*53f0*/  IADD3 R11, PT, PT, R3, 0x3, RZ ;  /* 0x00000003030b7810 */ /* 0x000fc80007ffe0ff */
[----:B--2---:R0:W-:Y:S01]  /*5400*/  @!P3 STG.E desc[UR12][R12.64], R48 ;  /* 0x000000300c00b986 */ /* 0x0041e2000c10190c */
[----:B------:R-:W-:Y:S02]  /*5410*/  ISETP.GE.AND P3, PT, R2, UR7, PT ;  /* 0x0000000702007c0c */ /* 0x000fe4000bf66270 */
[----:B------:R-:W-:Y:S01]  /*5420*/  ISETP.GE.AND P4, PT, R11, UR7, PT ;  /* 0x000000070b007c0c */ /* 0x000fe2000bf86270 */
[----:B------:R0:W-:Y:S01]  /*5430*/  @!P6 STG.E desc[UR12][R14.64+0x4], R56 ;  /* 0x000004380e00e986 */ /* 0x0001e2000c10190c */
[C---:B------:R-:W-:Y:S02]  /*5440*/  IADD3 R2, PT, PT, R3.reuse, 0x4, RZ ;  /* 0x0000000403027810 */ /* 0x040fe40007ffe0ff */
[C---:B------:R-:W-:Y:S02]  /*5450*/  IADD3 R11, PT, PT, R3.reuse, 0x6, RZ ;  /* 0x00000006030b7810 */ /* 0x040fe40007ffe0ff */
[----:B------:R-:W-:Y:S02]  /*5460*/  ISETP.GE.AND P5, PT, R2, UR7, PT ;  /* 0x0000000702007c0c */ /* 0x000fe4000bfa6270 */
[----:B------:R-:W-:-:S03]  /*5470*/  IADD3 R2, PT, PT, R3, 0x5, RZ ;  /* 0x0000000503027810 */ /* 0x000fc60007ffe0ff */
[----:B------:R0:W-:Y:S01]  /*5480*/  @!P3 STG.E desc[UR12][R14.64+0x8], R58 ;  /* 0x0000083a0e00b986 */ /* 0x0001e2000c10190c */
[----:B------:R-:W-:Y:S02]  /*5490*/  ISETP.GE.AND P6, PT, R2, UR7, PT ;  /* 0x0000000702007c0c */ /* 0x000fe4000bfc6270 */
[----:B------:R-:W-:Y:S01]  /*54a0*/  IADD3 R2, PT, PT, R3, 0x7, RZ ;  /* 0x0000000703027810 */ /* 0x000fe20007ffe0ff */
[----:B------:R0:W-:Y:S01]  /*54b0*/  @!P4 STG.E desc[UR12][R14.64+0xc], R64 ;  /* 0x00000c400e00c986 */ /* 0x0001e2000c10190c */
[----:B------:R-:W-:Y:S02]  /*54c0*/  ISETP.GE.AND P3, PT, R11, UR7, PT ;  /* 0x000000070b007c0c */ /* 0x000fe4000bf66270 */
[----:B------:R-:W-:Y:S01]  /*54d0*/  ISETP.GE.AND P4, PT, R2, UR7, PT ;  /* 0x0000000702007c0c */ /* 0x000fe2000bf86270 */
[----:B------:R0:W-:Y:S06]  /*54e0*/  @!P5 STG.E desc[UR12][R14.64+0x10], R8 ;  /* 0x000010080e00d986 */ /* 0x0001ec000c10190c */
[----:B------:R0:W-:Y:S04]  /*54f0*/  @!P6 STG.E desc[UR12][R14.64+0x14], R4 ;  /* 0x000014040e00e986 */ /* 0x0001e8000c10190c */
[----:B------:R0:W-:Y:S04]  /*5500*/  @!P3 STG.E desc[UR12][R14.64+0x18], R5 ;  /* 0x000018050e00b986 */ /* 0x0001e8000c10190c */
[----:B------:R0:W-:Y:S02]  /*5510*/  @!P4 STG.E desc[UR12][R14.64+0x1c], R33 ;  /* 0x00001c210e00c986 */ /* 0x0001e4000c10190c */
.L_x_290:
[----:B--2---:R-:W-:Y:S05]  /*5520*/  BSYNC.RECONVERGENT B0 ;  /* 0x0000000000007941 */ /* 0x004fea0003800200 */
.L_x_289:
[----:B------:R-:W-:Y:S04]  /*5530*/  BSSY.RECONVERGENT B0, `(.L_x_291) ;  /* 0x0000024000007945 */ /* 0x000fe80003800200 */
[----:B------:R-:W-:Y:S05]  /*5540*/  @P2 BRA `(.L_x_292) ;  /* 0x0000000000882947 */ /* 0x000fea0003800000 */
[----:B------:R-:W1:Y:S01]  /*5550*/  LDCU UR4, c[0x0][0x39c] ;  /* 0x00007380ff0477ac */ /* 0x000e620008000800 */
[C---:B------:R-:W-:Y:S02]  /*5560*/  IADD3 R2, PT, PT, R3.reuse, 0x1, RZ ;  /* 0x0000000103027810 */ /* 0x040fe40007ffe0ff */
[C---:B0-----:R-:W-:Y:S01]  /*5570*/  IADD3 R8, PT, PT, R3.reuse, 0x2, RZ ;  /* 0x0000000203087810 */ /* 0x041fe20007ffe0ff */
[----:B------:R-:W0:Y:S01]  /*5580*/  LDCU.64 UR8, c[0x0][0x390] ;  /* 0x00007200ff0877ac */ /* 0x000e220008000a00 */
[----:B-1----:R-:W-:Y:S01]  /*5590*/  ISETP.GE.AND P5, PT, R3, UR4, PT ;  /* 0x0000000403007c0c */ /* 0x002fe2000bfa6270 */
[----:B------:R-:W-:Y:S01]  /*55a0*/  IMAD R16, R16, UR4, RZ ;  /* 0x0000000410107c24 */ /* 0x000fe2000f8e02ff */
[----:B------:R-:W-:Y:S02]  /*55b0*/  ISETP.GE.AND P2, PT, R2, UR4, PT ;  /* 0x0000000402007c0c */ /* 0x000fe4000bf46270 */
[----:B------:R-:W-:Y:S02]  /*55c0*/  ISETP.GE.AND P3, PT, R8, UR4, PT ;  /* 0x0000000408007c0c */ /* 0x000fe4000bf66270 */
[----:B------:R-:W-:-:S02]  /*55d0*/  SHF.R.S32.HI R2, RZ, 0x1f, R16 ;  /* 0x0000001fff027819 */ /* 0x000fc40000011410 */
[----:B------:R-:W-:-:S05]  /*55e0*/  IADD3 R8, PT, PT, R3, 0x3, RZ ;  /* 0x0000000303087810 */ /* 0x000fca0007ffe0ff */
[----:B------:R-:W1:Y:S01]  /*55f0*/  @!P5 LDC.64 R4, c[0x0][0x390] ;  /* 0x0000e400ff04db82 */ /* 0x000e620000000a00 */
[CC--:B------:R-:W-:Y:S02]  /*5600*/  @!P5 IADD3 R13, PT, PT, R3.reuse, R16.reuse, RZ ;  /* 0x00000010030dd210 */ /* 0x0c0fe40007ffe0ff */
[----:B------:R-:W-:-:S03]  /*5610*/  IADD3 R16, P4, PT, R3, R16, RZ ;  /* 0x0000001003107210 */ /* 0x000fc60007f9e0ff */
[----:B-1----:R-:W-:Y:S01]  /*5620*/  @!P5 IMAD.WIDE R12, R13, 0x4, R4 ;  /* 0x000000040d0cd825 */ /* 0x002fe200078e0204 */
[C---:B------:R-:W-:Y:S02]  /*5630*/  LEA.HI.X.SX32 R5, R3.reuse, R2, 0x1, P4 ;  /* 0x0000000203057211 */ /* 0x040fe400020f0eff */
[----:B0-----:R-:W-:Y:S02]  /*5640*/  LEA R4, P6, R16, UR8, 0x2 ;  /* 0x0000000810047c11 */ /* 0x001fe4000f8c10ff */
[----:B------:R-:W-:Y:S01]  /*5650*/  ISETP.GE.AND P4, PT, R8, UR4, PT ;  /* 0x0000000408007c0c */ /* 0x000fe2000bf86270 */
[----:B------:R1:W-:Y:S01]  /*5660*/  @!P5 STG.E desc[UR12][R12.64], R49 ;  /* 0x000000310c00d986 */ /* 0x0003e2000c10190c */
[C---:B------:R-:W-:Y:S02]  /*5670*/  IADD3 R2, PT, PT, R3.reuse, 0x4, RZ ;  /* 0x0000000403027810 */ /* 0x040fe40007ffe0ff */
[----:B------:R-:W-:Y:S02]  /*5680*/  IADD3 R8, PT, PT, R3, 0x5, RZ ;  /* 0x0000000503087810 */ /* 0x000fe40007ffe0ff */
[----:B------:R-:W-:-:S02]  /*5690*/  LEA.HI.X R5, R16, UR9, R5, 0x2, P6 ;  /* 0x0000000910057c11 */ /* 0x000fc4000b0f1405 */
[----:B------:R-:W-:Y:S02]  /*56a0*/  ISETP.GE.AND P6, PT, R2, UR4, PT ;  /* 0x0000000402007c0c */ /* 0x000fe4000bfc6270 */
[----:B------:R-:W-:Y:S01]  /*56b0*/  ISETP.GE.AND P5, PT, R8, UR4, PT ;  /* 0x0000000408007c0c */ /* 0x000fe2000bfa6270 */
[----:B------:R1:W-:Y:S01]  /*56c0*/  @!P2 STG.E desc[UR12][R4.64+0x4], R53 ;  /* 0x000004350400a986 */ /* 0x0003e2000c10190c */
[C---:B------:R-:W-:Y:S02]  /*56d0*/  IADD3 R2, PT, PT, R3.reuse, 0x6, RZ ;  /* 0x0000000603027810 */ /* 0x040fe40007ffe0ff */
[----:B------:R-:W-:Y:S01]  /*56e0*/  IADD3 R8, PT, PT, R3, 0x7, RZ ;  /* 0x0000000703087810 */ /* 0x000fe20007ffe0ff */
[----:B------:R1:W-:Y:S01]  /*56f0*/  @!P3 STG.E desc[UR12][R4.64+0x8], R57 ;  /* 0x000008390400b986 */ /* 0x0003e2000c10190c */
[----:B------:R-:W-:Y:S02]  /*5700*/  ISETP.GE.AND P2, PT, R2, UR4, PT ;  /* 0x0000000402007c0c */ /* 0x000fe4000bf46270 */
[----:B------:R-:W-:Y:S01]  /*5710*/  ISETP.GE.AND P3, PT, R8, UR4, PT ;  /* 0x0000000408007c0c */ /* 0x000fe2000bf66270 */
[----:B------:R1:W-:Y:S04]  /*5720*/  @!P4 STG.E desc[UR12][R4.64+0xc], R60 ;  /* 0x00000c3c0400c986 */ /* 0x0003e8000c10190c */
[----:B------:R1:W-:Y:S04]  /*5730*/  @!P6 STG.E desc[UR12][R4.64+0x10], R32 ;  /* 0x000010200400e986 */ /* 0x0003e8000c10190c */
[----:B------:R1:W-:Y:S04]  /*5740*/  @!P5 STG.E desc[UR12][R4.64+0x14], R9 ;  /* 0x000014090400d986 */ /* 0x0003e8000c10190c */
[----:B------:R1:W-:Y:S04]  /*5750*/  @!P2 STG.E desc[UR12][R4.64+0x18], R6 ;  /* 0x000018060400a986 */ /* 0x0003e8000c10190c */
[----:B------:R1:W-:Y:S02]  /*5760*/  @!P3 STG.E desc[UR12][R4.64+0x1c], R68 ;  /* 0x00001c440400b986 */ /* 0x0003e4000c10190c */
.L_x_292:
[----:B------:R-:W-:Y:S05]  /*5770*/  BSYNC.RECONVERGENT B0 ;  /* 0x0000000000007941 */ /* 0x000fea0003800200 */
.L_x_291:
[----:B------:R-:W-:Y:S04]  /*5780*/  BSSY.RECONVERGENT B0, `(.L_x_293) ;  /* 0x0000024000007945 */ /* 0x000fe80003800200 */
[----:B------:R-:W-:Y:S05]  /*5790*/  @P0 BRA `(.L_x_294) ;  /* 0x0000000000880947 */ /* 0x000fea0003800000 */
[----:B------:R-:W2:Y:S01]  /*57a0*/  LDCU UR4, c[0x0][0x39c] ;  /* 0x00007380ff0477ac */ /* 0x000ea20008000800 */
[C---:B-1----:R-:W-:Y:S02]  /*57b0*/  IADD3 R6, PT, PT, R3.reuse, 0x1, RZ ;  /* 0x0000000103067810 */ /* 0x042fe40007ffe0ff */
[C---:B0-----:R-:W-:Y:S01]  /*57c0*/  IADD3 R8, PT, PT, R3.reuse, 0x2, RZ ;  /* 0x0000000203087810 */ /* 0x041fe20007ffe0ff */
        /* <DEDUP_REMOVED lines=11> */
[C---:B------:R-:W-:Y:S02]  /*5880*/  @!P5 IADD3 R7, PT, PT, R3.reuse, R2, RZ ;  /* 0x000000020307d210 */ /* 0x040fe40007ffe0ff */
[----:B------:R-:W-:-:S02]  /*5890*/  IADD3 R2, PT, PT, R3, 0x4, RZ ;  /* 0x0000000403027810 */ /* 0x000fc40007ffe0ff */
[----:B0-----:R-:W-:Y:S02]  /*58a0*/  LEA R6, P6, R8, UR8, 0x2 ;  /* 0x0000000808067c11 */ /* 0x001fe4000f8c10ff */
[----:B------:R-:W-:Y:S02]  /*58b0*/  ISETP.GE.AND P3, PT, R2, UR4, PT ;  /* 0x0000000402007c0c */ /* 0x000fe4000bf66270 */
[----:B------:R-:W-:Y:S01]  /*58c0*/  IADD3 R2, PT, PT, R3, 0x5, RZ ;  /* 0x0000000503027810 */ /* 0x000fe20007ffe0ff */
[----:B-1----:R-:W-:Y:S01]  /*58d0*/  @!P5 IMAD.WIDE R4, R7, 0x4, R4 ;  /* 0x000000040704d825 */ /* 0x002fe200078e0204 */
[----:B------:R-:W-:Y:S02]  /*58e0*/  LEA.HI.X R7, R8, UR9, R9, 0x2, P6 ;  /* 0x0000000908077c11 */ /* 0x000fe4000b0f1409 */
[----:B------:R-:W-:Y:S02]  /*58f0*/  ISETP.GE.AND P6, PT, R2, UR4, PT ;  /* 0x0000000402007c0c */ /* 0x000fe4000bfc6270 */
[C---:B------:R-:W-:Y:S01]  /*5900*/  IADD3 R8, PT, PT, R3.reuse, 0x6, RZ ;  /* 0x0000000603087810 */ /* 0x040fe20007ffe0ff */
[----:B------:R2:W-:Y:S01]  /*5910*/  @!P5 STG.E desc[UR12][R4.64], R51 ;  /* 0x000000330400d986 */ /* 0x0005e2000c10190c */
[----:B------:R-:W-:-:S02]  /*5920*/  IADD3 R2, PT, PT, R3, 0x7, RZ ;  /* 0x0000000703027810 */ /* 0x000fc40007ffe0ff */
        /* <DEDUP_REMOVED lines=9> */
.L_x_294:
[----:B------:R-:W-:Y:S05]  /*59c0*/  BSYNC.RECONVERGENT B0 ;  /* 0x0000000000007941 */ /* 0x000fea0003800200 */
.L_x_293:
[----:B------:R-:W-:Y:S05]  /*59d0*/  @P1 EXIT ;  /* 0x000000000000194d */ /* 0x000fea0003800000 */
[----:B------:R-:W3:Y:S01]  /*59e0*/  LDCU UR4, c[0x0][0x39c] ;  /* 0x00007380ff0477ac */ /* 0x000ee20008000800 */
[C---:B------:R-:W-:Y:S02]  /*59f0*/  IADD3 R2, PT, PT, R3.reuse, 0x1, RZ ;  /* 0x0000000103027810 */ /* 0x040fe40007ffe0ff */
[C---:B-12---:R-:W-:Y:S01]  /*5a00*/  IADD3 R6, PT, PT, R3.reuse, 0x2, RZ ;  /* 0x0000000203067810 */ /* 0x046fe20007ffe0ff */
[----:B------:R-:W1:Y:S01]  /*5a10*/  LDCU.64 UR6, c[0x0][0x390] ;  /* 0x00007200ff0677ac */ /* 0x000e620008000a00 */
[C---:B0-----:R-:W-:Y:S02]  /*5a20*/  IADD3 R8, PT, PT, R3.reuse, 0x4, RZ ;  /* 0x0000000403087810 */ /* 0x041fe40007ffe0ff */
[C---:B------:R-:W-:Y:S02]  /*5a30*/  IADD3 R9, PT, PT, R3.reuse, 0x6, RZ ;  /* 0x0000000603097810 */ /* 0x040fe40007ffe0ff */
[----:B---3--:R-:W-:Y:S01]  /*5a40*/  ISETP.GE.AND P5, PT, R3, UR4, PT ;  /* 0x0000000403007c0c */ /* 0x008fe2000bfa6270 */
[----:B------:R-:W-:Y:S01]  /*5a50*/  IMAD R0, R0, UR4, RZ ;  /* 0x0000000400007c24 */ /* 0x000fe2000f8e02ff */
[----:B------:R-:W-:-:S02]  /*5a60*/  ISETP.GE.AND P0, PT, R2, UR4, PT ;  /* 0x0000000402007c0c */ /* 0x000fc4000bf06270 */
[C---:B------:R-:W-:Y:S02]  /*5a70*/  IADD3 R2, PT, PT, R3.reuse, 0x3, RZ ;  /* 0x0000000303027810 */ /* 0x040fe40007ffe0ff */
[----:B------:R-:W-:Y:S02]  /*5a80*/  ISETP.GE.AND P1, PT, R6, UR4, PT ;  /* 0x0000000406007c0c */ /* 0x000fe4000bf26270 */
[----:B------:R-:W-:Y:S02]  /*5a90*/  ISETP.GE.AND P3, PT, R2, UR4, PT ;  /* 0x0000000402007c0c */ /* 0x000fe4000bf66270 */
[----:B------:R-:W-:Y:S02]  /*5aa0*/  SHF.R.S32.HI R2, RZ, 0x1f, R0 ;  /* 0x0000001fff027819 */ /* 0x000fe40000011400 */
[----:B------:R-:W-:Y:S01]  /*5ab0*/  ISETP.GE.AND P2, PT, R8, UR4, PT ;  /* 0x0000000408007c0c */ /* 0x000fe2000bf46270 */
[----:B------:R-:W0:Y:S01]  /*5ac0*/  @!P5 LDC.64 R4, c[0x0][0x390] ;  /* 0x0000e400ff04db82 */ /* 0x000e220000000a00 */
[----:B------:R-:W-:-:S02]  /*5ad0*/  @!P5 IADD3 R7, PT, PT, R3, R0, RZ ;  /* 0x000000000307d210 */ /* 0x000fc40007ffe0ff */
[C---:B------:R-:W-:Y:S02]  /*5ae0*/  IADD3 R0, P4, PT, R3.reuse, R0, RZ ;  /* 0x0000000003007210 */ /* 0x040fe40007f9e0ff */
[----:B------:R-:W-:-:S04]  /*5af0*/  IADD3 R8, PT, PT, R3, 0x5, RZ ;  /* 0x0000000503087810 */ /* 0x000fc80007ffe0ff */
[----:B------:R-:W-:Y:S01]  /*5b00*/  ISETP.GE.AND P6, PT, R8, UR4, PT ;  /* 0x0000000408007c0c */ /* 0x000fe2000bfc6270 */
[----:B0-----:R-:W-:Y:S01]  /*5b10*/  @!P5 IMAD.WIDE R4, R7, 0x4, R4 ;  /* 0x000000040704d825 */ /* 0x001fe200078e0204 */
[C---:B------:R-:W-:Y:S02]  /*5b20*/  LEA.HI.X.SX32 R7, R3.reuse, R2, 0x1, P4 ;  /* 0x0000000203077211 */ /* 0x040fe400020f0eff */
[C---:B-1----:R-:W-:Y:S02]  /*5b30*/  LEA R6, P4, R0.reuse, UR6, 0x2 ;  /* 0x0000000600067c11 */ /* 0x042fe4000f8810ff */
[----:B------:R-:W-:Y:S01]  /*5b40*/  IADD3 R3, PT, PT, R3, 0x7, RZ ;  /* 0x0000000703037810 */ /* 0x000fe20007ffe0ff */
[----:B------:R0:W-:Y:S01]  /*5b50*/  @!P5 STG.E desc[UR12][R4.64], R45 ;  /* 0x0000002d0400d986 */ /* 0x0001e2000c10190c */
[----:B------:R-:W-:Y:S02]  /*5b60*/  ISETP.GE.AND P5, PT, R9, UR4, PT ;  /* 0x0000000409007c0c */ /* 0x000fe4000bfa6270 */
[----:B------:R-:W-:-:S02]  /*5b70*/  LEA.HI.X R7, R0, UR7, R7, 0x2, P4 ;  /* 0x0000000700077c11 */ /* 0x000fc4000a0f1407 */
[----:B------:R-:W-:-:S03]  /*5b80*/  ISETP.GE.AND P4, PT, R3, UR4, PT ;  /* 0x0000000403007c0c */ /* 0x000fc6000bf86270 */
[----:B------:R0:W-:Y:S04]  /*5b90*/  @!P0 STG.E desc[UR12][R6.64+0x4], R59 ;  /* 0x0000043b06008986 */ /* 0x0001e8000c10190c */
        /* <DEDUP_REMOVED lines=8> */
.L_x_295:
        /* <DEDUP_REMOVED lines=14> */
.L_x_657:


//--------------------- .text._Z22gemm_smem_tiled_kernelILi64ELi32ELi64EEvPKfS1_Pfiii --------------------------
	.section	.text._Z22gemm_smem_tiled_kernelILi64ELi32ELi64EEvPKfS1_Pfiii,"ax",@progbits
	.align	128
        .global         _Z22gemm_smem_tiled_kernelILi64ELi32ELi64EEvPKfS1_Pfiii
        .type           _Z22gemm_smem_tiled_kernelILi64ELi32ELi64EEvPKfS1_Pfiii,@function
        .size           _Z22gemm_smem_tiled_kernelILi64ELi32ELi64EEvPKfS1_Pfiii,(.L_x_658 - _Z22gemm_smem_tiled_kernelILi64ELi32ELi64EEvPKfS1_Pfiii)
        .other          _Z22gemm_smem_tiled_kernelILi64ELi32ELi64EEvPKfS1_Pfiii,@"STO_CUDA_ENTRY STV_DEFAULT"
_Z22gemm_smem_tiled_kernelILi64ELi32ELi64EEvPKfS1_Pfiii:
.text._Z22gemm_smem_tiled_kernelILi64ELi32ELi64EEvPKfS1_Pfiii:
[----:B------:R-:W-:Y:S01]  /*0000*/  LDC R1, c[0x0][0x37c] ;  /* 0x0000df00ff017b82 */ /* 0x000fe20000000800 */
[----:B------:R-:W0:Y:S07]  /*0010*/  S2R R0, SR_TID.X ;  /* 0x0000000000007919 */ /* 0x000e2e0000002100 */
[----:B------:R-:W1:Y:S01]  /*0020*/  S2UR UR5, SR_CTAID.X ;  /* 0x00000000000579c3 */ /* 0x000e620000002500 */
[----:B------:R-:W2:Y:S01]  /*0030*/  LDCU UR4, c[0x0][0x3a0] ;  /* 0x00007400ff0477ac */ /* 0x000ea20008000800 */
[----:B------:R-:W-:Y:S01]  /*0040*/  HFMA2 R36, -RZ, RZ, 0, 0 ;  /* 0x00000000ff247431 */ /* 0x000fe200000001ff */
[----:B------:R-:W-:Y:S01]  /*0050*/  CS2R R48, SRZ ;  /* 0x0000000000307805 */ /* 0x000fe2000001ff00 */
[----:B------:R-:W-:Y:S01]  /*0060*/  HFMA2 R61, -RZ, RZ, 0, 0 ;  /* 0x00000000ff3d7431 */ /* 0x000fe200000001ff */
[----:B------:R-:W-:Y:S01]  /*0070*/  CS2R R46, SRZ ;  /* 0x00000000002e7805 */ /* 0x000fe2000001ff00 */
[----:B------:R-:W-:Y:S01]  /*0080*/  HFMA2 R28, -RZ, RZ, 0, 0 ;  /* 0x00000000ff1c7431 */ /* 0x000fe200000001ff */
[----:B------:R-:W-:-:S02]  /*0090*/  CS2R R50, SRZ ;  /* 0x0000000000327805 */ /* 0x000fc4000001ff00 */
[----:B------:R-:W-:Y:S02]  /*00a0*/  MOV R38, RZ ;  /* 0x000000ff00267202 */ /* 0x000fe40000000f00 */
[----:B------:R-:W-:Y:S02]  /*00b0*/  CS2R R44, SRZ ;  /* 0x00000000002c7805 */ /* 0x000fe4000001ff00 */
[----:B------:R-:W-:Y:S02]  /*00c0*/  MOV R53, RZ ;  /* 0x000000ff00357202 */ /* 0x000fe40000000f00 */
[----:B------:R-:W-:Y:S02]  /*00d0*/  CS2R R30, SRZ ;  /* 0x00000000001e7805 */ /* 0x000fe4000001ff00 */
[----:B------:R-:W-:Y:S01]  /*00e0*/  MOV R57, RZ ;  /* 0x000000ff00397202 */ /* 0x000fe20000000f00 */
[----:B------:R-:W3:Y:S01]  /*00f0*/  LDCU.64 UR10, c[0x0][0x358] ;  /* 0x00006b00ff0a77ac */ /* 0x000ee20008000a00 */
[----:B--2---:R-:W-:-:S02]  /*0100*/  UISETP.GE.AND UP0, UPT, UR4, 0x1, UPT ;  /* 0x000000010400788c */ /* 0x004fc4000bf06270 */
[----:B-1----:R-:W-:-:S06]  /*0110*/  USHF.L.U32 UR5, UR5, 0x6, URZ ;  /* 0x0000000605057899 */ /* 0x002fcc00080006ff */
[----:B0-----:R-:W-:Y:S01]  /*0120*/  LEA R41, R0, UR5, 0x2 ;  /* 0x0000000500297c11 */ /* 0x001fe2000f8e10ff */
[----:B------:R-:W-:Y:S06]  /*0130*/  BRA.U !UP0, `(.L_x_296) ;  /* 0x0000002908787547 */ /* 0x000fec000b800000 */
[----:B------:R-:W0:Y:S01]  /*0140*/  S2R R40, SR_CTAID.Y ;  /* 0x0000000000287919 */ /* 0x000e220000002600 */
[----:B------:R-:W1:Y:S01]  /*0150*/  LDC R2, c[0x0][0x360] ;  /* 0x0000d800ff027b82 */ /* 0x000e620000000800 */
[----:B------:R-:W-:Y:S01]  /*0160*/  MOV R48, RZ ;  /* 0x000000ff00307202 */ /* 0x000fe20000000f00 */
[----:B------:R-:W-:Y:S01]  /*0170*/  UMOV UR4, URZ ;  /* 0x000000ff00047c82 */ /* 0x000fe20008000000 */
[----:B------:R-:W2:Y:S05]  /*0180*/  S2R R3, SR_TID.Y ;  /* 0x0000000000037919 */ /* 0x000eaa0000002200 */
.L_x_311:
[----:B--2---:R-:W-:Y:S01]  /*0190*/  ISETP.GT.U32.AND P0, PT, R3, 0x3f, PT ;  /* 0x0000003f0300780c */ /* 0x004fe20003f04070 */
[----:B------:R-:W2:Y:S01]  /*01a0*/  LDCU UR12, c[0x0][0x3a0] ;  /* 0x00007400ff0c77ac */ /* 0x000ea20008000800 */
[----:B------:R-:W-:Y:S01]  /*01b0*/  BSSY.RECONVERGENT B0, `(.L_x_297) ;  /* 0x0000023000007945 */ /* 0x000fe20003800200 */
[----:B------:R-:W4:Y:S10]  /*01c0*/  LDCU UR8, c[0x0][0x398] ;  /* 0x00007300ff0877ac */ /* 0x000f340008000800 */
[----:B------:R-:W-:Y:S05]  /*01d0*/  @P0 BRA `(.L_x_298) ;  /* 0x0000000000800947 */ /* 0x000fea0003800000 */
[----:B------:R-:W-:-:S07]  /*01e0*/  MOV R7, R3 ;  /* 0x0000000300077202 */ /* 0x000fce0000000f00 */
.L_x_302:
[----:B------:R-:W-:Y:S01]  /*01f0*/  ISETP.GT.U32.AND P0, PT, R0, 0x1f, PT ;  /* 0x0000001f0000780c */ /* 0x000fe20003f04070 */
[----:B------:R-:W-:-:S12]  /*0200*/  BSSY.RECONVERGENT B1, `(.L_x_299) ;  /* 0x0000019000017945 */ /* 0x000fd80003800200 */
[----:B------:R-:W-:Y:S05]  /*0210*/  @P0 BRA `(.L_x_300) ;  /* 0x00000000005c0947 */ /* 0x000fea0003800000 */
[----:B------:R-:W5:Y:S01]  /*0220*/  S2UR UR7, SR_CgaCtaId ;  /* 0x00000000000779c3 */ /* 0x000f620000008800 */
[----:B------:R-:W1:Y:S01]  /*0230*/  LDCU UR9, c[0x0][0x3a0] ;  /* 0x00007400ff0977ac */ /* 0x000e620008000800 */
[----:B0-----:R-:W-:Y:S02]  /*0240*/  LEA R8, R40, R7, 0x6 ;  /* 0x0000000728087211 */ /* 0x001fe400078e30ff */
[----:B------:R-:W-:Y:S01]  /*0250*/  IADD3 R11, PT, PT, R0, UR4, RZ ;  /* 0x00000004000b7c10 */ /* 0x000fe2000fffe0ff */
[----:B------:R-:W-:Y:S01]  /*0260*/  UMOV UR6, 0x400 ;  /* 0x0000040000067882 */ /* 0x000fe20000000000 */
[----:B------:R-:W-:-:S03]  /*0270*/  MOV R15, R0 ;  /* 0x00000000000f7202 */ /* 0x000fc60000000f00 */
[----:B-1----:R-:W-:Y:S01]  /*0280*/  IMAD R13, R8, UR9, R11 ;  /* 0x00000009080d7c24 */ /* 0x002fe2000f8e020b */
[----:B-----5:R-:W-:-:S06]  /*0290*/  ULEA UR6, UR7, UR6, 0x18 ;  /* 0x0000000607067291 */ /* 0x020fcc000f8ec0ff */
[----:B------:R-:W-:-:S04]  /*02a0*/  LEA R4, R0, UR6, 0x2 ;  /* 0x0000000600047c11 */ /* 0x000fc8000f8e10ff */
[----:B------:R-:W-:-:S07]  /*02b0*/  LEA R9, R7, R4, 0x7 ;  /* 0x0000000407097211 */ /* 0x000fce00078e38ff */
.L_x_301:
[----:B--2---:R-:W-:Y:S01]  /*02c0*/  ISETP.GE.AND P0, PT, R11, UR12, PT ;  /* 0x0000000c0b007c0c */ /* 0x004fe2000bf06270 */
[----:B------:R-:W-:-:S03]  /*02d0*/  HFMA2 R6, -RZ, RZ, 0, 0 ;  /* 0x00000000ff067431 */ /* 0x000fc600000001ff */
[----:B----4-:R-:W-:-:S13]  /*02e0*/  ISETP.GE.OR P0, PT, R8, UR8, P0 ;  /* 0x0000000808007c0c */ /* 0x010fda0008706670 */
[----:B------:R-:W0:Y:S02]  /*02f0*/  @!P0 LDC.64 R4, c[0x0][0x380] ;  /* 0x0000e000ff048b82 */ /* 0x000e240000000a00 */
[----:B0-----:R-:W-:-:S05]  /*0300*/  @!P0 IMAD.WIDE.U32 R4, R13, 0x4, R4 ;  /* 0x000000040d048825 */ /* 0x001fca00078e0004 */
[----:B---3--:R-:W2:Y:S01]  /*0310*/  @!P0 LDG.E.CONSTANT R6, desc[UR10][R4.64] ;  /* 0x0000000a04068981 */ /* 0x008ea2000c1e9900 */
[C---:B------:R-:W-:Y:S02]  /*0320*/  IADD3 R15, PT, PT, R2.reuse, R15, RZ ;  /* 0x0000000f020f7210 */ /* 0x040fe40007ffe0ff */
[C---:B------:R-:W-:Y:S02]  /*0330*/  IADD3 R11, PT, PT, R2.reuse, R11, RZ ;  /* 0x0000000b020b7210 */ /* 0x040fe40007ffe0ff */
[----:B------:R-:W-:Y:S02]  /*0340*/  ISETP.GE.U32.AND P0, PT, R15, 0x20, PT ;  /* 0x000000200f00780c */ /* 0x000fe40003f06070 */
[C---:B------:R-:W-:Y:S01]  /*0350*/  IADD3 R13, PT, PT, R2.reuse, R13, RZ ;  /* 0x0000000d020d7210 */ /* 0x040fe20007ffe0ff */
[----:B--2---:R0:W-:Y:S02]  /*0360*/  STS [R9], R6 ;  /* 0x0000000609007388 */ /* 0x0041e40000000800 */
[----:B0-----:R-:W-:-:S08]  /*0370*/  LEA R9, R2, R9, 0x2 ;  /* 0x0000000902097211 */ /* 0x001fd000078e10ff */
[----:B------:R-:W-:Y:S05]  /*0380*/  @!P0 BRA `(.L_x_301) ;  /* 0xfffffffc00cc8947 */ /* 0x000fea000383ffff */
.L_x_300:
[----:B--234-:R-:W-:Y:S05]  /*0390*/  BSYNC.RECONVERGENT B1 ;  /* 0x0000000000017941 */ /* 0x01cfea0003800200 */
.L_x_299:
[----:B------:R-:W2:Y:S02]  /*03a0*/  LDCU UR6, c[0x0][0x364] ;  /* 0x00006c80ff0677ac */ /* 0x000ea40008000800 */
[----:B--2---:R-:W-:-:S04]  /*03b0*/  IADD3 R7, PT, PT, R7, UR6, RZ ;  /* 0x0000000607077c10 */ /* 0x004fc8000fffe0ff */
[----:B------:R-:W-:-:S13]  /*03c0*/  ISETP.GE.U32.AND P0, PT, R7, 0x40, PT ;  /* 0x000000400700780c */ /* 0x000fda0003f06070 */
[----:B------:R-:W-:Y:S05]  /*03d0*/  @!P0 BRA `(.L_x_302) ;  /* 0xfffffffc00848947 */ /* 0x000fea000383ffff */
.L_x_298:
[----:B--234-:R-:W-:Y:S05]  /*03e0*/  BSYNC.RECONVERGENT B0 ;  /* 0x0000000000007941 */ /* 0x01cfea0003800200 */
.L_x_297:
[----:B------:R-:W-:Y:S01]  /*03f0*/  ISETP.GT.U32.AND P0, PT, R3, 0x1f, PT ;  /* 0x0000001f0300780c */ /* 0x000fe20003f04070 */
[----:B------:R-:W-:-:S12]  /*0400*/  BSSY.RECONVERGENT B0, `(.L_x_303) ;  /* 0x0000024000007945 */ /* 0x000fd80003800200 */
[----:B------:R-:W-:Y:S05]  /*0410*/  @P0 BRA `(.L_x_304) ;  /* 0x0000000000880947 */ /* 0x000fea0003800000 */
[----:B------:R-:W-:-:S07]  /*0420*/  MOV R6, R3 ;  /* 0x0000000300067202 */ /* 0x000fce0000000f00 */
.L_x_310:
[----:B------:R-:W-:Y:S01]  /*0430*/  ISETP.GT.U32.AND P0, PT, R0, 0x3f, PT ;  /* 0x0000003f0000780c */ /* 0x000fe20003f04070 */
[----:B------:R-:W-:-:S12]  /*0440*/  BSSY.RECONVERGENT B1, `(.L_x_305) ;  /* 0x000001b000017945 */ /* 0x000fd80003800200 */
[----:B--2---:R-:W-:Y:S05]  /*0450*/  @P0 BRA `(.L_x_306) ;  /* 0x0000000000640947 */ /* 0x004fea0003800000 */
[----:B------:R-:W2:Y:S01]  /*0460*/  S2UR UR7, SR_CgaCtaId ;  /* 0x00000000000779c3 */ /* 0x000ea20000008800 */
[----:B------:R-:W-:Y:S01]  /*0470*/  UMOV UR6, 0x400 ;  /* 0x0000040000067882 */ /* 0x000fe20000000000 */
[----:B------:R-:W-:Y:S01]  /*0480*/  IADD3 R13, PT, PT, R6, UR4, RZ ;  /* 0x00000004060d7c10 */ /* 0x000fe2000fffe0ff */
[----:B------:R-:W-:Y:S01]  /*0490*/  UIADD3 UR6, UPT, UPT, UR6, 0x2000, URZ ;  /* 0x0000200006067890 */ /* 0x000fe2000fffe0ff */
[----:B------:R-:W-:-:S04]  /*04a0*/  MOV R7, R0 ;  /* 0x0000000000077202 */ /* 0x000fc80000000f00 */
[----:B------:R-:W3:Y:S08]  /*04b0*/  LDC R8, c[0x0][0x39c] ;  /* 0x0000e700ff087b82 */ /* 0x000ef00000000800 */
[----:B------:R-:W4:Y:S01]  /*04c0*/  LDC R12, c[0x0][0x3a0] ;  /* 0x0000e800ff0c7b82 */ /* 0x000f220000000800 */
[----:B--2---:R-:W-:-:S06]  /*04d0*/  ULEA UR6, UR7, UR6, 0x18 ;  /* 0x0000000607067291 */ /* 0x004fcc000f8ec0ff */
[----:B------:R-:W-:-:S07]  /*04e0*/  LEA R10, R6, UR6, 0x8 ;  /* 0x00000006060a7c11 */ /* 0x000fce000f8e40ff */
.L_x_309:
[C---:B------:R-:W-:Y:S01]  /*04f0*/  IADD3 R9, PT, PT, R7.reuse, UR5, RZ ;  /* 0x0000000507097c10 */ /* 0x040fe2000fffe0ff */
[----:B------:R-:W-:Y:S01]  /*0500*/  BSSY.RECONVERGENT B2, `(.L_x_307) ;  /* 0x000000a000027945 */ /* 0x000fe20003800200 */
[----:B------:R-:W-:Y:S01]  /*0510*/  HFMA2 R4, -RZ, RZ, 0, 0 ;  /* 0x00000000ff047431 */ /* 0x000fe200000001ff */
[----:B------:R-:W-:Y:S02]  /*0520*/  LEA R11, R7, R10, 0x2 ;  /* 0x0000000a070b7211 */ /* 0x000fe400078e10ff */
[----:B---3--:R-:W-:-:S04]  /*0530*/  ISETP.GE.AND P0, PT, R9, R8, PT ;  /* 0x000000080900720c */ /* 0x008fc80003f06270 */
[----:B----4-:R-:W-:-:S13]  /*0540*/  ISETP.GE.OR P0, PT, R13, R12, P0 ;  /* 0x0000000c0d00720c */ /* 0x010fda0000706670 */
[----:B--2---:R-:W-:Y:S05]  /*0550*/  @P0 BRA `(.L_x_308) ;  /* 0x0000000000100947 */ /* 0x004fea0003800000 */
[----:B------:R-:W2:Y:S01]  /*0560*/  LDC.64 R4, c[0x0][0x388] ;  /* 0x0000e200ff047b82 */ /* 0x000ea20000000a00 */
[----:B------:R-:W-:-:S04]  /*0570*/  IMAD R9, R13, R8, R9 ;  /* 0x000000080d097224 */ /* 0x000fc800078e0209 */
[----:B--2---:R-:W-:-:S06]  /*0580*/  IMAD.WIDE R4, R9, 0x4, R4 ;  /* 0x0000000409047825 */ /* 0x004fcc00078e0204 */
[----:B------:R2:W5:Y:S02]  /*0590*/  LDG.E.CONSTANT R4, desc[UR10][R4.64] ;  /* 0x0000000a04047981 */ /* 0x000564000c1e9900 */
.L_x_308:
[----:B------:R-:W-:Y:S05]  /*05a0*/  BSYNC.RECONVERGENT B2 ;  /* 0x0000000000027941 */ /* 0x000fea0003800200 */
.L_x_307:
[----:B-----5:R3:W-:Y:S01]  /*05b0*/  STS [R11], R4 ;  /* 0x000000040b007388 */ /* 0x0207e20000000800 */
[----:B-1----:R-:W-:-:S04]  /*05c0*/  IADD3 R7, PT, PT, R2, R7, RZ ;  /* 0x0000000702077210 */ /* 0x002fc80007ffe0ff */
[----:B------:R-:W-:-:S13]  /*05d0*/  ISETP.GE.U32.AND P0, PT, R7, 0x40, PT ;  /* 0x000000400700780c */ /* 0x000fda0003f06070 */
[----:B---3--:R-:W-:Y:S05]  /*05e0*/  @!P0 BRA `(.L_x_309) ;  /* 0xfffffffc00c08947 */ /* 0x008fea000383ffff */
.L_x_306:
[----:B------:R-:W-:Y:S05]  /*05f0*/  BSYNC.RECONVERGENT B1 ;  /* 0x0000000000017941 */ /* 0x000fea0003800200 */
.L_x_305:
[----:B------:R-:W3:Y:S02]  /*0600*/  LDCU UR6, c[0x0][0x364] ;  /* 0x00006c80ff0677ac */ /* 0x000ee40008000800 */
[----:B---3--:R-:W-:-:S04]  /*0610*/  IADD3 R6, PT, PT, R6, UR6, RZ ;  /* 0x0000000606067c10 */ /* 0x008fc8000fffe0ff */
[----:B------:R-:W-:-:S13]  /*0620*/  ISETP.GE.U32.AND P0, PT, R6, 0x20, PT ;  /* 0x000000200600780c */ /* 0x000fda0003f06070 */
[----:B------:R-:W-:Y:S05]  /*0630*/  @!P0 BRA `(.L_x_310) ;  /* 0xfffffffc007c8947 */ /* 0x000fea000383ffff */
.L_x_304:
[----:B------:R-:W-:Y:S05]  /*0640*/  BSYNC.RECONVERGENT B0 ;  /* 0x0000000000007941 */ /* 0x000fea0003800200 */
.L_x_303:
[----:B------:R-:W3:Y:S08]  /*0650*/  S2UR UR7, SR_CgaCtaId ;  /* 0x00000000000779c3 */ /* 0x000ef00000008800 */
[----:B------:R-:W-:Y:S01]  /*0660*/  BAR.SYNC.DEFER_BLOCKING 0x0 ;  /* 0x0000000000007b1d */ /* 0x000fe20000010000 */
[----:B------:R-:W-:-:S05]  /*0670*/  UIADD3 UR4, UPT, UPT, UR4, 0x20, URZ ;  /* 0x0000002004047890 */ /* 0x000fca000fffe0ff */
[----:B------:R-:W-:Y:S02]  /*0680*/  UMOV UR6, 0x400 ;  /* 0x0000040000067882 */ /* 0x000fe40000000000 */
[----:B------:R-:W-:Y:S02]  /*0690*/  UIADD3 UR8, UPT, UPT, UR6, 0x2000, URZ ;  /* 0x0000200006087890 */ /* 0x000fe4000fffe0ff */
[----:B---3--:R-:W-:Y:S02]  /*06a0*/  ULEA UR6, UR7, UR6, 0x18 ;  /* 0x0000000607067291 */ /* 0x008fe4000f8ec0ff */
[----:B------:R-:W-:-:S04]  /*06b0*/  ULEA UR8, UR7, UR8, 0x18 ;  /* 0x0000000807087291 */ /* 0x000fc8000f8ec0ff */
[----:B------:R-:W-:Y:S02]  /*06c0*/  LEA R43, R3, UR6, 0x9 ;  /* 0x00000006032b7c11 */ /* 0x000fe4000f8e48ff */
[----:B------:R-:W-:-:S03]  /*06d0*/  LEA R42, R0, UR8, 0x4 ;  /* 0x00000008002a7c11 */ /* 0x000fc6000f8e20ff */
[----:B--2---:R-:W-:Y:S01]  /*06e0*/  LDS.128 R4, [R43] ;  /* 0x000000002b047984 */ /* 0x004fe20000000c00 */
[----:B------:R-:W2:Y:S03]  /*06f0*/  LDCU UR6, c[0x0][0x3a0] ;  /* 0x00007400ff0677ac */ /* 0x000ea60008000800 */
[----:B------:R-:W3:Y:S04]  /*0700*/  LDS.128 R12, [R42] ;  /* 0x000000002a0c7984 */ /* 0x000ee80000000c00 */
[----:B------:R-:W4:Y:S04]  /*0710*/  LDS.128 R24, [R43+0x80] ;  /* 0x000080002b187984 */ /* 0x000f280000000c00 */
[----:B------:R-:W5:Y:S04]  /*0720*/  LDS.128 R16, [R42+0x100] ;  /* 0x000100002a107984 */ /* 0x000f680000000c00 */
[----:B------:R-:W0:Y:S01]  /*0730*/  LDS.128 R8, [R43+0x100] ;  /* 0x000100002b087984 */ /* 0x000e220000000c00 */
[----:B--2---:R-:W-:-:S03]  /*0740*/  UISETP.GE.AND UP0, UPT, UR4, UR6, UPT ;  /* 0x000000060400728c */ /* 0x004fc6000bf06270 */
[----:B------:R-:W2:Y:S01]  /*0750*/  LDS.128 R32, [R43+0x180] ;  /* 0x000180002b207984 */ /* 0x000ea20000000c00 */
[C---:B---3--:R-:W-:Y:S01]  /*0760*/  FFMA R61, R4.reuse, R12, R61 ;  /* 0x0000000c043d7223 */ /* 0x048fe2000000003d */
[C---:B------:R-:W-:Y:S01]  /*0770*/  FFMA R20, R4.reuse, R13, R38 ;  /* 0x0000000d04147223 */ /* 0x040fe20000000026 */
[C---:B------:R-:W-:Y:S01]  /*0780*/  FFMA R51, R4.reuse, R14, R51 ;  /* 0x0000000e04337223 */ /* 0x040fe20000000033 */
[----:B------:R-:W-:Y:S01]  /*0790*/  FFMA R46, R4, R15, R46 ;  /* 0x0000000f042e7223 */ /* 0x000fe2000000002e */
[C---:B----4-:R-:W-:Y:S01]  /*07a0*/  FFMA R4, R24.reuse, R13, R36 ;  /* 0x0000000d18047223 */ /* 0x050fe20000000024 */
[C---:B------:R-:W-:Y:S01]  /*07b0*/  FFMA R47, R24.reuse, R12, R47 ;  /* 0x0000000c182f7223 */ /* 0x040fe2000000002f */
[----:B------:R-:W3:Y:S01]  /*07c0*/  LDS.128 R36, [R42+0x200] ;  /* 0x000200002a247984 */ /* 0x000ee20000000c00 */
[----:B------:R-:W-:Y:S01]  /*07d0*/  FFMA R49, R24, R14, R49 ;  /* 0x0000000e18317223 */ /* 0x000fe20000000031 */
[C---:B-----5:R-:W-:Y:S01]  /*07e0*/  FFMA R59, R5.reuse, R17, R20 ;  /* 0x00000011053b7223 */ /* 0x060fe20000000014 */
[----:B------:R-:W-:Y:S01]  /*07f0*/  FFMA R61, R16, R5, R61 ;  /* 0x00000005103d7223 */ /* 0x000fe2000000003d */
[----:B------:R-:W4:Y:S01]  /*0800*/  LDS.128 R20, [R42+0x300] ;  /* 0x000300002a147984 */ /* 0x000f220000000c00 */
[C---:B------:R-:W-:Y:S01]  /*0810*/  FFMA R51, R5.reuse, R18, R51 ;  /* 0x0000001205337223 */ /* 0x040fe20000000033 */
[----:B------:R-:W-:Y:S01]  /*0820*/  FFMA R46, R5, R19, R46 ;  /* 0x00000013052e7223 */ /* 0x000fe2000000002e */
[C---:B0-----:R-:W-:Y:S01]  /*0830*/  FFMA R53, R8.reuse, R12, R53 ;  /* 0x0000000c08357223 */ /* 0x041fe20000000035 */
        /* <DEDUP_REMOVED lines=19> */
[----:B------:R-:W-:Y:S01]  /*0970*/  FFMA R24, R33, R19, R24 ;  /* 0x0000001321187223 */ /* 0x000fe20000000018 */
[----:B------:R-:W-:Y:S04]  /*0980*/  LDS.128 R12, [R42+0x400] ;  /* 0x000400002a0c7984 */ /* 0x000fe80000000c00 */
[----:B------:R-:W0:Y:S01]  /*0990*/  LDS.128 R16, [R43+0x90] ;  /* 0x000090002b107984 */ /* 0x000e220000000c00 */
[----:B---3--:R-:W-:Y:S01]  /*09a0*/  FFMA R5, R36, R6, R61 ;  /* 0x0000000624057223 */ /* 0x008fe2000000003d */
        /* <DEDUP_REMOVED lines=11> */
[----:B------:R-:W2:Y:S01]  /*0a60*/  LDS.128 R28, [R43+0x10] ;  /* 0x000010002b1c7984 */ /* 0x000ea20000000c00 */
[----:B------:R-:W-:Y:S01]  /*0a70*/  FFMA R45, R36, R10, R45 ;  /* 0x0000000a242d7223 */ /* 0x000fe2000000002d */
[-C--:B------:R-:W-:Y:S01]  /*0a80*/  FFMA R52, R10, R39.reuse, R52 ;  /* 0x000000270a347223 */ /* 0x080fe20000000034 */
[----:B------:R-:W-:Y:S01]  /*0a90*/  FFMA R34, R34, R39, R24 ;  /* 0x0000002722227223 */ /* 0x000fe20000000018 */
[C---:B----4-:R-:W-:Y:S01]  /*0aa0*/  FFMA R39, R20.reuse, R7, R5 ;  /* 0x0000000714277223 */ /* 0x050fe20000000005 */
[C---:B------:R-:W-:Y:S01]  /*0ab0*/  FFMA R36, R7.reuse, R21, R4 ;  /* 0x0000001507247223 */ /* 0x040fe20000000004 */
[CC--:B------:R-:W-:Y:S01]  /*0ac0*/  FFMA R51, R7.reuse, R22.reuse, R51 ;  /* 0x0000001607337223 */ /* 0x0c0fe20000000033 */
[----:B------:R-:W-:Y:S01]  /*0ad0*/  FFMA R46, R7, R23, R46 ;  /* 0x00000017072e7223 */ /* 0x000fe2000000002e */
[----:B------:R-:W-:Y:S01]  /*0ae0*/  FFMA R47, R20, R27, R47 ;  /* 0x0000001b142f7223 */ /* 0x000fe2000000002f */
[----:B------:R-:W3:Y:S01]  /*0af0*/  LDS.128 R4, [R43+0x110] ;  /* 0x000110002b047984 */ /* 0x000ee20000000c00 */
[C---:B------:R-:W-:Y:S01]  /*0b00*/  FFMA R44, R27.reuse, R21, R44 ;  /* 0x000000151b2c7223 */ /* 0x040fe2000000002c */
[C---:B------:R-:W-:Y:S01]  /*0b10*/  FFMA R49, R27.reuse, R22, R49 ;  /* 0x000000161b317223 */ /* 0x040fe20000000031 */
[----:B------:R-:W-:Y:S01]  /*0b20*/  FFMA R48, R27, R23, R48 ;  /* 0x000000171b307223 */ /* 0x000fe20000000030 */
[----:B------:R-:W-:Y:S01]  /*0b30*/  FFMA R53, R10, R38, R53 ;  /* 0x000000260a357223 */ /* 0x000fe20000000035 */
[----:B------:R-:W4:Y:S01]  /*0b40*/  LDS.128 R24, [R43+0x190] ;  /* 0x000190002b187984 */ /* 0x000f220000000c00 */
[C---:B------:R-:W-:Y:S01]  /*0b50*/  FFMA R45, R20.reuse, R11, R45 ;  /* 0x0000000b142d7223 */ /* 0x040fe2000000002d */
[----:B------:R-:W-:Y:S01]  /*0b60*/  FFMA R55, R20, R35, R55 ;  /* 0x0000002314377223 */ /* 0x000fe20000000037 */
[C---:B------:R-:W-:Y:S01]  /*0b70*/  FFMA R38, R11.reuse, R21, R32 ;  /* 0x000000150b267223 */ /* 0x040fe20000000020 */
[CC--:B------:R-:W-:Y:S01]  /*0b80*/  FFMA R53, R11.reuse, R22.reuse, R53 ;  /* 0x000000160b357223 */ /* 0x0c0fe20000000035 */
[----:B------:R-:W-:Y:S01]  /*0b90*/  FFMA R52, R11, R23, R52 ;  /* 0x000000170b347223 */ /* 0x000fe20000000034 */
[C---:B------:R-:W-:Y:S01]  /*0ba0*/  FFMA R20, R35.reuse, R21, R8 ;  /* 0x0000001523147223 */ /* 0x040fe20000000008 */
[C---:B------:R-:W-:Y:S01]  /*0bb0*/  FFMA R37, R35.reuse, R22, R37 ;  /* 0x0000001623257223 */ /* 0x040fe20000000025 */
[----:B------:R-:W5:Y:S01]  /*0bc0*/  LDS.128 R8, [R42+0x500] ;  /* 0x000500002a087984 */ /* 0x000f620000000c00 */
[----:B------:R-:W-:Y:S01]  /*0bd0*/  FFMA R22, R35, R23, R34 ;  /* 0x0000001723167223 */ /* 0x000fe20000000022 */
[C---:B0-----:R-:W-:Y:S01]  /*0be0*/  FFMA R47, R16.reuse, R12, R47 ;  /* 0x0000000c102f7223 */ /* 0x041fe2000000002f */
[C---:B------:R-:W-:Y:S01]  /*0bf0*/  FFMA R49, R16.reuse, R14, R49 ;  /* 0x0000000e10317223 */ /* 0x040fe20000000031 */
[----:B------:R-:W0:Y:S01]  /*0c00*/  LDS.128 R32, [R42+0x600] ;  /* 0x000600002a207984 */ /* 0x000e220000000c00 */
[----:B------:R-:W-:Y:S01]  /*0c10*/  FFMA R48, R16, R15, R48 ;  /* 0x0000000f10307223 */ /* 0x000fe20000000030 */
[C---:B--2---:R-:W-:Y:S01]  /*0c20*/  FFMA R39, R28.reuse, R12, R39 ;  /* 0x0000000c1c277223 */ /* 0x044fe20000000027 */
[C---:B------:R-:W-:Y:S01]  /*0c30*/  FFMA R36, R28.reuse, R13, R36 ;  /* 0x0000000d1c247223 */ /* 0x040fe20000000024 */
[C---:B------:R-:W-:Y:S01]  /*0c40*/  FFMA R51, R28.reuse, R14, R51 ;  /* 0x0000000e1c337223 */ /* 0x040fe20000000033 */
[----:B------:R-:W-:Y:S01]  /*0c50*/  FFMA R46, R28, R15, R46 ;  /* 0x0000000f1c2e7223 */ /* 0x000fe2000000002e */
[-C--:B------:R-:W-:Y:S01]  /*0c60*/  FFMA R28, R16, R13.reuse, R44 ;  /* 0x0000000d101c7223 */ /* 0x080fe2000000002c */
[C---:B---3--:R-:W-:Y:S01]  /*0c70*/  FFMA R45, R4.reuse, R12, R45 ;  /* 0x0000000c042d7223 */ /* 0x048fe2000000002d */
[C---:B------:R-:W-:Y:S01]  /*0c80*/  FFMA R16, R4.reuse, R13, R38 ;  /* 0x0000000d04107223 */ /* 0x040fe20000000026 */
[C---:B------:R-:W-:Y:S01]  /*0c90*/  FFMA R53, R4.reuse, R14, R53 ;  /* 0x0000000e04357223 */ /* 0x040fe20000000035 */
[----:B------:R-:W-:Y:S01]  /*0ca0*/  FFMA R52, R4, R15, R52 ;  /* 0x0000000f04347223 */ /* 0x000fe20000000034 */
[C---:B----4-:R-:W-:Y:S01]  /*0cb0*/  FFMA R55, R24.reuse, R12, R55 ;  /* 0x0000000c18377223 */ /* 0x050fe20000000037 */
[C---:B------:R-:W-:Y:S01]  /*0cc0*/  FFMA R4, R24.reuse, R13, R20 ;  /* 0x0000000d18047223 */ /* 0x040fe20000000014 */
[C---:B------:R-:W-:Y:S01]  /*0cd0*/  FFMA R37, R24.reuse, R14, R37 ;  /* 0x0000000e18257223 */ /* 0x040fe20000000025 */
[----:B------:R-:W-:-:S02]  /*0ce0*/  FFMA R24, R24, R15, R22 ;  /* 0x0000000f18187223 */ /* 0x000fc40000000016 */
[----:B------:R-:W2:Y:S01]  /*0cf0*/  LDS.128 R20, [R42+0x700] ;  /* 0x000700002a147984 */ /* 0x000ea20000000c00 */
[C---:B-----5:R-:W-:Y:S01]  /*0d00*/  FFMA R39, R8.reuse, R29, R39 ;  /* 0x0000001d08277223 */ /* 0x060fe20000000027 */
        /* <DEDUP_REMOVED lines=23> */
[----:B------:R-:W-:Y:S01]  /*0e80*/  LDS.128 R12, [R43+0x20] ;  /* 0x000020002b0c7984 */ /* 0x000fe20000000c00 */
[----:B------:R-:W-:Y:S01]  /*0e90*/  FFMA R55, R32, R26, R55 ;  /* 0x0000001a20377223 */ /* 0x000fe20000000037 */
[CC--:B------:R-:W-:Y:S01]  /*0ea0*/  FFMA R24, R26.reuse, R33.reuse, R5 ;  /* 0x000000211a187223 */ /* 0x0c0fe20000000005 */
[----:B------:R-:W-:Y:S01]  /*0eb0*/  FFMA R37, R26, R34, R37 ;  /* 0x000000221a257223 */ /* 0x000fe20000000025 */
[----:B------:R-:W0:Y:S01]  /*0ec0*/  LDS.128 R8, [R42+0x800] ;  /* 0x000800002a087984 */ /* 0x000e220000000c00 */
[----:B------:R-:W-:Y:S01]  /*0ed0*/  FFMA R45, R32, R6, R45 ;  /* 0x00000006202d7223 */ /* 0x000fe2000000002d */
[C---:B------:R-:W-:Y:S01]  /*0ee0*/  FFMA R44, R6.reuse, R33, R17 ;  /* 0x00000021062c7223 */ /* 0x040fe20000000011 */
[C---:B------:R-:W-:Y:S01]  /*0ef0*/  FFMA R53, R6.reuse, R34, R53 ;  /* 0x0000002206357223 */ /* 0x040fe20000000035 */
[-C--:B------:R-:W-:Y:S01]  /*0f00*/  FFMA R52, R6, R35.reuse, R52 ;  /* 0x0000002306347223 */ /* 0x080fe20000000034 */
[----:B------:R-:W-:-:S02]  /*0f10*/  FFMA R26, R26, R35, R4 ;  /* 0x000000231a1a7223 */ /* 0x000fc40000000004 */
[----:B------:R-:W3:Y:S01]  /*0f20*/  LDS.128 R32, [R43+0xa0] ;  /* 0x0000a0002b207984 */ /* 0x000ee20000000c00 */
[C---:B--2---:R-:W-:Y:S01]  /*0f30*/  FFMA R25, R20.reuse, R31, R25 ;  /* 0x0000001f14197223 */ /* 0x044fe20000000019 */
[C---:B------:R-:W-:Y:S01]  /*0f40*/  FFMA R36, R31.reuse, R21, R36 ;  /* 0x000000151f247223 */ /* 0x040fe20000000024 */
[CC--:B------:R-:W-:Y:S01]  /*0f50*/  FFMA R51, R31.reuse, R22.reuse, R51 ;  /* 0x000000161f337223 */ /* 0x0c0fe20000000033 */
[----:B------:R-:W-:Y:S01]  /*0f60*/  FFMA R46, R31, R23, R46 ;  /* 0x000000171f2e7223 */ /* 0x000fe2000000002e */
[C---:B------:R-:W-:Y:S01]  /*0f70*/  FFMA R47, R20.reuse, R19, R47 ;  /* 0x00000013142f7223 */ /* 0x040fe2000000002f */
        /* <DEDUP_REMOVED lines=9> */
[----:B------:R-:W-:Y:S01]  /*1010*/  FFMA R55, R20, R27, R55 ;  /* 0x0000001b14377223 */ /* 0x000fe20000000037 */
[C---:B------:R-:W-:Y:S01]  /*1020*/  FFMA R24, R27.reuse, R21, R24 ;  /* 0x000000151b187223 */ /* 0x040fe20000000018 */
[----:B------:R-:W5:Y:S01]  /*1030*/  LDS.128 R4, [R42+0x900] ;  /* 0x000900002a047984 */ /* 0x000f620000000c00 */
[C---:B------:R-:W-:Y:S01]  /*1040*/  FFMA R21, R27.reuse, R22, R37 ;  /* 0x000000161b157223 */ /* 0x040fe20000000025 */
[----:B------:R-:W-:Y:S01]  /*1050*/  FFMA R26, R27, R23, R26 ;  /* 0x000000171b1a7223 */ /* 0x000fe2000000001a */
[C---:B0-----:R-:W-:Y:S01]  /*1060*/  FFMA R22, R12.reuse, R9, R36 ;  /* 0x000000090c167223 */ /* 0x041fe20000000024 */
[C---:B------:R-:W-:Y:S01]  /*1070*/  FFMA R23, R12.reuse, R8, R25 ;  /* 0x000000080c177223 */ /* 0x040fe20000000019 */
[----:B------:R-:W0:Y:S01]  /*1080*/  LDS.128 R36, [R42+0xa00] ;  /* 0x000a00002a247984 */ /* 0x000e220000000c00 */
[C---:B------:R-:W-:Y:S01]  /*1090*/  FFMA R51, R12.reuse, R10, R51 ;  /* 0x0000000a0c337223 */ /* 0x040fe20000000033 */
[----:B------:R-:W-:Y:S01]  /*10a0*/  FFMA R46, R12, R11, R46 ;  /* 0x0000000b0c2e7223 */ /* 0x000fe2000000002e */
[C---:B---3--:R-:W-:Y:S01]  /*10b0*/  FFMA R47, R32.reuse, R8, R47 ;  /* 0x00000008202f7223 */ /* 0x048fe2000000002f */
[C---:B------:R-:W-:Y:S01]  /*10c0*/  FFMA R20, R32.reuse, R9, R50 ;  /* 0x0000000920147223 */ /* 0x040fe20000000032 */
[C---:B------:R-:W-:Y:S01]  /*10d0*/  FFMA R49, R32.reuse, R10, R49 ;  /* 0x0000000a20317223 */ /* 0x040fe20000000031 */
[----:B------:R-:W-:Y:S01]  /*10e0*/  FFMA R48, R32, R11, R48 ;  /* 0x0000000b20307223 */ /* 0x000fe20000000030 */
[C---:B--2---:R-:W-:Y:S01]  /*10f0*/  FFMA R55, R28.reuse, R8, R55 ;  /* 0x000000081c377223 */ /* 0x044fe20000000037 */
[----:B------:R-:W-:Y:S01]  /*1100*/  FFMA R21, R28, R10, R21 ;  /* 0x0000000a1c157223 */ /* 0x000fe20000000015 */
[----:B----4-:R-:W-:Y:S01]  /*1110*/  FFMA R45, R16, R8, R45 ;  /* 0x00000008102d7223 */ /* 0x010fe2000000002d */
[C---:B------:R-:W-:Y:S01]  /*1120*/  FFMA R8, R28.reuse, R9, R24 ;  /* 0x000000091c087223 */ /* 0x040fe20000000018 */
[----:B------:R-:W-:Y:S01]  /*1130*/  FFMA R28, R28, R11, R26 ;  /* 0x0000000b1c1c7223 */ /* 0x000fe2000000001a */
[C---:B------:R-:W-:Y:S01]  /*1140*/  FFMA R12, R16.reuse, R9, R44 ;  /* 0x00000009100c7223 */ /* 0x040fe2000000002c */
[----:B------:R-:W2:Y:S01]  /*1150*/  LDS.128 R24, [R42+0xb00] ;  /* 0x000b00002a187984 */ /* 0x000ea20000000c00 */
[C---:B------:R-:W-:Y:S01]  /*1160*/  FFMA R53, R16.reuse, R10, R53 ;  /* 0x0000000a10357223 */ /* 0x040fe20000000035 */
[----:B------:R-:W-:Y:S01]  /*1170*/  FFMA R52, R16, R11, R52 ;  /* 0x0000000b10347223 */ /* 0x000fe20000000034 */
[C---:B-----5:R-:W-:Y:S01]  /*1180*/  FFMA R23, R4.reuse, R13, R23 ;  /* 0x0000000d04177223 */ /* 0x060fe20000000017 */
[----:B------:R-:W-:Y:S01]  /*1190*/  FFMA R11, R13, R5, R22 ;  /* 0x000000050d0b7223 */ /* 0x000fe20000000016 */
[C---:B------:R-:W-:Y:S01]  /*11a0*/  FFMA R47, R4.reuse, R33, R47 ;  /* 0x00000021042f7223 */ /* 0x040fe2000000002f */
[C---:B------:R-:W-:Y:S01]  /*11b0*/  FFMA R9, R33.reuse, R5, R20 ;  /* 0x0000000521097223 */ /* 0x040fe20000000014 */
[CC--:B------:R-:W-:Y:S01]  /*11c0*/  FFMA R49, R33.reuse, R6.reuse, R49 ;  /* 0x0000000621317223 */ /* 0x0c0fe20000000031 */
[-C--:B------:R-:W-:Y:S01]  /*11d0*/  FFMA R48, R33, R7.reuse, R48 ;  /* 0x0000000721307223 */ /* 0x080fe20000000030 */
[CC--:B------:R-:W-:Y:S01]  /*11e0*/  FFMA R51, R13.reuse, R6.reuse, R51 ;  /* 0x000000060d337223 */ /* 0x0c0fe20000000033 */
[----:B------:R-:W-:Y:S01]  /*11f0*/  FFMA R46, R13, R7, R46 ;  /* 0x000000070d2e7223 */ /* 0x000fe2000000002e */
        /* <DEDUP_REMOVED lines=19> */
[-C--:B------:R-:W-:Y:S01]  /*1330*/  FFMA R44, R18, R37.reuse, R33 ;  /* 0x00000025122c7223 */ /* 0x080fe20000000021 */
[----:B------:R-:W-:Y:S01]  /*1340*/  FFMA R36, R30, R37, R13 ;  /* 0x000000251e247223 */ /* 0x000fe2000000000d */
[-C--:B------:R-:W-:Y:S01]  /*1350*/  FFMA R53, R18, R38.reuse, R53 ;  /* 0x0000002612357223 */ /* 0x080fe20000000035 */
[----:B------:R-:W0:Y:S01]  /*1360*/  LDS.128 R20, [R42+0xc00] ;  /* 0x000c00002a147984 */ /* 0x000e220000000c00 */
[----:B------:R-:W-:Y:S01]  /*1370*/  FFMA R37, R30, R38, R17 ;  /* 0x000000261e257223 */ /* 0x000fe20000000011 */
[-C--:B------:R-:W-:Y:S01]  /*1380*/  FFMA R52, R18, R39.reuse, R52 ;  /* 0x0000002712347223 */ /* 0x080fe20000000034 */
[----:B------:R-:W-:Y:S01]  /*1390*/  FFMA R38, R30, R39, R12 ;  /* 0x000000271e267223 */ /* 0x000fe2000000000c */
        /* <DEDUP_REMOVED lines=15> */
[C---:B------:R-:W-:Y:S01]  /*1490*/  FFMA R36, R31.reuse, R25, R36 ;  /* 0x000000191f247223 */ /* 0x040fe20000000024 */
[C---:B------:R-:W-:Y:S01]  /*14a0*/  FFMA R37, R31.reuse, R26, R37 ;  /* 0x0000001a1f257223 */ /* 0x040fe20000000025 */
[----:B------:R-:W5:Y:S01]  /*14b0*/  LDS.128 R16, [R42+0xd00] ;  /* 0x000d00002a107984 */ /* 0x000f620000000c00 */
[----:B------:R-:W-:Y:S01]  /*14c0*/  FFMA R55, R24, R31, R55 ;  /* 0x0000001f18377223 */ /* 0x000fe20000000037 */
[----:B------:R-:W-:Y:S01]  /*14d0*/  FFMA R38, R31, R27, R38 ;  /* 0x0000001b1f267223 */ /* 0x000fe20000000026 */
[CC--:B0-----:R-:W-:Y:S01]  /*14e0*/  FFMA R26, R8.reuse, R21.reuse, R28 ;  /* 0x00000015081a7223 */ /* 0x0c1fe2000000001c */
[C---:B------:R-:W-:Y:S01]  /*14f0*/  FFMA R39, R8.reuse, R20, R39 ;  /* 0x0000001408277223 */ /* 0x040fe20000000027 */
[----:B------:R-:W0:Y:S01]  /*1500*/  LDS.128 R28, [R42+0xe00] ;  /* 0x000e00002a1c7984 */ /* 0x000e220000000c00 */
[----:B------:R-:W-:Y:S01]  /*1510*/  FFMA R51, R8, R22, R51 ;  /* 0x0000001608337223 */ /* 0x000fe20000000033 */
[C---:B---3--:R-:W-:Y:S01]  /*1520*/  FFMA R47, R4.reuse, R20, R47 ;  /* 0x00000014042f7223 */ /* 0x048fe2000000002f */
[C---:B------:R-:W-:Y:S01]  /*1530*/  FFMA R24, R4.reuse, R21, R50 ;  /* 0x0000001504187223 */ /* 0x040fe20000000032 */
[C---:B------:R-:W-:Y:S01]  /*1540*/  FFMA R49, R4.reuse, R22, R49 ;  /* 0x0000001604317223 */ /* 0x040fe20000000031 */
[-C--:B------:R-:W-:Y:S01]  /*1550*/  FFMA R48, R4, R23.reuse, R48 ;  /* 0x0000001704307223 */ /* 0x080fe20000000030 */
[----:B------:R-:W-:Y:S01]  /*1560*/  FFMA R46, R8, R23, R46 ;  /* 0x00000017082e7223 */ /* 0x000fe2000000002e */
[C---:B--2---:R-:W-:Y:S01]  /*1570*/  FFMA R4, R32.reuse, R21, R36 ;  /* 0x0000001520047223 */ /* 0x044fe20000000024 */
[C---:B------:R-:W-:Y:S01]  /*1580*/  FFMA R55, R32.reuse, R20, R55 ;  /* 0x0000001420377223 */ /* 0x040fe20000000037 */
[C---:B------:R-:W-:Y:S01]  /*1590*/  FFMA R37, R32.reuse, R22, R37 ;  /* 0x0000001620257223 */ /* 0x040fe20000000025 */
[----:B------:R-:W-:Y:S01]  /*15a0*/  FFMA R36, R32, R23, R38 ;  /* 0x0000001720247223 */ /* 0x000fe20000000026 */
[C---:B----4-:R-:W-:Y:S01]  /*15b0*/  FFMA R45, R12.reuse, R20, R45 ;  /* 0x000000140c2d7223 */ /* 0x050fe2000000002d */
[C---:B------:R-:W-:Y:S01]  /*15c0*/  FFMA R8, R12.reuse, R21, R44 ;  /* 0x000000150c087223 */ /* 0x040fe2000000002c */
[C---:B------:R-:W-:Y:S01]  /*15d0*/  FFMA R53, R12.reuse, R22, R53 ;  /* 0x000000160c357223 */ /* 0x040fe20000000035 */
[----:B------:R-:W-:Y:S01]  /*15e0*/  FFMA R52, R12, R23, R52 ;  /* 0x000000170c347223 */ /* 0x000fe20000000034 */
[C---:B-----5:R-:W-:Y:S01]  /*15f0*/  FFMA R39, R16.reuse, R9, R39 ;  /* 0x0000000910277223 */ /* 0x060fe20000000027 */
[----:B------:R-:W2:Y:S01]  /*1600*/  LDS.128 R20, [R42+0xf00] ;  /* 0x000f00002a147984 */ /* 0x000ea20000000c00 */
        /* <DEDUP_REMOVED lines=15> */
[----:B------:R-:W-:Y:S01]  /*1700*/  LDS.128 R16, [R43+0x40] ;  /* 0x000040002b107984 */ /* 0x000fe20000000c00 */
        /* <DEDUP_REMOVED lines=18> */
[C---:B------:R-:W-:Y:S01]  /*1830*/  FFMA R32, R11.reuse, R21, R32 ;  /* 0x000000150b207223 */ /* 0x040fe20000000020 */
[CC--:B------:R-:W-:Y:S01]  /*1840*/  FFMA R51, R11.reuse, R22.reuse, R51 ;  /* 0x000000160b337223 */ /* 0x0c0fe20000000033 */
[----:B------:R-:W-:Y:S01]  /*1850*/  FFMA R46, R11, R23, R46 ;  /* 0x000000170b2e7223 */ /* 0x000fe2000000002e */
[C---:B------:R-:W-:Y:S01]  /*1860*/  FFMA R47, R20.reuse, R7, R47 ;  /* 0x00000007142f7223 */ /* 0x040fe2000000002f */
[----:B------:R-:W2:Y:S01]  /*1870*/  LDS.128 R8, [R43+0xc0] ;  /* 0x0000c0002b087984 */ /* 0x000ea20000000c00 */
[C---:B------:R-:W-:Y:S01]  /*1880*/  FFMA R44, R7.reuse, R21, R44 ;  /* 0x00000015072c7223 */ /* 0x040fe2000000002c */
[CC--:B------:R-:W-:Y:S01]  /*1890*/  FFMA R49, R7.reuse, R22.reuse, R49 ;  /* 0x0000001607317223 */ /* 0x0c0fe20000000031 */
[----:B------:R-:W-:Y:S01]  /*18a0*/  FFMA R48, R7, R23, R48 ;  /* 0x0000001707307223 */ /* 0x000fe20000000030 */
[C---:B------:R-:W-:Y:S01]  /*18b0*/  FFMA R45, R20.reuse, R15, R45 ;  /* 0x0000000f142d7223 */ /* 0x040fe2000000002d */
[----:B------:R-:W3:Y:S01]  /*18c0*/  LDS.128 R4, [R43+0x140] ;  /* 0x000140002b047984 */ /* 0x000ee20000000c00 */
[C---:B------:R-:W-:Y:S01]  /*18d0*/  FFMA R38, R15.reuse, R21, R38 ;  /* 0x000000150f267223 */ /* 0x040fe20000000026 */
[CC--:B------:R-:W-:Y:S01]  /*18e0*/  FFMA R53, R15.reuse, R22.reuse, R53 ;  /* 0x000000160f357223 */ /* 0x0c0fe20000000035 */
[----:B------:R-:W-:Y:S01]  /*18f0*/  FFMA R52, R15, R23, R52 ;  /* 0x000000170f347223 */ /* 0x000fe20000000034 */
[C---:B------:R-:W-:Y:S01]  /*1900*/  FFMA R34, R35.reuse, R21, R28 ;  /* 0x0000001523227223 */ /* 0x040fe2000000001c */
[----:B------:R-:W4:Y:S01]  /*1910*/  LDS.128 R12, [R43+0x1c0] ;  /* 0x0001c0002b0c7984 */ /* 0x000f220000000c00 */
[----:B------:R-:W-:Y:S01]  /*1920*/  FFMA R55, R20, R35, R55 ;  /* 0x0000002314377223 */ /* 0x000fe20000000037 */
[C---:B------:R-:W-:Y:S01]  /*1930*/  FFMA R37, R35.reuse, R22, R37 ;  /* 0x0000001623257223 */ /* 0x040fe20000000025 */
[----:B------:R-:W-:Y:S01]  /*1940*/  FFMA R36, R35, R23, R36 ;  /* 0x0000001723247223 */ /* 0x000fe20000000024 */
[----:B------:R-:W5:Y:S04]  /*1950*/  LDS.128 R28, [R42+0x1100] ;  /* 0x001100002a1c7984 */ /* 0x000f680000000c00 */
[----:B------:R-:W1:Y:S01]  /*1960*/  LDS.128 R20, [R42+0x1200] ;  /* 0x001200002a147984 */ /* 0x000e620000000c00 */
        /* <DEDUP_REMOVED lines=17> */
[----:B------:R-:W0:Y:S01]  /*1a80*/  LDS.128 R24, [R42+0x1300] ;  /* 0x001300002a187984 */ /* 0x000e220000000c00 */
[-C--:B------:R-:W-:Y:S01]  /*1a90*/  FFMA R35, R17, R29.reuse, R32 ;  /* 0x0000001d11237223 */ /* 0x080fe20000000020 */
        /* <DEDUP_REMOVED lines=9> */
[----:B------:R-:W-:Y:S01]  /*1b30*/  FFMA R4, R13, R31, R12 ;  /* 0x0000001f0d047223 */ /* 0x000fe2000000000c */
[----:B-1----:R-:W-:Y:S01]  /*1b40*/  FFMA R13, R20, R18, R39 ;  /* 0x00000012140d7223 */ /* 0x002fe20000000027 */
[-C--:B------:R-:W-:Y:S01]  /*1b50*/  FFMA R50, R18, R21.reuse, R35 ;  /* 0x0000001512327223 */ /* 0x080fe20000000023 */
[----:B------:R-:W-:Y:S01]  /*1b60*/  FFMA R44, R10, R21, R33 ;  /* 0x000000150a2c7223 */ /* 0x000fe20000000021 */
[----:B------:R-:W-:Y:S01]  /*1b70*/  LDS.128 R36, [R42+0x1400] ;  /* 0x001400002a247984 */ /* 0x000fe20000000c00 */
[C---:B------:R-:W-:Y:S01]  /*1b80*/  FFMA R53, R5.reuse, R30, R53 ;  /* 0x0000001e05357223 */ /* 0x040fe20000000035 */
[----:B------:R-:W-:Y:S01]  /*1b90*/  FFMA R45, R28, R5, R45 ;  /* 0x000000051c2d7223 */ /* 0x000fe2000000002d */
[C---:B------:R-:W-:Y:S01]  /*1ba0*/  FFMA R57, R5.reuse, R29, R8 ;  /* 0x0000001d05397223 */ /* 0x040fe20000000008 */
[----:B------:R-:W1:Y:S01]  /*1bb0*/  LDS.128 R32, [R43+0x50] ;  /* 0x000050002b207984 */ /* 0x000e620000000c00 */
[----:B------:R-:W-:Y:S01]  /*1bc0*/  FFMA R52, R5, R31, R52 ;  /* 0x0000001f05347223 */ /* 0x000fe20000000034 */
[C---:B------:R-:W-:Y:S01]  /*1bd0*/  FFMA R51, R18.reuse, R22, R51 ;  /* 0x0000001612337223 */ /* 0x040fe20000000033 */
[-C--:B------:R-:W-:Y:S01]  /*1be0*/  FFMA R46, R18, R23.reuse, R46 ;  /* 0x00000017122e7223 */ /* 0x080fe2000000002e */
[----:B------:R-:W-:Y:S01]  /*1bf0*/  FFMA R47, R20, R10, R47 ;  /* 0x0000000a142f7223 */ /* 0x000fe2000000002f */
[CC--:B------:R-:W-:Y:S01]  /*1c00*/  FFMA R49, R10.reuse, R22.reuse, R49 ;  /* 0x000000160a317223 */ /* 0x0c0fe20000000031 */
[----:B------:R-:W-:Y:S01]  /*1c10*/  FFMA R48, R10, R23, R48 ;  /* 0x000000170a307223 */ /* 0x000fe20000000030 */
[----:B------:R-:W-:Y:S01]  /*1c20*/  FFMA R5, R6, R22, R53 ;  /* 0x0000001606057223 */ /* 0x000fe20000000035 */
[C---:B------:R-:W-:Y:S01]  /*1c30*/  FFMA R45, R20.reuse, R6, R45 ;  /* 0x00000006142d7223 */ /* 0x040fe2000000002d */
[----:B------:R-:W-:Y:S01]  /*1c40*/  FFMA R53, R20, R14, R55 ;  /* 0x0000000e14357223 */ /* 0x000fe20000000037 */
[-C--:B------:R-:W-:Y:S01]  /*1c50*/  FFMA R54, R6, R21.reuse, R57 ;  /* 0x0000001506367223 */ /* 0x080fe20000000039 */
[C---:B------:R-:W-:Y:S01]  /*1c60*/  FFMA R20, R14.reuse, R21, R9 ;  /* 0x000000150e147223 */ /* 0x040fe20000000009 */
[----:B------:R-:W2:Y:S01]  /*1c70*/  LDS.128 R28, [R43+0xd0] ;  /* 0x0000d0002b1c7984 */ /* 0x000ea20000000c00 */
[----:B------:R-:W-:Y:S01]  /*1c80*/  FFMA R21, R14, R22, R17 ;  /* 0x000000160e157223 */ /* 0x000fe20000000011 */
[-C--:B------:R-:W-:Y:S01]  /*1c90*/  FFMA R52, R6, R23.reuse, R52 ;  /* 0x0000001706347223 */ /* 0x080fe20000000034 */
[----:B------:R-:W-:Y:S01]  /*1ca0*/  FFMA R22, R14, R23, R4 ;  /* 0x000000170e167223 */ /* 0x000fe20000000004 */
        /* <DEDUP_REMOVED lines=19> */
[C---:B-1----:R-:W-:Y:S01]  /*1de0*/  FFMA R25, R32.reuse, R36, R13 ;  /* 0x0000002420197223 */ /* 0x042fe2000000000d */
[C---:B------:R-:W-:Y:S01]  /*1df0*/  FFMA R50, R32.reuse, R37, R50 ;  /* 0x0000002520327223 */ /* 0x040fe20000000032 */
[----:B------:R-:W1:Y:S01]  /*1e00*/  LDS.128 R12, [R42+0x1600] ;  /* 0x001600002a0c7984 */ /* 0x000e620000000c00 */
[C---:B------:R-:W-:Y:S01]  /*1e10*/  FFMA R51, R32.reuse, R38, R51 ;  /* 0x0000002620337223 */ /* 0x040fe20000000033 */
[----:B------:R-:W-:Y:S01]  /*1e20*/  FFMA R46, R32, R39, R46 ;  /* 0x00000027202e7223 */ /* 0x000fe2000000002e */
[C---:B--2---:R-:W-:Y:S01]  /*1e30*/  FFMA R47, R28.reuse, R36, R47 ;  /* 0x000000241c2f7223 */ /* 0x044fe2000000002f */
[C---:B------:R-:W-:Y:S01]  /*1e40*/  FFMA R44, R28.reuse, R37, R44 ;  /* 0x000000251c2c7223 */ /* 0x040fe2000000002c */
[C---:B------:R-:W-:Y:S01]  /*1e50*/  FFMA R49, R28.reuse, R38, R49 ;  /* 0x000000261c317223 */ /* 0x040fe20000000031 */
[----:B------:R-:W-:Y:S01]  /*1e60*/  FFMA R48, R28, R39, R48 ;  /* 0x000000271c307223 */ /* 0x000fe20000000030 */
[C---:B0-----:R-:W-:Y:S01]  /*1e70*/  FFMA R45, R16.reuse, R36, R45 ;  /* 0x00000024102d7223 */ /* 0x041fe2000000002d */
[C---:B------:R-:W-:Y:S01]  /*1e80*/  FFMA R28, R16.reuse, R37, R54 ;  /* 0x00000025101c7223 */ /* 0x040fe20000000036 */
[CC--:B------:R-:W-:Y:S01]  /*1e90*/  FFMA R26, R16.reuse, R38.reuse, R23 ;  /* 0x00000026101a7223 */ /* 0x0c0fe20000000017 */
[----:B------:R-:W-:Y:S01]  /*1ea0*/  FFMA R52, R16, R39, R52 ;  /* 0x0000002710347223 */ /* 0x000fe20000000034 */
[C---:B---3--:R-:W-:Y:S01]  /*1eb0*/  FFMA R16, R8.reuse, R37, R20 ;  /* 0x0000002508107223 */ /* 0x048fe20000000014 */
[C---:B------:R-:W-:Y:S01]  /*1ec0*/  FFMA R24, R8.reuse, R38, R21 ;  /* 0x0000002608187223 */ /* 0x040fe20000000015 */
[C---:B------:R-:W-:Y:S01]  /*1ed0*/  FFMA R32, R8.reuse, R39, R22 ;  /* 0x0000002708207223 */ /* 0x040fe20000000016 */
[----:B------:R-:W-:Y:S01]  /*1ee0*/  FFMA R53, R8, R36, R53 ;  /* 0x0000002408357223 */ /* 0x000fe20000000035 */
[----:B------:R-:W0:Y:S01]  /*1ef0*/  LDS.128 R20, [R42+0x1700] ;  /* 0x001700002a147984 */ /* 0x000e220000000c00 */
[C---:B----4-:R-:W-:Y:S01]  /*1f00*/  FFMA R8, R4.reuse, R33, R25 ;  /* 0x0000002104087223 */ /* 0x050fe20000000019 */
        /* <DEDUP_REMOVED lines=8> */
[-C--:B------:R-:W-:Y:S01]  /*1f90*/  FFMA R52, R17, R7.reuse, R52 ;  /* 0x0000000711347223 */ /* 0x080fe20000000034 */
[----:B------:R-:W-:Y:S01]  /*1fa0*/  FFMA R38, R33, R7, R46 ;  /* 0x0000000721267223 */ /* 0x000fe2000000002e */
[----:B------:R-:W-:Y:S01]  /*1fb0*/  FFMA R17, R9, R5, R16 ;  /* 0x0000000509117223 */ /* 0x000fe20000000010 */
[-C--:B------:R-:W-:Y:S01]  /*1fc0*/  FFMA R51, R33, R6.reuse, R51 ;  /* 0x0000000621337223 */ /* 0x080fe20000000033 */
[----:B------:R-:W-:Y:S01]  /*1fd0*/  FFMA R53, R4, R9, R53 ;  /* 0x0000000904357223 */ /* 0x000fe20000000035 */
[C---:B------:R-:W-:Y:S01]  /*1fe0*/  FFMA R39, R9.reuse, R6, R24 ;  /* 0x0000000609277223 */ /* 0x040fe20000000018 */
[----:B------:R-:W-:Y:S01]  /*1ff0*/  FFMA R16, R9, R7, R32 ;  /* 0x0000000709107223 */ /* 0x000fe20000000020 */
[-C--:B-1----:R-:W-:Y:S01]  /*2000*/  FFMA R46, R34, R13.reuse, R27 ;  /* 0x0000000d222e7223 */ /* 0x082fe2000000001b */
[-C--:B------:R-:W-:Y:S01]  /*2010*/  FFMA R44, R30, R13.reuse, R25 ;  /* 0x0000000d1e2c7223 */ /* 0x080fe20000000019 */
[----:B------:R-:W-:Y:S01]  /*2020*/  LDS.128 R4, [R43+0x60] ;  /* 0x000060002b047984 */ /* 0x000fe20000000c00 */
[----:B------:R-:W-:Y:S01]  /*2030*/  FFMA R45, R12, R18, R45 ;  /* 0x000000120c2d7223 */ /* 0x000fe2000000002d */
[C---:B------:R-:W-:Y:S01]  /*2040*/  FFMA R36, R18.reuse, R13, R29 ;  /* 0x0000000d12247223 */ /* 0x040fe2000000001d */
[C---:B------:R-:W-:Y:S01]  /*2050*/  FFMA R37, R18.reuse, R14, R37 ;  /* 0x0000000e12257223 */ /* 0x040fe20000000025 */
[----:B------:R-:W1:Y:S01]  /*2060*/  LDS.128 R24, [R42+0x1800] ;  /* 0x001800002a187984 */ /* 0x000e620000000c00 */
[----:B------:R-:W-:Y:S01]  /*2070*/  FFMA R52, R18, R15, R52 ;  /* 0x0000000f12347223 */ /* 0x000fe20000000034 */
[C---:B------:R-:W-:Y:S01]  /*2080*/  FFMA R9, R12.reuse, R34, R8 ;  /* 0x000000220c097223 */ /* 0x040fe20000000008 */
[----:B------:R-:W-:Y:S01]  /*2090*/  FFMA R53, R12, R10, R53 ;  /* 0x0000000a0c357223 */ /* 0x000fe20000000035 */
[C---:B------:R-:W-:Y:S01]  /*20a0*/  FFMA R8, R10.reuse, R13, R17 ;  /* 0x0000000d0a087223 */ /* 0x040fe20000000011 */
[-C--:B------:R-:W-:Y:S01]  /*20b0*/  FFMA R39, R10, R14.reuse, R39 ;  /* 0x0000000e0a277223 */ /* 0x080fe20000000027 */
[C---:B------:R-:W-:Y:S01]  /*20c0*/  FFMA R51, R34.reuse, R14, R51 ;  /* 0x0000000e22337223 */ /* 0x040fe20000000033 */
[-C--:B------:R-:W-:Y:S01]  /*20d0*/  FFMA R38, R34, R15.reuse, R38 ;  /* 0x0000000f22267223 */ /* 0x080fe20000000026 */
[----:B------:R-:W-:Y:S01]  /*20e0*/  FFMA R47, R12, R30, R47 ;  /* 0x0000001e0c2f7223 */ /* 0x000fe2000000002f */
[C---:B------:R-:W-:Y:S01]  /*20f0*/  FFMA R49, R30.reuse, R14, R49 ;  /* 0x0000000e1e317223 */ /* 0x040fe20000000031 */
[-C--:B------:R-:W-:Y:S01]  /*2100*/  FFMA R48, R30, R15.reuse, R48 ;  /* 0x0000000f1e307223 */ /* 0x080fe20000000030 */
[----:B------:R-:W-:-:S02]  /*2110*/  FFMA R10, R10, R15, R16 ;  /* 0x0000000f0a0a7223 */ /* 0x000fc40000000010 */
[----:B------:R-:W2:Y:S01]  /*2120*/  LDS.128 R12, [R43+0xe0] ;  /* 0x0000e0002b0c7984 */ /* 0x000ea20000000c00 */
        /* <DEDUP_REMOVED lines=14> */
[----:B------:R-:W-:Y:S01]  /*2210*/  FFMA R53, R20, R11, R53 ;  /* 0x0000000b14357223 */ /* 0x000fe20000000035 */
[----:B------:R-:W4:Y:S01]  /*2220*/  LDS.128 R32, [R42+0x1900] ;  /* 0x001900002a207984 */ /* 0x000f220000000c00 */
[C---:B------:R-:W-:Y:S01]  /*2230*/  FFMA R39, R11.reuse, R22, R39 ;  /* 0x000000160b277223 */ /* 0x040fe20000000027 */
        /* <DEDUP_REMOVED lines=13> */
[C---:B------:R-:W-:Y:S01]  /*2310*/  FFMA R39, R16.reuse, R26, R39 ;  /* 0x0000001a10277223 */ /* 0x040fe20000000027 */
[----:B------:R-:W-:-:S02]  /*2320*/  FFMA R16, R16, R27, R22 ;  /* 0x0000001b10107223 */ /* 0x000fc40000000016 */
[----:B------:R-:W0:Y:S01]  /*2330*/  LDS.128 R20, [R42+0x1b00] ;  /* 0x001b00002a147984 */ /* 0x000e220000000c00 */
[C---:B---3--:R-:W-:Y:S01]  /*2340*/  FFMA R36, R28.reuse, R25, R36 ;  /* 0x000000191c247223 */ /* 0x048fe20000000024 */
[C---:B------:R-:W-:Y:S01]  /*2350*/  FFMA R45, R28.reuse, R24, R45 ;  /* 0x000000181c2d7223 */ /* 0x040fe2000000002d */
[C---:B------:R-:W-:Y:S01]  /*2360*/  FFMA R37, R28.reuse, R26, R37 ;  /* 0x0000001a1c257223 */ /* 0x040fe20000000025 */
[----:B------:R-:W-:Y:S01]  /*2370*/  FFMA R4, R28, R27, R52 ;  /* 0x0000001b1c047223 */ /* 0x000fe20000000034 */
[-C--:B----4-:R-:W-:Y:S01]  /*2380*/  FFMA R25, R5, R33.reuse, R46 ;  /* 0x0000002105197223 */ /* 0x090fe2000000002e */
[-C--:B------:R-:W-:Y:S01]  /*2390*/  FFMA R44, R13, R33.reuse, R44 ;  /* 0x000000210d2c7223 */ /* 0x080fe2000000002c */
        /* <DEDUP_REMOVED lines=11> */
[----:B-1----:R-:W-:Y:S01]  /*2450*/  FFMA R17, R8, R6, R27 ;  /* 0x0000000608117223 */ /* 0x002fe2000000001b */
[C---:B------:R-:W-:Y:S01]  /*2460*/  FFMA R16, R6.reuse, R9, R25 ;  /* 0x0000000906107223 */ /* 0x040fe20000000019 */
[----:B------:R-:W-:Y:S01]  /*2470*/  FFMA R51, R6, R10, R51 ;  /* 0x0000000a06337223 */ /* 0x000fe20000000033 */
[----:B------:R-:W-:Y:S01]  /*2480*/  FFMA R45, R32, R29, R45 ;  /* 0x0000001d202d7223 */ /* 0x000fe2000000002d */
[C---:B------:R-:W-:Y:S01]  /*2490*/  FFMA R5, R29.reuse, R34, R37 ;  /* 0x000000221d057223 */ /* 0x040fe20000000025 */
[----:B------:R-:W-:Y:S01]  /*24a0*/  FFMA R4, R29, R35, R4 ;  /* 0x000000231d047223 */ /* 0x000fe20000000004 */
[----:B------:R-:W-:Y:S01]  /*24b0*/  FFMA R6, R6, R11, R24 ;  /* 0x0000000b06067223 */ /* 0x000fe20000000018 */
[-C--:B------:R-:W-:Y:S01]  /*24c0*/  FFMA R46, R18, R9.reuse, R33 ;  /* 0x00000009122e7223 */ /* 0x080fe20000000021 */
[----:B------:R-:W-:Y:S01]  /*24d0*/  LDS.128 R36, [R43+0x70] ;  /* 0x000070002b247984 */ /* 0x000fe20000000c00 */
[----:B------:R-:W-:Y:S01]  /*24e0*/  FFMA R45, R8, R30, R45 ;  /* 0x0000001e082d7223 */ /* 0x000fe2000000002d */
[CC--:B------:R-:W-:Y:S01]  /*24f0*/  FFMA R28, R30.reuse, R9.reuse, R28 ;  /* 0x000000091e1c7223 */ /* 0x0c0fe2000000001c */
[----:B------:R-:W-:Y:S01]  /*2500*/  FFMA R29, R30, R10, R5 ;  /* 0x0000000a1e1d7223 */ /* 0x000fe20000000005 */
[----:B------:R-:W1:Y:S01]  /*2510*/  LDS.128 R24, [R42+0x1c00] ;  /* 0x001c00002a187984 */ /* 0x000e620000000c00 */
[----:B------:R-:W-:Y:S01]  /*2520*/  FFMA R47, R8, R14, R47 ;  /* 0x0000000e082f7223 */ /* 0x000fe2000000002f */
[C---:B------:R-:W-:Y:S01]  /*2530*/  FFMA R44, R14.reuse, R9, R44 ;  /* 0x000000090e2c7223 */ /* 0x040fe2000000002c */
[C---:B------:R-:W-:Y:S01]  /*2540*/  FFMA R49, R14.reuse, R10, R49 ;  /* 0x0000000a0e317223 */ /* 0x040fe20000000031 */
[----:B------:R-:W2:Y:S01]  /*2550*/  LDS.128 R32, [R43+0xf0] ;  /* 0x0000f0002b207984 */ /* 0x000ea20000000c00 */
[-C--:B------:R-:W-:Y:S01]  /*2560*/  FFMA R48, R14, R11.reuse, R48 ;  /* 0x0000000b0e307223 */ /* 0x080fe20000000030 */
[-C--:B------:R-:W-:Y:S01]  /*2570*/  FFMA R30, R30, R11.reuse, R4 ;  /* 0x0000000b1e1e7223 */ /* 0x080fe20000000004 */
[----:B------:R-:W-:Y:S01]  /*2580*/  FFMA R53, R8, R18, R53 ;  /* 0x0000001208357223 */ /* 0x000fe20000000035 */
[C---:B------:R-:W-:Y:S01]  /*2590*/  FFMA R13, R18.reuse, R10, R13 ;  /* 0x0000000a120d7223 */ /* 0x040fe2000000000d */
[----:B------:R-:W-:Y:S01]  /*25a0*/  FFMA R12, R18, R11, R12 ;  /* 0x0000000b120c7223 */ /* 0x000fe2000000000c */
[C---:B0-----:R-:W-:Y:S01]  /*25b0*/  FFMA R17, R20.reuse, R7, R17 ;  /* 0x0000000714117223 */ /* 0x041fe20000000011 */
        /* <DEDUP_REMOVED lines=10> */
[----:B------:R-:W-:Y:S01]  /*2660*/  FFMA R47, R20, R15, R47 ;  /* 0x0000000f142f7223 */ /* 0x000fe2000000002f */
[C---:B------:R-:W-:Y:S01]  /*2670*/  FFMA R44, R15.reuse, R21, R44 ;  /* 0x000000150f2c7223 */ /* 0x040fe2000000002c */
[CC--:B------:R-:W-:Y:S01]  /*2680*/  FFMA R49, R15.reuse, R22.reuse, R49 ;  /* 0x000000160f317223 */ /* 0x0c0fe20000000031 */
[-C--:B------:R-:W-:Y:S01]  /*2690*/  FFMA R48, R15, R23.reuse, R48 ;  /* 0x000000170f307223 */ /* 0x080fe20000000030 */
[C---:B------:R-:W-:Y:S01]  /*26a0*/  FFMA R53, R19.reuse, R22, R13 ;  /* 0x0000001613357223 */ /* 0x040fe2000000000d */
[C---:B------:R-:W-:Y:S01]  /*26b0*/  FFMA R50, R19.reuse, R23, R12 ;  /* 0x0000001713327223 */ /* 0x040fe2000000000c */
[----:B------:R-:W-:Y:S01]  /*26c0*/  FFMA R46, R19, R21, R46 ;  /* 0x00000015132e7223 */ /* 0x000fe2000000002e */
[----:B------:R4:W5:Y:S01]  /*26d0*/  LDS.128 R12, [R43+0x1f0] ;  /* 0x0001f0002b0c7984 */ /* 0x0009620000000c00 */
[C---:B-1----:R-:W-:Y:S01]  /*26e0*/  FFMA R21, R36.reuse, R24, R17 ;  /* 0x0000001824157223 */ /* 0x042fe20000000011 */
[C---:B------:R-:W-:Y:S01]  /*26f0*/  FFMA R20, R36.reuse, R25, R16 ;  /* 0x0000001924147223 */ /* 0x040fe20000000010 */
[CC--:B------:R-:W-:Y:S01]  /*2700*/  FFMA R51, R36.reuse, R26.reuse, R51 ;  /* 0x0000001a24337223 */ /* 0x0c0fe20000000033 */
[----:B------:R-:W-:Y:S01]  /*2710*/  FFMA R36, R36, R27, R18 ;  /* 0x0000001b24247223 */ /* 0x000fe20000000012 */
[C---:B--2---:R-:W-:Y:S01]  /*2720*/  FFMA R23, R32.reuse, R26, R49 ;  /* 0x0000001a20177223 */ /* 0x044fe20000000031 */
[----:B------:R-:W1:Y:S01]  /*2730*/  LDS.128 R16, [R42+0x1e00] ;  /* 0x001e00002a107984 */ /* 0x000e620000000c00 */
[C---:B------:R-:W-:Y:S01]  /*2740*/  FFMA R47, R32.reuse, R24, R47 ;  /* 0x00000018202f7223 */ /* 0x040fe2000000002f */
[C---:B------:R-:W-:Y:S01]  /*2750*/  FFMA R44, R32.reuse, R25, R44 ;  /* 0x00000019202c7223 */ /* 0x040fe2000000002c */
[----:B------:R-:W-:Y:S01]  /*2760*/  FFMA R48, R32, R27, R48 ;  /* 0x0000001b20307223 */ /* 0x000fe20000000030 */
[----:B0-----:R-:W-:Y:S01]  /*2770*/  FFMA R49, R8, R37, R21 ;  /* 0x0000002508317223 */ /* 0x001fe20000000015 */
[----:B----4-:R-:W-:Y:S01]  /*2780*/  FFMA R43, R37, R9, R20 ;  /* 0x00000009252b7223 */ /* 0x010fe20000000014 */
[-C--:B------:R-:W-:Y:S01]  /*2790*/  FFMA R55, R33, R10.reuse, R23 ;  /* 0x0000000a21377223 */ /* 0x080fe20000000017 */
[C---:B------:R-:W-:Y:S01]  /*27a0*/  FFMA R51, R37.reuse, R10, R51 ;  /* 0x0000000a25337223 */ /* 0x040fe20000000033 */
[----:B------:R-:W0:Y:S01]  /*27b0*/  LDS.128 R20, [R42+0x1f00] ;  /* 0x001f00002a147984 */ /* 0x000e220000000c00 */
[C---:B---3--:R-:W-:Y:S01]  /*27c0*/  FFMA R45, R4.reuse, R24, R45 ;  /* 0x00000018042d7223 */ /* 0x048fe2000000002d */
        /* <DEDUP_REMOVED lines=16> */
[----:B------:R-:W-:Y:S01]  /*28d0*/  FFMA R5, R8, R13, R5 ;  /* 0x0000000d08057223 */ /* 0x000fe20000000005 */
[C---:B------:R-:W-:Y:S01]  /*28e0*/  FFMA R25, R13.reuse, R10, R25 ;  /* 0x0000000a0d197223 */ /* 0x040fe20000000019 */
[----:B------:R-:W-:Y:S01]  /*28f0*/  FFMA R50, R13, R11, R50 ;  /* 0x0000000b0d327223 */ /* 0x000fe20000000032 */
[----:B-1----:R-:W-:Y:S01]  /*2900*/  FFMA R49, R16, R38, R49 ;  /* 0x0000002610317223 */ /* 0x002fe20000000031 */
[----:B------:R-:W-:Y:S01]  /*2910*/  FFMA R36, R38, R19, R36 ;  /* 0x0000001326247223 */ /* 0x000fe20000000024 */
[----:B------:R-:W-:Y:S01]  /*2920*/  FFMA R5, R16, R14, R5 ;  /* 0x0000000e10057223 */ /* 0x000fe20000000005 */
[CC--:B------:R-:W-:Y:S01]  /*2930*/  FFMA R28, R14.reuse, R17.reuse, R9 ;  /* 0x000000110e1c7223 */ /* 0x0c0fe20000000009 */
[-C--:B------:R-:W-:Y:S01]  /*2940*/  FFMA R25, R14, R18.reuse, R25 ;  /* 0x000000120e197223 */ /* 0x080fe20000000019 */
        /* <DEDUP_REMOVED lines=11> */
[C---:B0-----:R-:W-:Y:S01]  /*2a00*/  FFMA R61, R20.reuse, R39, R49 ;  /* 0x00000027143d7223 */ /* 0x041fe20000000031 */
[C---:B------:R-:W-:Y:S01]  /*2a10*/  FFMA R46, R39.reuse, R23, R36 ;  /* 0x00000017272e7223 */ /* 0x040fe20000000024 */
        /* <DEDUP_REMOVED lines=16> */
.L_x_296:
[----:B------:R-:W0:Y:S01]  /*2b20*/  S2R R4, SR_CTAID.Y ;  /* 0x0000000000047919 */ /* 0x000e220000002600 */
[----:B------:R-:W1:Y:S01]  /*2b30*/  LDCU UR6, c[0x0][0x398] ;  /* 0x00007300ff0677ac */ /* 0x000e620008000800 */
[----:B------:R-:W-:Y:S01]  /*2b40*/  BSSY.RECONVERGENT B0, `(.L_x_312) ;  /* 0x0000022000007945 */ /* 0x000fe20003800200 */
[----:B------:R-:W0:Y:S02]  /*2b50*/  S2R R3, SR_TID.Y ;  /* 0x0000000000037919 */ /* 0x000e240000002200 */
[----:B0-----:R-:W-:-:S04]  /*2b60*/  LEA R4, R4, R3, 0x4 ;  /* 0x0000000304047211 */ /* 0x001fc800078e20ff */
[----:B------:R-:W-:-:S04]  /*2b70*/  SHF.L.U32 R4, R4, 0x2, RZ ;  /* 0x0000000204047819 */ /* 0x000fc800000006ff */
[C---:B-1----:R-:W-:Y:S02]  /*2b80*/  ISETP.GE.AND P3, PT, R4.reuse, UR6, PT ;  /* 0x0000000604007c0c */ /* 0x042fe4000bf66270 */
[C---:B------:R-:W-:Y:S02]  /*2b90*/  IADD3 R6, PT, PT, R4.reuse, 0x1, RZ ;  /* 0x0000000104067810 */ /* 0x040fe40007ffe0ff */
[C---:B------:R-:W-:Y:S02]  /*2ba0*/  IADD3 R7, PT, PT, R4.reuse, 0x2, RZ ;  /* 0x0000000204077810 */ /* 0x040fe40007ffe0ff */
[----:B------:R-:W-:Y:S02]  /*2bb0*/  IADD3 R0, PT, PT, R4, 0x3, RZ ;  /* 0x0000000304007810 */ /* 0x000fe40007ffe0ff */
[----:B------:R-:W-:Y:S02]  /*2bc0*/  ISETP.GE.AND P2, PT, R6, UR6, PT ;  /* 0x0000000606007c0c */ /* 0x000fe4000bf46270 */
[----:B------:R-:W-:-:S02]  /*2bd0*/  ISETP.GE.AND P0, PT, R7, UR6, PT ;  /* 0x0000000607007c0c */ /* 0x000fc4000bf06270 */
        /* <DEDUP_REMOVED lines=8> */
[----:B------:R-:W-:Y:S01]  /*2c60*/  IMAD R4, R4, UR7, RZ ;  /* 0x0000000704047c24 */ /* 0x000fe2000f8e02ff */
[----:B------:R-:W-:Y:S02]  /*2c70*/  ISETP.GE.AND P3, PT, R8, UR7, PT ;  /* 0x0000000708007c0c */ /* 0x000fe4000bf66270 */
[----:B------:R-:W-:-:S02]  /*2c80*/  ISETP.GE.AND P5, PT, R9, UR7, PT ;  /* 0x0000000709007c0c */ /* 0x000fc4000bfa6270 */
[----:B------:R-:W-:-:S07]  /*2c90*/  IADD3 R8, P4, PT, R41, R4, RZ ;  /* 0x0000000429087210 */ /* 0x000fce0007f9e0ff */
[----:B------:R-:W0:Y:S01]  /*2ca0*/  @!P6 LDC.64 R2, c[0x0][0x390] ;  /* 0x0000e400ff02eb82 */ /* 0x000e220000000a00 */
[----:B------:R-:W-:-:S05]  /*2cb0*/  @!P6 IADD3 R5, PT, PT, R41, R4, RZ ;  /* 0x000000042905e210 */ /* 0x000fca0007ffe0ff */
[----:B0-----:R-:W-:Y:S01]  /*2cc0*/  @!P6 IMAD.WIDE R2, R5, 0x4, R2 ;  /* 0x000000040502e825 */ /* 0x001fe200078e0202 */
[----:B------:R-:W-:-:S04]  /*2cd0*/  SHF.R.S32.HI R5, RZ, 0x1f, R41 ;  /* 0x0000001fff057819 */ /* 0x000fc80000011429 */
[----:B---3--:R0:W-:Y:S01]  /*2ce0*/  @!P6 STG.E desc[UR10][R2.64], R61 ;  /* 0x0000003d0200e986 */ /* 0x0081e2000c10190a */
[----:B------:R-:W-:Y:S02]  /*2cf0*/  ISETP.GE.AND P6, PT, R10, UR7, PT ;  /* 0x000000070a007c0c */ /* 0x000fe4000bfc6270 */
[----:B------:R-:W-:Y:S02]  /*2d00*/  LEA.HI.X.SX32 R5, R4, R5, 0x1, P4 ;  /* 0x0000000504057211 */ /* 0x000fe400020f0eff */
[----:B-1----:R-:W-:-:S04]  /*2d10*/  LEA R4, P4, R8, UR4, 0x2 ;  /* 0x0000000408047c11 */ /* 0x002fc8000f8810ff */
[----:B------:R-:W-:-:S05]  /*2d20*/  LEA.HI.X R5, R8, UR5, R5, 0x2, P4 ;  /* 0x0000000508057c11 */ /* 0x000fca000a0f1405 */
[----:B------:R0:W-:Y:S04]  /*2d30*/  @!P3 STG.E desc[UR10][R4.64+0x4], R38 ;  /* 0x000004260400b986 */ /* 0x0001e8000c10190a */
[----:B------:R0:W-:Y:S04]  /*2d40*/  @!P5 STG.E desc[UR10][R4.64+0x8], R51 ;  /* 0x000008330400d986 */ /* 0x0001e8000c10190a */
[----:B------:R0:W-:Y:S02]  /*2d50*/  @!P6 STG.E desc[UR10][R4.64+0xc], R46 ;  /* 0x00000c2e0400e986 */ /* 0x0001e4000c10190a */
.L_x_313:
[----:B---3--:R-:W-:Y:S05]  /*2d60*/  BSYNC.RECONVERGENT B0 ;  /* 0x0000000000007941 */ /* 0x008fea0003800200 */
.L_x_312:
        /* <DEDUP_REMOVED lines=24> */
.L_x_315:
[----:B------:R-:W-:Y:S05]  /*2ef0*/  BSYNC.RECONVERGENT B0 ;  /* 0x0000000000007941 */ /* 0x000fea0003800200 */
.L_x_314:
        /* <DEDUP_REMOVED lines=24> */
.L_x_317:
[----:B------:R-:W-:Y:S05]  /*3080*/  BSYNC.RECONVERGENT B0 ;  /* 0x0000000000007941 */ /* 0x000fea0003800200 */
.L_x_316:
[----:B------:R-:W-:Y:S05]  /*3090*/  @P1 EXIT ;  /* 0x000000000000194d */ /* 0x000fea0003800000 */
[----:B------:R-:W3:Y:S01]  /*30a0*/  LDCU UR4, c[0x0][0x39c] ;  /* 0x00007380ff0477ac */ /* 0x000ee20008000800 */
[C---:B012---:R-:W-:Y:S02]  /*30b0*/  IADD3 R4, PT, PT, R41.reuse, 0x1, RZ ;  /* 0x0000000129047810 */ /* 0x047fe40007ffe0ff */
[C---:B------:R-:W-:Y:S01]  /*30c0*/  IADD3 R5, PT, PT, R41.reuse, 0x2, RZ ;  /* 0x0000000229057810 */ /* 0x040fe20007ffe0ff */
[----:B------:R-:W0:Y:S01]  /*30d0*/  LDCU.64 UR6, c[0x0][0x390] ;  /* 0x00007200ff0677ac */ /* 0x000e220008000a00 */
[C---:B------:R-:W-:Y:S02]  /*30e0*/  IADD3 R7, PT, PT, R41.reuse, 0x3, RZ ;  /* 0x0000000329077810 */ /* 0x040fe40007ffe0ff */
[----:B---3--:R-:W-:Y:S01]  /*30f0*/  ISETP.GE.AND P1, PT, R41, UR4, PT ;  /* 0x0000000429007c0c */ /* 0x008fe2000bf26270 */
[----:B------:R-:W-:Y:S01]  /*3100*/  IMAD R0, R0, UR4, RZ ;  /* 0x0000000400007c24 */ /* 0x000fe2000f8e02ff */
[----:B------:R-:W-:Y:S02]  /*3110*/  ISETP.GE.AND P2, PT, R4, UR4, PT ;  /* 0x0000000404007c0c */ /* 0x000fe4000bf46270 */
[----:B------:R-:W-:-:S02]  /*3120*/  ISETP.GE.AND P3, PT, R5, UR4, PT ;  /* 0x0000000405007c0c */ /* 0x000fc4000bf66270 */
[----:B------:R-:W-:Y:S02]  /*3130*/  SHF.R.S32.HI R4, RZ, 0x1f, R0 ;  /* 0x0000001fff047819 */ /* 0x000fe40000011400 */
[----:B------:R-:W-:Y:S02]  /*3140*/  IADD3 R6, P0, PT, R41, R0, RZ ;  /* 0x0000000029067210 */ /* 0x000fe40007f1e0ff */
[----:B------:R-:W-:-:S03]  /*3150*/  ISETP.GE.AND P4, PT, R7, UR4, PT ;  /* 0x0000000407007c0c */ /* 0x000fc6000bf86270 */
        /* <DEDUP_REMOVED lines=8> */
[----:B------:R0:W-:Y:S01]  /*31e0*/  @!P3 STG.E desc[UR10][R4.64+0x8], R57 ;  /* 0x000008390400b986 */ /* 0x0001e2000c10190a */
[----:B------:R-:W-:Y:S05]  /*31f0*/  @P4 EXIT ;  /* 0x000000000000494d */ /* 0x000fea0003800000 */
[----:B------:R-:W-:Y:S01]  /*3200*/  STG.E desc[UR10][R4.64+0xc], R30 ;  /* 0x00000c1e04007986 */ /* 0x000fe2000c10190a */
[----:B------:R-:W-:Y:S05]  /*3210*/  EXIT ;  /* 0x000000000000794d */ /* 0x000fea0003800000 */
.L_x_318:
        /* <DEDUP_REMOVED lines=14> */
.L_x_658:


//--------------------- .text._Z22gemm_smem_tiled_kernelILi64ELi32ELi32EEvPKfS1_Pfiii --------------------------
	.section	.text._Z22gemm_smem_tiled_kernelILi64ELi32ELi32EEvPKfS1_Pfiii,"ax",@progbits
	.align	128
        .global         _Z22gemm_smem_tiled_kernelILi64ELi32ELi32EEvPKfS1_Pfiii
        .type           _Z22gemm_smem_tiled_kernelILi64ELi32ELi32EEvPKfS1_Pfiii,@function
        .size           _Z22gemm_smem_tiled_kernelILi64ELi32ELi32EEvPKfS1_Pfiii,(.L_x_659 - _Z22gemm_smem_tiled_kernelILi64ELi32ELi32EEvPKfS1_Pfiii)
        .other          _Z22gemm_smem_tiled_kernelILi64ELi32ELi32EEvPKfS1_Pfiii,@"STO_CUDA_ENTRY STV_DEFAULT"
_Z22gemm_smem_tiled_kernelILi64ELi32ELi32EEvPKfS1_Pfiii:
.text._Z22gemm_smem_tiled_kernelILi64ELi32ELi32EEvPKfS1_Pfiii:
        /* <DEDUP_REMOVED lines=8> */
[----:B------:R-:W-:Y:S02]  /*0080*/  MOV R23, RZ ;  /* 0x000000ff00177202 */ /* 0x000fe40000000f00 */
[----:B------:R-:W-:Y:S01]  /*0090*/  CS2R R8, SRZ ;  /* 0x0000000000087805 */ /* 0x000fe2000001ff00 */
[----:B------:R-:W4:Y:S01]  /*00a0*/  S2UR UR6, SR_CTAID.X ;  /* 0x00000000000679c3 */ /* 0x000f220000002500 */
[----:B------:R-:W-:Y:S01]  /*00b0*/  MOV R33, RZ ;  /* 0x000000ff00217202 */ /* 0x000fe20000000f00 */
[----:B------:R-:W0:Y:S01]  /*00c0*/  LDCU.64 UR10, c[0x0][0x358] ;  /* 0x00006b00ff0a77ac */ /* 0x000e220008000a00 */
[----:B--2---:R-:W-:Y:S02]  /*00d0*/  UISETP.GE.AND UP0, UPT, UR4, 0x1, UPT ;  /* 0x000000010400788c */ /* 0x004fe4000bf06270 */
[----:B-1----:R-:W-:-:S06]  /*00e0*/  USHF.L.U32 UR5, UR5, 0x6, URZ ;  /* 0x0000000605057899 */ /* 0x002fcc00080006ff */
[----:B0-----:R-:W-:Y:S01]  /*00f0*/  LEA R34, R3, UR5, 0x2 ;  /* 0x0000000503227c11 */ /* 0x001fe2000f8e10ff */
[----:B----4-:R-:W-:-:S06]  /*0100*/  USHF.L.U32 UR6, UR6, 0x5, URZ ;  /* 0x0000000506067899 */ /* 0x010fcc00080006ff */
[----:B---3--:R-:W-:Y:S01]  /*0110*/  LEA R29, R0, UR6, 0x1 ;  /* 0x00000006001d7c11 */ /* 0x008fe2000f8e08ff */
[----:B------:R-:W-:Y:S06]  /*0120*/  BRA.U !UP0, `(.L_x_319) ;  /* 0x0000001908707547 */ /* 0x000fec000b800000 */
[----:B------:R-:W0:Y:S01]  /*0130*/  LDC R2, c[0x0][0x360] ;  /* 0x0000d800ff027b82 */ /* 0x000e220000000800 */
[----:B------:R-:W-:Y:S01]  /*0140*/  MOV R10, RZ ;  /* 0x000000ff000a7202 */ /* 0x000fe20000000f00 */
[----:B------:R-:W-:-:S06]  /*0150*/  UMOV UR4, URZ ;  /* 0x000000ff00047c82 */ /* 0x000fcc0008000000 */
.L_x_334:
[----:B------:R-:W-:Y:S01]  /*0160*/  ISETP.GT.U32.AND P0, PT, R3, 0x3f, PT ;  /* 0x0000003f0300780c */ /* 0x000fe20003f04070 */
[----:B------:R-:W1:Y:S01]  /*0170*/  LDCU UR13, c[0x0][0x3a0] ;  /* 0x00007400ff0d77ac */ /* 0x000e620008000800 */
[----:B------:R-:W-:Y:S01]  /*0180*/  BSSY.RECONVERGENT B0, `(.L_x_320) ;  /* 0x0000023000007945 */ /* 0x000fe20003800200 */
[----:B------:R-:W2:Y:S10]  /*0190*/  LDCU UR9, c[0x0][0x398] ;  /* 0x00007300ff0977ac */ /* 0x000eb40008000800 */
[----:B------:R-:W-:Y:S05]  /*01a0*/  @P0 BRA `(.L_x_321) ;  /* 0x0000000000800947 */ /* 0x000fea0003800000 */
[----:B------:R-:W-:-:S07]  /*01b0*/  MOV R6, R3 ;  /* 0x0000000300067202 */ /* 0x000fce0000000f00 */
.L_x_325:
[----:B------:R-:W-:Y:S01]  /*01c0*/  ISETP.GT.U32.AND P0, PT, R0, 0x1f, PT ;  /* 0x0000001f0000780c */ /* 0x000fe20003f04070 */
[----:B------:R-:W-:-:S12]  /*01d0*/  BSSY.RECONVERGENT B1, `(.L_x_322) ;  /* 0x0000019000017945 */ /* 0x000fd80003800200 */
[----:B------:R-:W-:Y:S05]  /*01e0*/  @P0 BRA `(.L_x_323) ;  /* 0x00000000005c0947 */ /* 0x000fea0003800000 */
[----:B------:R-:W3:Y:S01]  /*01f0*/  S2UR UR8, SR_CgaCtaId ;  /* 0x00000000000879c3 */ /* 0x000ee20000008800 */
[----:B------:R-:W4:Y:S01]  /*0200*/  LDCU UR12, c[0x0][0x3a0] ;  /* 0x00007400ff0c77ac */ /* 0x000f220008000800 */
[----:B------:R-:W-:Y:S02]  /*0210*/  IADD3 R14, PT, PT, R6, UR5, RZ ;  /* 0x00000005060e7c10 */ /* 0x000fe4000fffe0ff */
[----:B------:R-:W-:Y:S01]  /*0220*/  IADD3 R13, PT, PT, R0, UR4, RZ ;  /* 0x00000004000d7c10 */ /* 0x000fe2000fffe0ff */
[----:B------:R-:W-:Y:S01]  /*0230*/  UMOV UR7, 0x400 ;  /* 0x0000040000077882 */ /* 0x000fe20000000000 */
[----:B------:R-:W-:-:S03]  /*0240*/  MOV R17, R0 ;  /* 0x0000000000117202 */ /* 0x000fc60000000f00 */
[----:B----4-:R-:W-:Y:S01]  /*0250*/  IMAD R15, R14, UR12, R13 ;  /* 0x0000000c0e0f7c24 */ /* 0x010fe2000f8e020d */
[----:B---3--:R-:W-:-:S06]  /*0260*/  ULEA UR7, UR8, UR7, 0x18 ;  /* 0x0000000708077291 */ /* 0x008fcc000f8ec0ff */
[----:B------:R-:W-:-:S04]  /*0270*/  LEA R5, R0, UR7, 0x2 ;  /* 0x0000000700057c11 */ /* 0x000fc8000f8e10ff */
[----:B------:R-:W-:-:S07]  /*0280*/  LEA R7, R6, R5, 0x7 ;  /* 0x0000000506077211 */ /* 0x000fce00078e38ff */
.L_x_324:
[----:B-1----:R-:W-:Y:S01]  /*0290*/  ISETP.GE.AND P0, PT, R13, UR13, PT ;  /* 0x0000000d0d007c0c */ /* 0x002fe2000bf06270 */
[----:B------:R-:W-:-:S03]  /*02a0*/  HFMA2 R12, -RZ, RZ, 0, 0 ;  /* 0x00000000ff0c7431 */ /* 0x000fc600000001ff */
[----:B--2---:R-:W-:-:S13]  /*02b0*/  ISETP.GE.OR P0, PT, R14, UR9, P0 ;  /* 0x000000090e007c0c */ /* 0x004fda0008706670 */
[----:B------:R-:W1:Y:S02]  /*02c0*/  @!P0 LDC.64 R4, c[0x0][0x380] ;  /* 0x0000e000ff048b82 */ /* 0x000e640000000a00 */
[----:B-1----:R-:W-:-:S05]  /*02d0*/  @!P0 IMAD.WIDE.U32 R4, R15, 0x4, R4 ;  /* 0x000000040f048825 */ /* 0x002fca00078e0004 */
[----:B------:R-:W2:Y:S01]  /*02e0*/  @!P0 LDG.E.CONSTANT R12, desc[UR10][R4.64] ;  /* 0x0000000a040c8981 */ /* 0x000ea2000c1e9900 */
[C---:B0-----:R-:W-:Y:S02]  /*02f0*/  IADD3 R17, PT, PT, R2.reuse, R17, RZ ;  /* 0x0000001102117210 */ /* 0x041fe40007ffe0ff */
[C---:B------:R-:W-:Y:S02]  /*0300*/  IADD3 R13, PT, PT, R2.reuse, R13, RZ ;  /* 0x0000000d020d7210 */ /* 0x040fe40007ffe0ff */
[----:B------:R-:W-:Y:S02]  /*0310*/  ISETP.GE.U32.AND P0, PT, R17, 0x20, PT ;  /* 0x000000201100780c */ /* 0x000fe40003f06070 */
[C---:B------:R-:W-:Y:S01]  /*0320*/  IADD3 R15, PT, PT, R2.reuse, R15, RZ ;  /* 0x0000000f020f7210 */ /* 0x040fe20007ffe0ff */
[----:B--2---:R0:W-:Y:S02]  /*0330*/  STS [R7], R12 ;  /* 0x0000000c07007388 */ /* 0x0041e40000000800 */
[----:B0-----:R-:W-:-:S08]  /*0340*/  LEA R7, R2, R7, 0x2 ;  /* 0x0000000702077211 */ /* 0x001fd000078e10ff */
[----:B------:R-:W-:Y:S05]  /*0350*/  @!P0 BRA `(.L_x_324) ;  /* 0xfffffffc00cc8947 */ /* 0x000fea000383ffff */
.L_x_323:
[----:B-12---:R-:W-:Y:S05]  /*0360*/  BSYNC.RECONVERGENT B1 ;  /* 0x0000000000017941 */ /* 0x006fea0003800200 */
.L_x_322:
[----:B------:R-:W1:Y:S02]  /*0370*/  LDCU UR7, c[0x0][0x364] ;  /* 0x00006c80ff0777ac */ /* 0x000e640008000800 */
[----:B-1----:R-:W-:-:S04]  /*0380*/  IADD3 R6, PT, PT, R6, UR7, RZ ;  /* 0x0000000706067c10 */ /* 0x002fc8000fffe0ff */
[----:B------:R-:W-:-:S13]  /*0390*/  ISETP.GE.U32.AND P0, PT, R6, 0x40, PT ;  /* 0x000000400600780c */ /* 0x000fda0003f06070 */
[----:B------:R-:W-:Y:S05]  /*03a0*/  @!P0 BRA `(.L_x_325) ;  /* 0xfffffffc00848947 */ /* 0x000fea000383ffff */
.L_x_321:
[----:B-12---:R-:W-:Y:S05]  /*03b0*/  BSYNC.RECONVERGENT B0 ;  /* 0x0000000000007941 */ /* 0x006fea0003800200 */
.L_x_320:
[----:B------:R-:W-:Y:S01]  /*03c0*/  ISETP.GT.U32.AND P0, PT, R3, 0x1f, PT ;  /* 0x0000001f0300780c */ /* 0x000fe20003f04070 */
[----:B------:R-:W-:-:S12]  /*03d0*/  BSSY.RECONVERGENT B0, `(.L_x_326) ;  /* 0x0000024000007945 */ /* 0x000fd80003800200 */
[----:B------:R-:W-:Y:S05]  /*03e0*/  @P0 BRA `(.L_x_327) ;  /* 0x0000000000880947 */ /* 0x000fea0003800000 */
[----:B------:R-:W-:-:S07]  /*03f0*/  MOV R12, R3 ;  /* 0x00000003000c7202 */ /* 0x000fce0000000f00 */
.L_x_333:
[----:B------:R-:W-:Y:S01]  /*0400*/  ISETP.GT.U32.AND P0, PT, R0, 0x1f, PT ;  /* 0x0000001f0000780c */ /* 0x000fe20003f04070 */
[----:B------:R-:W-:-:S12]  /*0410*/  BSSY.RECONVERGENT B1, `(.L_x_328) ;  /* 0x000001b000017945 */ /* 0x000fd80003800200 */
[----:B-1--4-:R-:W-:Y:S05]  /*0420*/  @P0 BRA `(.L_x_329) ;  /* 0x0000000000640947 */ /* 0x012fea0003800000 */
[----:B------:R-:W1:Y:S01]  /*0430*/  S2UR UR8, SR_CgaCtaId ;  /* 0x00000000000879c3 */ /* 0x000e620000008800 */
[----:B------:R-:W-:Y:S01]  /*0440*/  UMOV UR7, 0x400 ;  /* 0x0000040000077882 */ /* 0x000fe20000000000 */
[----:B------:R-:W-:Y:S01]  /*0450*/  IADD3 R17, PT, PT, R12, UR4, RZ ;  /* 0x000000040c117c10 */ /* 0x000fe2000fffe0ff */
[----:B------:R-:W-:Y:S01]  /*0460*/  UIADD3 UR7, UPT, UPT, UR7, 0x2000, URZ ;  /* 0x0000200007077890 */ /* 0x000fe2000fffe0ff */
[----:B------:R-:W-:-:S04]  /*0470*/  MOV R13, R0 ;  /* 0x00000000000d7202 */ /* 0x000fc80000000f00 */
[----:B------:R-:W2:Y:S08]  /*0480*/  LDC R14, c[0x0][0x39c] ;  /* 0x0000e700ff0e7b82 */ /* 0x000eb00000000800 */
[----:B------:R-:W3:Y:S08]  /*0490*/  LDC R18, c[0x0][0x3a0] ;  /* 0x0000e800ff127b82 */ /* 0x000ef00000000800 */
[----:B------:R-:W4:Y:S01]  /*04a0*/  LDC.64 R4, c[0x0][0x388] ;  /* 0x0000e200ff047b82 */ /* 0x000f220000000a00 */
[----:B-1----:R-:W-:-:S06]  /*04b0*/  ULEA UR7, UR8, UR7, 0x18 ;  /* 0x0000000708077291 */ /* 0x002fcc000f8ec0ff */
[----:B------:R-:W-:-:S07]  /*04c0*/  LEA R16, R12, UR7, 0x7 ;  /* 0x000000070c107c11 */ /* 0x000fce000f8e38ff */
.L_x_332:
[C---:B-1----:R-:W-:Y:S01]  /*04d0*/  IADD3 R7, PT, PT, R13.reuse, UR6, RZ ;  /* 0x000000060d077c10 */ /* 0x042fe2000fffe0ff */
[----:B------:R-:W-:Y:S01]  /*04e0*/  BSSY.RECONVERGENT B2, `(.L_x_330) ;  /* 0x0000009000027945 */ /* 0x000fe20003800200 */
[----:B------:R-:W-:Y:S01]  /*04f0*/  HFMA2 R6, -RZ, RZ, 0, 0 ;  /* 0x00000000ff067431 */ /* 0x000fe200000001ff */
[----:B------:R-:W-:Y:S02]  /*0500*/  LEA R15, R13, R16, 0x2 ;  /* 0x000000100d0f7211 */ /* 0x000fe400078e10ff */
[----:B--2---:R-:W-:-:S04]  /*0510*/  ISETP.GE.AND P0, PT, R7, R14, PT ;  /* 0x0000000e0700720c */ /* 0x004fc80003f06270 */
[----:B---3--:R-:W-:-:S13]  /*0520*/  ISETP.GE.OR P0, PT, R17, R18, P0 ;  /* 0x000000121100720c */ /* 0x008fda0000706670 */
[----:B------:R-:W-:Y:S05]  /*0530*/  @P0 BRA `(.L_x_331) ;  /* 0x00000000000c0947 */ /* 0x000fea0003800000 */
[----:B------:R-:W-:-:S04]  /*0540*/  IMAD R7, R17, R14, R7 ;  /* 0x0000000e11077224 */ /* 0x000fc800078e0207 */
[----:B----4-:R-:W-:-:S06]  /*0550*/  IMAD.WIDE R6, R7, 0x4, R4 ;  /* 0x0000000407067825 */ /* 0x010fcc00078e0204 */
[----:B------:R1:W5:Y:S02]  /*0560*/  LDG.E.CONSTANT R6, desc[UR10][R6.64] ;  /* 0x0000000a06067981 */ /* 0x000364000c1e9900 */
.L_x_331:
[----:B------:R-:W-:Y:S05]  /*0570*/  BSYNC.RECONVERGENT B2 ;  /* 0x0000000000027941 */ /* 0x000fea0003800200 */
.L_x_330:
[----:B-----5:R2:W-:Y:S01]  /*0580*/  STS [R15], R6 ;  /* 0x000000060f007388 */ /* 0x0205e20000000800 */
[----:B0-----:R-:W-:-:S04]  /*0590*/  IADD3 R13, PT, PT, R2, R13, RZ ;  /* 0x0000000d020d7210 */ /* 0x001fc80007ffe0ff */
[----:B------:R-:W-:-:S13]  /*05a0*/  ISETP.GE.U32.AND P0, PT, R13, 0x20, PT ;  /* 0x000000200d00780c */ /* 0x000fda0003f06070 */
[----:B--2---:R-:W-:Y:S05]  /*05b0*/  @!P0 BRA `(.L_x_332) ;  /* 0xfffffffc00c48947 */ /* 0x004fea000383ffff */
.L_x_329:
[----:B------:R-:W-:Y:S05]  /*05c0*/  BSYNC.RECONVERGENT B1 ;  /* 0x0000000000017941 */ /* 0x000fea0003800200 */
.L_x_328:
[----:B------:R-:W2:Y:S02]  /*05d0*/  LDCU UR7, c[0x0][0x364] ;  /* 0x00006c80ff0777ac */ /* 0x000ea40008000800 */
[----:B--2---:R-:W-:-:S04]  /*05e0*/  IADD3 R12, PT, PT, R12, UR7, RZ ;  /* 0x000000070c0c7c10 */ /* 0x004fc8000fffe0ff */
[----:B------:R-:W-:-:S13]  /*05f0*/  ISETP.GE.U32.AND P0, PT, R12, 0x20, PT ;  /* 0x000000200c00780c */ /* 0x000fda0003f06070 */
[----:B------:R-:W-:Y:S05]  /*0600*/  @!P0 BRA `(.L_x_333) ;  /* 0xfffffffc007c8947 */ /* 0x000fea000383ffff */
.L_x_327:
[----:B------:R-:W-:Y:S05]  /*0610*/  BSYNC.RECONVERGENT B0 ;  /* 0x0000000000007941 */ /* 0x000fea0003800200 */
.L_x_326:
[----:B------:R-:W2:Y:S08]  /*0620*/  S2UR UR8, SR_CgaCtaId ;  /* 0x00000000000879c3 */ /* 0x000eb00000008800 */
[----:B------:R-:W-:Y:S01]  /*0630*/  BAR.SYNC.DEFER_BLOCKING 0x0 ;  /* 0x0000000000007b1d */ /* 0x000fe20000010000 */
[----:B------:R-:W-:-:S05]  /*0640*/  UIADD3 UR4, UPT, UPT, UR4, 0x20, URZ ;  /* 0x0000002004047890 */ /* 0x000fca000fffe0ff */
[----:B------:R-:W-:Y:S02]  /*0650*/  UMOV UR7, 0x400 ;  /* 0x0000040000077882 */ /* 0x000fe40000000000 */
[----:B------:R-:W-:Y:S02]  /*0660*/  UIADD3 UR9, UPT, UPT, UR7, 0x2000, URZ ;  /* 0x0000200007097890 */ /* 0x000fe4000fffe0ff */
[----:B--2---:R-:W-:Y:S02]  /*0670*/  ULEA UR7, UR8, UR7, 0x18 ;  /* 0x0000000708077291 */ /* 0x004fe4000f8ec0ff */
[----:B------:R-:W-:-:S04]  /*0680*/  ULEA UR9, UR8, UR9, 0x18 ;  /* 0x0000000908097291 */ /* 0x000fc8000f8ec0ff */
[----:B------:R-:W-:Y:S02]  /*0690*/  LEA R35, R3, UR7, 0x9 ;  /* 0x0000000703237c11 */ /* 0x000fe4000f8e48ff */
[----:B------:R-:W-:-:S03]  /*06a0*/  LEA R28, R0, UR9, 0x3 ;  /* 0x00000009001c7c11 */ /* 0x000fc6000f8e18ff */
[----:B------:R-:W-:Y:S01]  /*06b0*/  LDS.128 R12, [R35] ;  /* 0x00000000230c7984 */ /* 0x000fe20000000c00 */
[----:B------:R-:W2:Y:S03]  /*06c0*/  LDCU UR7, c[0x0][0x3a0] ;  /* 0x00007400ff0777ac */ /* 0x000ea60008000800 */
[----:B----4-:R-:W3:Y:S04]  /*06d0*/  LDS.64 R4, [R28] ;  /* 0x000000001c047984 */ /* 0x010ee80000000a00 */
[----:B------:R-:W4:Y:S04]  /*06e0*/  LDS.128 R16, [R35+0x80] ;  /* 0x0000800023107984 */ /* 0x000f280000000c00 */
[----:B-1----:R-:W1:Y:S04]  /*06f0*/  LDS.64 R6, [R28+0x80] ;  /* 0x000080001c067984 */ /* 0x002e680000000a00 */
[----:B------:R-:W5:Y:S01]  /*0700*/  LDS.64 R30, [R28+0x100] ;  /* 0x000100001c1e7984 */ /* 0x000f620000000a00 */
[----:B--2---:R-:W-:Y:S01]  /*0710*/  UISETP.GE.AND UP0, UPT, UR4, UR7, UPT ;  /* 0x000000070400728c */ /* 0x004fe2000bf06270 */
[CC--:B---3--:R-:W-:Y:S01]  /*0720*/  FFMA R37, R12.reuse, R4.reuse, R21 ;  /* 0x000000040c257223 */ /* 0x0c8fe20000000015 */
[-C--:B------:R-:W-:Y:S01]  /*0730*/  FFMA R12, R12, R5.reuse, R10 ;  /* 0x000000050c0c7223 */ /* 0x080fe2000000000a */
[C---:B----4-:R-:W-:Y:S01]  /*0740*/  FFMA R10, R16.reuse, R4, R23 ;  /* 0x00000004100a7223 */ /* 0x050fe20000000017 */
[----:B------:R-:W-:Y:S01]  /*0750*/  FFMA R16, R16, R5, R27 ;  /* 0x0000000510107223 */ /* 0x000fe2000000001b */
[----:B------:R-:W2:Y:S01]  /*0760*/  LDS.128 R20, [R35+0x100] ;  /* 0x0001000023147984 */ /* 0x000ea20000000c00 */
[----:B-1----:R-:W-:Y:S01]  /*0770*/  FFMA R37, R6, R13, R37 ;  /* 0x0000000d06257223 */ /* 0x002fe20000000025 */
[----:B------:R-:W-:-:S02]  /*0780*/  FFMA R13, R13, R7, R12 ;  /* 0x000000070d0d7223 */ /* 0x000fc4000000000c */
[----:B------:R-:W1:Y:S01]  /*0790*/  LDS.128 R24, [R35+0x180] ;  /* 0x0001800023187984 */ /* 0x000e620000000c00 */
[----:B------:R-:W-:Y:S01]  /*07a0*/  FFMA R10, R6, R17, R10 ;  /* 0x00000011060a7223 */ /* 0x000fe2000000000a */
[----:B------:R-:W-:Y:S01]  /*07b0*/  FFMA R17, R17, R7, R16 ;  /* 0x0000000711117223 */ /* 0x000fe20000000010 */
[----:B-----5:R-:W-:Y:S01]  /*07c0*/  FFMA R37, R30, R14, R37 ;  /* 0x0000000e1e257223 */ /* 0x020fe20000000025 */
[-C--:B------:R-:W-:Y:S01]  /*07d0*/  FFMA R36, R14, R31.reuse, R13 ;  /* 0x0000001f0e247223 */ /* 0x080fe2000000000d */
[----:B------:R-:W-:Y:S01]  /*07e0*/  FFMA R14, R30, R18, R10 ;  /* 0x000000121e0e7223 */ /* 0x000fe2000000000a */
[----:B------:R-:W-:Y:S02]  /*07f0*/  FFMA R18, R18, R31, R17 ;  /* 0x0000001f12127223 */ /* 0x000fe40000000011 */
[----:B------:R-:W-:Y:S01]  /*0800*/  LDS.64 R16, [R28+0x200] ;  /* 0x000200001c107984 */ /* 0x000fe20000000a00 */
[CC--:B--2---:R-:W-:Y:S01]  /*0810*/  FFMA R9, R20.reuse, R4.reuse, R9 ;  /* 0x0000000414097223 */ /* 0x0c4fe20000000009 */
[-C--:B------:R-:W-:Y:S01]  /*0820*/  FFMA R8, R20, R5.reuse, R8 ;  /* 0x0000000514087223 */ /* 0x080fe20000000008 */
[C---:B-1----:R-:W-:Y:S01]  /*0830*/  FFMA R4, R24.reuse, R4, R33 ;  /* 0x0000000418047223 */ /* 0x042fe20000000021 */
[----:B------:R-:W-:Y:S01]  /*0840*/  FFMA R24, R24, R5, R11 ;  /* 0x0000000518187223 */ /* 0x000fe2000000000b */
[----:B------:R-:W1:Y:S01]  /*0850*/  LDS.64 R32, [R28+0x180] ;  /* 0x000180001c207984 */ /* 0x000e620000000a00 */
[C---:B------:R-:W-:Y:S01]  /*0860*/  FFMA R5, R6.reuse, R21, R9 ;  /* 0x0000001506057223 */ /* 0x040fe20000000009 */
[----:B------:R-:W-:Y:S01]  /*0870*/  FFMA R13, R6, R25, R4 ;  /* 0x00000019060d7223 */ /* 0x000fe20000000004 */
[-C--:B------:R-:W-:Y:S01]  /*0880*/  FFMA R21, R21, R7.reuse, R8 ;  /* 0x0000000715157223 */ /* 0x080fe20000000008 */
[----:B------:R-:W-:Y:S01]  /*0890*/  FFMA R25, R25, R7, R24 ;  /* 0x0000000719197223 */ /* 0x000fe20000000018 */
[----:B------:R-:W2:Y:S01]  /*08a0*/  LDS.128 R8, [R35+0x10] ;  /* 0x0000100023087984 */ /* 0x000ea20000000c00 */
[C---:B------:R-:W-:Y:S01]  /*08b0*/  FFMA R20, R30.reuse, R22, R5 ;  /* 0x000000161e147223 */ /* 0x040fe20000000005 */
[----:B------:R-:W-:Y:S01]  /*08c0*/  FFMA R30, R30, R26, R13 ;  /* 0x0000001a1e1e7223 */ /* 0x000fe2000000000d */
[-C--:B------:R-:W-:Y:S01]  /*08d0*/  FFMA R22, R22, R31.reuse, R21 ;  /* 0x0000001f16167223 */ /* 0x080fe20000000015 */
[----:B------:R-:W3:Y:S01]  /*08e0*/  LDS.128 R4, [R35+0x90] ;  /* 0x0000900023047984 */ /* 0x000ee20000000c00 */
[----:B------:R-:W-:-:S03]  /*08f0*/  FFMA R26, R26, R31, R25 ;  /* 0x0000001f1a1a7223 */ /* 0x000fc60000000019 */
[----:B------:R-:W4:Y:S01]  /*0900*/  LDS.64 R12, [R28+0x280] ;  /* 0x000280001c0c7984 */ /* 0x000f220000000a00 */
[C---:B-1----:R-:W-:Y:S01]  /*0910*/  FFMA R37, R32.reuse, R15, R37 ;  /* 0x0000000f20257223 */ /* 0x042fe20000000025 */
[----:B------:R-:W-:Y:S01]  /*0920*/  FFMA R36, R15, R33, R36 ;  /* 0x000000210f247223 */ /* 0x000fe20000000024 */
[C---:B------:R-:W-:Y:S01]  /*0930*/  FFMA R15, R32.reuse, R19, R14 ;  /* 0x00000013200f7223 */ /* 0x040fe2000000000e */
[----:B------:R-:W-:Y:S01]  /*0940*/  FFMA R18, R19, R33, R18 ;  /* 0x0000002113127223 */ /* 0x000fe20000000012 */
[C---:B------:R-:W-:Y:S01]  /*0950*/  FFMA R19, R32.reuse, R23, R20 ;  /* 0x0000001720137223 */ /* 0x040fe20000000014 */
[----:B------:R-:W-:Y:S01]  /*0960*/  FFMA R14, R23, R33, R22 ;  /* 0x00000021170e7223 */ /* 0x000fe20000000016 */
[----:B------:R-:W-:Y:S01]  /*0970*/  FFMA R31, R32, R27, R30 ;  /* 0x0000001b201f7223 */ /* 0x000fe2000000001e */
[----:B------:R-:W1:Y:S01]  /*0980*/  LDS.128 R20, [R35+0x110] ;  /* 0x0001100023147984 */ /* 0x000e620000000c00 */
[----:B------:R-:W-:Y:S01]  /*0990*/  FFMA R33, R27, R33, R26 ;  /* 0x000000211b217223 */ /* 0x000fe2000000001a */
[CC--:B--2---:R-:W-:Y:S01]  /*09a0*/  FFMA R37, R8.reuse, R16.reuse, R37 ;  /* 0x0000001008257223 */ /* 0x0c4fe20000000025 */
[-C--:B------:R-:W-:Y:S01]  /*09b0*/  FFMA R36, R8, R17.reuse, R36 ;  /* 0x0000001108247223 */ /* 0x080fe20000000024 */
[----:B------:R-:W2:Y:S01]  /*09c0*/  LDS.128 R24, [R35+0x190] ;  /* 0x0001900023187984 */ /* 0x000ea20000000c00 */
[CC--:B---3--:R-:W-:Y:S01]  /*09d0*/  FFMA R30, R4.reuse, R16.reuse, R15 ;  /* 0x00000010041e7223 */ /* 0x0c8fe2000000000f */
[----:B------:R-:W-:Y:S01]  /*09e0*/  FFMA R18, R4, R17, R18 ;  /* 0x0000001104127223 */ /* 0x000fe20000000012 */
[C---:B----4-:R-:W-:Y:S01]  /*09f0*/  FFMA R37, R12.reuse, R9, R37 ;  /* 0x000000090c257223 */ /* 0x050fe20000000025 */
[----:B------:R-:W-:Y:S01]  /*0a00*/  FFMA R4, R9, R13, R36 ;  /* 0x0000000d09047223 */ /* 0x000fe20000000024 */
[----:B------:R-:W-:Y:S01]  /*0a10*/  FFMA R15, R12, R5, R30 ;  /* 0x000000050c0f7223 */ /* 0x000fe2000000001e */
[----:B------:R-:W3:Y:S01]  /*0a20*/  LDS.64 R8, [R28+0x300] ;  /* 0x000300001c087984 */ /* 0x000ee20000000a00 */
        /* <DEDUP_REMOVED lines=8> */
[----:B------:R-:W1:Y:S01]  /*0ab0*/  LDS.64 R20, [R28+0x380] ;  /* 0x000380001c147984 */ /* 0x000e620000000a00 */
[----:B------:R-:W-:Y:S01]  /*0ac0*/  FFMA R31, R25, R13, R24 ;  /* 0x0000000d191f7223 */ /* 0x000fe20000000018 */
[----:B---3--:R-:W-:Y:S01]  /*0ad0*/  FFMA R25, R8, R10, R37 ;  /* 0x0000000a08197223 */ /* 0x008fe20000000025 */
[-C--:B------:R-:W-:Y:S01]  /*0ae0*/  FFMA R24, R10, R9.reuse, R4 ;  /* 0x000000090a187223 */ /* 0x080fe20000000004 */
[----:B------:R-:W-:Y:S01]  /*0af0*/  FFMA R10, R8, R6, R15 ;  /* 0x00000006080a7223 */ /* 0x000fe2000000000f */
[-C--:B------:R-:W-:Y:S01]  /*0b00*/  FFMA R30, R6, R9.reuse, R5 ;  /* 0x00000009061e7223 */ /* 0x080fe20000000005 */
[----:B------:R-:W-:Y:S01]  /*0b10*/  FFMA R6, R8, R22, R17 ;  /* 0x0000001608067223 */ /* 0x000fe20000000011 */
[-C--:B------:R-:W-:Y:S01]  /*0b20*/  FFMA R32, R22, R9.reuse, R19 ;  /* 0x0000000916207223 */ /* 0x080fe20000000013 */
[----:B------:R-:W-:Y:S01]  /*0b30*/  LDS.64 R4, [R28+0x400] ;  /* 0x000400001c047984 */ /* 0x000fe20000000a00 */
[----:B------:R-:W-:Y:S01]  /*0b40*/  FFMA R22, R8, R26, R33 ;  /* 0x0000001a08167223 */ /* 0x000fe20000000021 */
[----:B------:R-:W-:-:S02]  /*0b50*/  FFMA R26, R26, R9, R31 ;  /* 0x000000091a1a7223 */ /* 0x000fc4000000001f */
[----:B------:R-:W2:Y:S04]  /*0b60*/  LDS.128 R16, [R35+0xa0] ;  /* 0x0000a00023107984 */ /* 0x000ea80000000c00 */
[----:B------:R-:W3:Y:S04]  /*0b70*/  LDS.128 R12, [R35+0x20] ;  /* 0x00002000230c7984 */ /* 0x000ee80000000c00 */
        /* <DEDUP_REMOVED lines=8> */
[----:B------:R-:W-:-:S02]  /*0c00*/  FFMA R30, R27, R21, R26 ;  /* 0x000000151b1e7223 */ /* 0x000fc4000000001a */
[----:B------:R-:W1:Y:S01]  /*0c10*/  LDS.128 R20, [R35+0x120] ;  /* 0x0001200023147984 */ /* 0x000e620000000c00 */
[CC--:B--2---:R-:W-:Y:S01]  /*0c20*/  FFMA R32, R16.reuse, R4.reuse, R11 ;  /* 0x0000000410207223 */ /* 0x0c4fe2000000000b */
[-C--:B------:R-:W-:Y:S01]  /*0c30*/  FFMA R16, R16, R5.reuse, R24 ;  /* 0x0000000510107223 */ /* 0x080fe20000000018 */
[CC--:B---3--:R-:W-:Y:S01]  /*0c40*/  FFMA R37, R12.reuse, R4.reuse, R25 ;  /* 0x000000040c257223 */ /* 0x0c8fe20000000019 */
[----:B------:R-:W-:Y:S01]  /*0c50*/  FFMA R6, R12, R5, R36 ;  /* 0x000000050c067223 */ /* 0x000fe20000000024 */
[----:B------:R-:W2:Y:S02]  /*0c60*/  LDS.128 R24, [R35+0x1a0] ;  /* 0x0001a00023187984 */ /* 0x000ea40000000c00 */
        /* <DEDUP_REMOVED lines=10> */
[-C--:B------:R-:W-:Y:S01]  /*0d10*/  FFMA R7, R21, R9.reuse, R10 ;  /* 0x0000000915077223 */ /* 0x080fe2000000000a */
[----:B------:R-:W-:Y:S01]  /*0d20*/  FFMA R31, R25, R9, R30 ;  /* 0x00000009191f7223 */ /* 0x000fe2000000001e */
[----:B------:R-:W1:Y:S01]  /*0d30*/  LDS.64 R20, [R28+0x580] ;  /* 0x000580001c147984 */ /* 0x000e620000000a00 */
[----:B------:R-:W-:Y:S01]  /*0d40*/  FFMA R33, R8, R25, R4 ;  /* 0x0000001908217223 */ /* 0x000fe20000000004 */
[----:B---3--:R-:W-:Y:S01]  /*0d50*/  FFMA R25, R12, R14, R37 ;  /* 0x0000000e0c197223 */ /* 0x008fe20000000025 */
[-C--:B------:R-:W-:Y:S01]  /*0d60*/  FFMA R24, R14, R13.reuse, R6 ;  /* 0x0000000d0e187223 */ /* 0x080fe20000000006 */
[----:B------:R-:W-:Y:S01]  /*0d70*/  FFMA R14, R12, R18, R11 ;  /* 0x000000120c0e7223 */ /* 0x000fe2000000000b */
[-C--:B------:R-:W-:Y:S01]  /*0d80*/  FFMA R32, R18, R13.reuse, R17 ;  /* 0x0000000d12207223 */ /* 0x080fe20000000011 */
[----:B------:R-:W-:Y:S01]  /*0d90*/  LDS.128 R8, [R35+0x30] ;  /* 0x0000300023087984 */ /* 0x000fe20000000c00 */
[----:B------:R-:W-:Y:S01]  /*0da0*/  FFMA R18, R12, R22, R5 ;  /* 0x000000160c127223 */ /* 0x000fe20000000005 */
[-C--:B------:R-:W-:Y:S01]  /*0db0*/  FFMA R30, R22, R13.reuse, R7 ;  /* 0x0000000d161e7223 */ /* 0x080fe20000000007 */
[----:B------:R-:W-:Y:S01]  /*0dc0*/  FFMA R22, R12, R26, R33 ;  /* 0x0000001a0c167223 */ /* 0x000fe20000000021 */
[----:B------:R-:W2:Y:S01]  /*0dd0*/  LDS.64 R16, [R28+0x600] ;  /* 0x000600001c107984 */ /* 0x000ea20000000a00 */
[----:B------:R-:W-:-:S03]  /*0de0*/  FFMA R26, R26, R13, R31 ;  /* 0x0000000d1a1a7223 */ /* 0x000fc6000000001f */
        /* <DEDUP_REMOVED lines=12> */
[-C--:B------:R-:W-:Y:S02]  /*0eb0*/  FFMA R8, R8, R17.reuse, R24 ;  /* 0x0000001108087223 */ /* 0x080fe40000000018 */
        /* <DEDUP_REMOVED lines=8> */
[C---:B-1----:R-:W-:Y:S01]  /*0f40*/  FFMA R19, R20.reuse, R16, R19 ;  /* 0x0000001014137223 */ /* 0x042fe20000000013 */
[-C--:B------:R-:W-:Y:S01]  /*0f50*/  FFMA R14, R20, R17.reuse, R14 ;  /* 0x00000011140e7223 */ /* 0x080fe2000000000e */
[----:B--2---:R-:W-:-:S02]  /*0f60*/  FFMA R18, R24, R17, R18 ;  /* 0x0000001118127223 */ /* 0x004fc40000000012 */
[----:B------:R-:W-:Y:S01]  /*0f70*/  FFMA R17, R12, R21, R19 ;  /* 0x000000150c117223 */ /* 0x000fe20000000013 */
[----:B------:R-:W-:Y:S01]  /*0f80*/  FFMA R16, R24, R16, R31 ;  /* 0x0000001018107223 */ /* 0x000fe2000000001f */
[-C--:B------:R-:W-:Y:S01]  /*0f90*/  FFMA R19, R21, R13.reuse, R14 ;  /* 0x0000000d15137223 */ /* 0x080fe2000000000e */
[----:B------:R-:W-:Y:S01]  /*0fa0*/  FFMA R31, R25, R13, R18 ;  /* 0x0000000d191f7223 */ /* 0x000fe20000000012 */
[----:B------:R-:W1:Y:S01]  /*0fb0*/  LDS.64 R20, [R28+0x780] ;  /* 0x000780001c147984 */ /* 0x000e620000000a00 */
[----:B------:R-:W-:Y:S01]  /*0fc0*/  FFMA R33, R12, R25, R16 ;  /* 0x000000190c217223 */ /* 0x000fe20000000010 */
[----:B---3--:R-:W-:Y:S01]  /*0fd0*/  FFMA R25, R8, R10, R37 ;  /* 0x0000000a08197223 */ /* 0x008fe20000000025 */
[-C--:B------:R-:W-:Y:S01]  /*0fe0*/  FFMA R24, R10, R9.reuse, R4 ;  /* 0x000000090a187223 */ /* 0x080fe20000000004 */
[C---:B------:R-:W-:Y:S01]  /*0ff0*/  FFMA R32, R8.reuse, R22, R17 ;  /* 0x0000001608207223 */ /* 0x040fe20000000011 */
[----:B------:R-:W-:Y:S01]  /*1000*/  FFMA R10, R8, R6, R15 ;  /* 0x00000006080a7223 */ /* 0x000fe2000000000f */
[-C--:B------:R-:W-:Y:S01]  /*1010*/  FFMA R30, R6, R9.reuse, R5 ;  /* 0x00000009061e7223 */ /* 0x080fe20000000005 */
[-C--:B------:R-:W-:Y:S01]  /*1020*/  FFMA R22, R22, R9.reuse, R19 ;  /* 0x0000000916167223 */ /* 0x080fe20000000013 */
[----:B------:R-:W-:Y:S01]  /*1030*/  LDS.128 R12, [R35+0x40] ;  /* 0x00004000230c7984 */ /* 0x000fe20000000c00 */
[----:B------:R-:W-:Y:S01]  /*1040*/  FFMA R6, R8, R26, R33 ;  /* 0x0000001a08067223 */ /* 0x000fe20000000021 */
[----:B------:R-:W-:-:S02]  /*1050*/  FFMA R26, R26, R9, R31 ;  /* 0x000000091a1a7223 */ /* 0x000fc4000000001f */
[----:B------:R-:W2:Y:S04]  /*1060*/  LDS.64 R4, [R28+0x800] ;  /* 0x000800001c047984 */ /* 0x000ea80000000a00 */
        /* <DEDUP_REMOVED lines=15> */
[----:B------:R-:W2:Y:S01]  /*1160*/  LDS.128 R24, [R35+0x1c0] ;  /* 0x0001c00023187984 */ /* 0x000ea20000000c00 */
[C---:B----4-:R-:W-:Y:S01]  /*1170*/  FFMA R6, R8.reuse, R13, R33 ;  /* 0x0000000d08067223 */ /* 0x050fe20000000021 */
[----:B------:R-:W-:Y:S01]  /*1180*/  FFMA R10, R13, R9, R10 ;  /* 0x000000090d0a7223 */ /* 0x000fe2000000000a */
[----:B------:R-:W-:Y:S01]  /*1190*/  FFMA R7, R8, R17, R36 ;  /* 0x0000001108077223 */ /* 0x000fe20000000024 */
[----:B------:R-:W3:Y:S01]  /*11a0*/  LDS.64 R12, [R28+0x900] ;  /* 0x000900001c0c7984 */ /* 0x000ee20000000a00 */
[----:B------:R-:W-:Y:S01]  /*11b0*/  FFMA R17, R17, R9, R16 ;  /* 0x0000000911117223 */ /* 0x000fe20000000010 */
[C---:B-1----:R-:W-:Y:S01]  /*11c0*/  FFMA R11, R20.reuse, R4, R11 ;  /* 0x00000004140b7223 */ /* 0x042fe2000000000b */
[----:B------:R-:W-:-:S03]  /*11d0*/  FFMA R30, R20, R5, R30 ;  /* 0x00000005141e7223 */ /* 0x000fc6000000001e */
[----:B------:R-:W-:Y:S01]  /*11e0*/  FFMA R11, R8, R21, R11 ;  /* 0x00000015080b7223 */ /* 0x000fe2000000000b */
[----:B------:R-:W-:Y:S02]  /*11f0*/  FFMA R33, R21, R9, R30 ;  /* 0x0000000915217223 */ /* 0x000fe4000000001e */
[----:B------:R-:W1:Y:S01]  /*1200*/  LDS.64 R20, [R28+0x980] ;  /* 0x000980001c147984 */ /* 0x000e620000000a00 */
[C---:B--2---:R-:W-:Y:S01]  /*1210*/  FFMA R4, R24.reuse, R4, R31 ;  /* 0x0000000418047223 */ /* 0x044fe2000000001f */
[----:B------:R-:W-:-:S03]  /*1220*/  FFMA R32, R24, R5, R32 ;  /* 0x0000000518207223 */ /* 0x000fc60000000020 */
[----:B------:R-:W-:Y:S01]  /*1230*/  FFMA R37, R8, R25, R4 ;  /* 0x0000001908257223 */ /* 0x000fe20000000004 */
[----:B------:R-:W-:Y:S01]  /*1240*/  FFMA R31, R25, R9, R32 ;  /* 0x00000009191f7223 */ /* 0x000fe20000000020 */
[----:B---3--:R-:W-:Y:S01]  /*1250*/  FFMA R25, R12, R14, R6 ;  /* 0x0000000e0c197223 */ /* 0x008fe20000000006 */
[-C--:B------:R-:W-:Y:S01]  /*1260*/  FFMA R24, R14, R13.reuse, R10 ;  /* 0x0000000d0e187223 */ /* 0x080fe2000000000a */
[----:B------:R-:W-:Y:S01]  /*1270*/  FFMA R14, R12, R18, R7 ;  /* 0x000000120c0e7223 */ /* 0x000fe20000000007 */
[-C--:B------:R-:W-:Y:S01]  /*1280*/  FFMA R30, R18, R13.reuse, R17 ;  /* 0x0000000d121e7223 */ /* 0x080fe20000000011 */
[----:B------:R-:W-:Y:S01]  /*1290*/  LDS.128 R4, [R35+0x50] ;  /* 0x0000500023047984 */ /* 0x000fe20000000c00 */
[C---:B------:R-:W-:Y:S01]  /*12a0*/  FFMA R32, R12.reuse, R22, R11 ;  /* 0x000000160c207223 */ /* 0x040fe2000000000b */
[----:B------:R-:W-:Y:S01]  /*12b0*/  FFMA R18, R12, R26, R37 ;  /* 0x0000001a0c127223 */ /* 0x000fe20000000025 */
[-C--:B------:R-:W-:Y:S01]  /*12c0*/  FFMA R22, R22, R13.reuse, R33 ;  /* 0x0000000d16167223 */ /* 0x080fe20000000021 */
        /* <DEDUP_REMOVED lines=10> */
[-C--:B------:R-:W-:Y:S01]  /*1370*/  FFMA R14, R23, R21.reuse, R22 ;  /* 0x00000015170e7223 */ /* 0x080fe20000000016 */
[----:B------:R-:W-:-:S02]  /*1380*/  FFMA R18, R27, R21, R26 ;  /* 0x000000151b127223 */ /* 0x000fc4000000001a */
[----:B------:R-:W1:Y:S01]  /*1390*/  LDS.128 R20, [R35+0x150] ;  /* 0x0001500023147984 */ /* 0x000e620000000c00 */
[CC--:B--2---:R-:W-:Y:S01]  /*13a0*/  FFMA R31, R4.reuse, R16.reuse, R25 ;  /* 0x00000010041f7223 */ /* 0x0c4fe20000000019 */
[-C--:B------:R-:W-:Y:S02]  /*13b0*/  FFMA R4, R4, R17.reuse, R24 ;  /* 0x0000001104047223 */ /* 0x080fe40000000018 */
[----:B------:R-:W2:Y:S01]  /*13c0*/  LDS.128 R24, [R35+0x1d0] ;  /* 0x0001d00023187984 */ /* 0x000ea20000000c00 */
[C---:B---3--:R-:W-:Y:S01]  /*13d0*/  FFMA R32, R8.reuse, R16, R15 ;  /* 0x0000001008207223 */ /* 0x048fe2000000000f */
[----:B------:R-:W-:Y:S01]  /*13e0*/  FFMA R8, R8, R17, R30 ;  /* 0x0000001108087223 */ /* 0x000fe2000000001e */
[C---:B----4-:R-:W-:Y:S01]  /*13f0*/  FFMA R31, R12.reuse, R5, R31 ;  /* 0x000000050c1f7223 */ /* 0x050fe2000000001f */
[----:B------:R-:W-:Y:S01]  /*1400*/  FFMA R30, R5, R13, R4 ;  /* 0x0000000d051e7223 */ /* 0x000fe20000000004 */
[----:B------:R-:W-:Y:S01]  /*1410*/  FFMA R15, R12, R9, R32 ;  /* 0x000000090c0f7223 */ /* 0x000fe20000000020 */
[----:B------:R-:W3:Y:S01]  /*1420*/  LDS.64 R4, [R28+0xb00] ;  /* 0x000b00001c047984 */ /* 0x000ee20000000a00 */
[----:B------:R-:W-:-:S03]  /*1430*/  FFMA R37, R9, R13, R8 ;  /* 0x0000000d09257223 */ /* 0x000fc60000000008 */
[----:B------:R-:W4:Y:S01]  /*1440*/  LDS.64 R8, [R28+0xb80] ;  /* 0x000b80001c087984 */ /* 0x000f220000000a00 */
        /* <DEDUP_REMOVED lines=8> */
[----:B------:R-:W-:Y:S01]  /*14d0*/  LDS.64 R20, [R28+0xc00] ;  /* 0x000c00001c147984 */ /* 0x000fe20000000a00 */
[----:B---3--:R-:W-:Y:S01]  /*14e0*/  FFMA R31, R4, R6, R31 ;  /* 0x00000006041f7223 */ /* 0x008fe2000000001f */
[-C--:B------:R-:W-:Y:S01]  /*14f0*/  FFMA R30, R6, R5.reuse, R30 ;  /* 0x00000005061e7223 */ /* 0x080fe2000000001e */
[C---:B------:R-:W-:Y:S01]  /*1500*/  FFMA R6, R4.reuse, R10, R15 ;  /* 0x0000000a04067223 */ /* 0x040fe2000000000f */
[----:B------:R-:W-:Y:S01]  /*1510*/  FFMA R32, R4, R22, R17 ;  /* 0x0000001604207223 */ /* 0x000fe20000000011 */
[----:B------:R-:W1:Y:S01]  /*1520*/  LDS.128 R12, [R35+0x60] ;  /* 0x00006000230c7984 */ /* 0x000e620000000c00 */
[-C--:B------:R-:W-:Y:S01]  /*1530*/  FFMA R22, R22, R5.reuse, R19 ;  /* 0x0000000516167223 */ /* 0x080fe20000000013 */
[-C--:B------:R-:W-:Y:S01]  /*1540*/  FFMA R36, R26, R5.reuse, R25 ;  /* 0x000000051a247223 */ /* 0x080fe20000000019 */
[----:B------:R-:W-:Y:S01]  /*1550*/  FFMA R10, R10, R5, R37 ;  /* 0x000000050a0a7223 */ /* 0x000fe20000000025 */
[----:B------:R-:W2:Y:S01]  /*1560*/  LDS.128 R16, [R35+0xe0] ;  /* 0x0000e00023107984 */ /* 0x000ea20000000c00 */
[----:B------:R-:W-:Y:S01]  /*1570*/  FFMA R4, R4, R26, R33 ;  /* 0x0000001a04047223 */ /* 0x000fe20000000021 */
[C---:B----4-:R-:W-:Y:S01]  /*1580*/  FFMA R5, R8.reuse, R7, R31 ;  /* 0x0000000708057223 */ /* 0x050fe2000000001f */
[----:B------:R-:W-:Y:S01]  /*1590*/  FFMA R10, R11, R9, R10 ;  /* 0x000000090b0a7223 */ /* 0x000fe2000000000a */
[----:B------:R-:W3:Y:S01]  /*15a0*/  LDS.64 R24, [R28+0xc80] ;  /* 0x000c80001c187984 */ /* 0x000ee20000000a00 */
[C---:B------:R-:W-:Y:S01]  /*15b0*/  FFMA R31, R8.reuse, R23, R32 ;  /* 0x00000017081f7223 */ /* 0x040fe20000000020 */
[-C--:B------:R-:W-:Y:S01]  /*15c0*/  FFMA R26, R23, R9.reuse, R22 ;  /* 0x00000009171a7223 */ /* 0x080fe20000000016 */
[----:B------:R-:W-:Y:S01]  /*15d0*/  FFMA R30, R7, R9, R30 ;  /* 0x00000009071e7223 */ /* 0x000fe2000000001e */
[C---:B------:R-:W-:Y:S01]  /*15e0*/  FFMA R37, R8.reuse, R11, R6 ;  /* 0x0000000b08257223 */ /* 0x040fe20000000006 */
[----:B------:R-:W-:Y:S01]  /*15f0*/  FFMA R33, R8, R27, R4 ;  /* 0x0000001b08217223 */ /* 0x000fe20000000004 */
[----:B------:R-:W-:Y:S01]  /*1600*/  FFMA R27, R27, R9, R36 ;  /* 0x000000091b1b7223 */ /* 0x000fe20000000024 */
[CC--:B-1----:R-:W-:Y:S01]  /*1610*/  FFMA R23, R12.reuse, R20.reuse, R5 ;  /* 0x000000140c177223 */ /* 0x0c2fe20000000005 */
[-C--:B------:R-:W-:Y:S01]  /*1620*/  FFMA R22, R12, R21.reuse, R30 ;  /* 0x000000150c167223 */ /* 0x080fe2000000001e */
[----:B------:R-:W1:Y:S01]  /*1630*/  LDS.128 R4, [R35+0x160] ;  /* 0x0001600023047984 */ /* 0x000e620000000c00 */
[C---:B--2---:R-:W-:Y:S01]  /*1640*/  FFMA R32, R16.reuse, R21, R10 ;  /* 0x0000001510207223 */ /* 0x044fe2000000000a */
[----:B------:R-:W-:-:S02]  /*1650*/  FFMA R30, R16, R20, R37 ;  /* 0x00000014101e7223 */ /* 0x000fc40000000025 */
[----:B------:R-:W2:Y:S01]  /*1660*/  LDS.128 R8, [R35+0x1e0] ;  /* 0x0001e00023087984 */ /* 0x000ea20000000c00 */
[C---:B---3--:R-:W-:Y:S01]  /*1670*/  FFMA R16, R24.reuse, R13, R23 ;  /* 0x0000000d18107223 */ /* 0x048fe20000000017 */
        /* <DEDUP_REMOVED lines=13> */
[C---:B---3--:R-:W-:Y:S01]  /*1750*/  FFMA R9, R12.reuse, R14, R16 ;  /* 0x0000000e0c097223 */ /* 0x048fe20000000010 */
[----:B------:R-:W-:Y:S01]  /*1760*/  FFMA R8, R12, R18, R23 ;  /* 0x000000120c087223 */ /* 0x000fe20000000017 */
[-C--:B------:R-:W-:Y:S01]  /*1770*/  FFMA R14, R14, R13.reuse, R22 ;  /* 0x0000000d0e0e7223 */ /* 0x080fe20000000016 */
        /* <DEDUP_REMOVED lines=10> */
[C---:B------:R-:W-:Y:S01]  /*1820*/  FFMA R31, R4.reuse, R7, R32 ;  /* 0x00000007041f7223 */ /* 0x040fe20000000020 */
[----:B------:R-:W-:Y:S01]  /*1830*/  FFMA R36, R15, R5, R14 ;  /* 0x000000050f247223 */ /* 0x000fe2000000000e */
[C---:B------:R-:W-:Y:S01]  /*1840*/  FFMA R37, R4.reuse, R19, R8 ;  /* 0x0000001304257223 */ /* 0x040fe20000000008 */
[-C--:B------:R-:W-:Y:S01]  /*1850*/  FFMA R18, R19, R5.reuse, R18 ;  /* 0x0000000513127223 */ /* 0x080fe20000000012 */
[----:B------:R-:W-:Y:S01]  /*1860*/  FFMA R30, R7, R5, R30 ;  /* 0x00000005071e7223 */ /* 0x000fe2000000001e */
[----:B------:R-:W-:Y:S01]  /*1870*/  FFMA R33, R4, R11, R6 ;  /* 0x0000000b04217223 */ /* 0x000fe20000000006 */
[----:B------:R-:W-:Y:S01]  /*1880*/  FFMA R32, R11, R5, R10 ;  /* 0x000000050b207223 */ /* 0x000fe2000000000a */
[----:B------:R-:W1:Y:S01]  /*1890*/  LDS.64 R14, [R28+0xf00] ;  /* 0x000f00001c0e7984 */ /* 0x000e620000000a00 */
[C---:B--2---:R-:W-:Y:S01]  /*18a0*/  FFMA R19, R20.reuse, R16, R9 ;  /* 0x0000001014137223 */ /* 0x044fe20000000009 */
[----:B------:R-:W-:-:S02]  /*18b0*/  FFMA R36, R20, R17, R36 ;  /* 0x0000001114247223 */ /* 0x000fc40000000024 */
[----:B------:R-:W2:Y:S01]  /*18c0*/  LDS.128 R4, [R35+0x170] ;  /* 0x0001700023047984 */ /* 0x000ea20000000c00 */
[C---:B---3--:R-:W-:Y:S01]  /*18d0*/  FFMA R20, R24.reuse, R16, R37 ;  /* 0x0000001018147223 */ /* 0x048fe20000000025 */
[----:B------:R-:W-:Y:S02]  /*18e0*/  FFMA R24, R24, R17, R18 ;  /* 0x0000001118187223 */ /* 0x000fe40000000012 */
[----:B------:R-:W3:Y:S01]  /*18f0*/  LDS.128 R8, [R35+0x1f0] ;  /* 0x0001f00023087984 */ /* 0x000ee20000000c00 */
[C---:B----4-:R-:W-:Y:S01]  /*1900*/  FFMA R37, R12.reuse, R21, R19 ;  /* 0x000000150c257223 */ /* 0x050fe20000000013 */
[----:B------:R-:W-:Y:S02]  /*1910*/  FFMA R36, R21, R13, R36 ;  /* 0x0000000d15247223 */ /* 0x000fe40000000024 */
[----:B------:R-:W4:Y:S01]  /*1920*/  LDS.64 R18, [R28+0xf80] ;  /* 0x000f80001c127984 */ /* 0x000f220000000a00 */
[----:B------:R-:W-:Y:S01]  /*1930*/  FFMA R20, R12, R25, R20 ;  /* 0x000000190c147223 */ /* 0x000fe20000000014 */
[----:B------:R-:W-:Y:S01]  /*1940*/  FFMA R25, R25, R13, R24 ;  /* 0x0000000d19197223 */ /* 0x000fe20000000018 */
[----:B-1----:R-:W-:Y:S01]  /*1950*/  FFMA R21, R14, R22, R37 ;  /* 0x000000160e157223 */ /* 0x002fe20000000025 */
[-C--:B------:R-:W-:Y:S01]  /*1960*/  FFMA R22, R22, R15.reuse, R36 ;  /* 0x0000000f16167223 */ /* 0x080fe20000000024 */
[----:B------:R-:W-:Y:S01]  /*1970*/  FFMA R20, R14, R26, R20 ;  /* 0x0000001a0e147223 */ /* 0x000fe20000000014 */
[----:B------:R-:W-:Y:S01]  /*1980*/  FFMA R26, R26, R15, R25 ;  /* 0x0000000f1a1a7223 */ /* 0x000fe20000000019 */
[CC--:B--2---:R-:W-:Y:S01]  /*1990*/  FFMA R31, R4.reuse, R16.reuse, R31 ;  /* 0x00000010041f7223 */ /* 0x0c4fe2000000001f */
[-C--:B------:R-:W-:Y:S01]  /*19a0*/  FFMA R30, R4, R17.reuse, R30 ;  /* 0x00000011041e7223 */ /* 0x080fe2000000001e */
[C---:B---3--:R-:W-:Y:S01]  /*19b0*/  FFMA R16, R8.reuse, R16, R33 ;  /* 0x0000001008107223 */ /* 0x048fe20000000021 */
        /* <DEDUP_REMOVED lines=9> */
[C---:B----4-:R-:W-:Y:S01]  /*1a50*/  FFMA R21, R18.reuse, R23, R21 ;  /* 0x0000001712157223 */ /* 0x050fe20000000015 */
[----:B------:R-:W-:Y:S01]  /*1a60*/  FFMA R10, R23, R19, R22 ;  /* 0x00000013170a7223 */ /* 0x000fe20000000016 */
[C---:B------:R-:W-:Y:S01]  /*1a70*/  FFMA R23, R18.reuse, R27, R20 ;  /* 0x0000001b12177223 */ /* 0x040fe20000000014 */
[C---:B------:R-:W-:Y:S01]  /*1a80*/  FFMA R33, R18.reuse, R11, R14 ;  /* 0x0000000b12217223 */ /* 0x040fe2000000000e */
[----:B------:R-:W-:Y:S01]  /*1a90*/  FFMA R27, R27, R19, R26 ;  /* 0x000000131b1b7223 */ /* 0x000fe2000000001a */
[----:B------:R-:W-:Y:S01]  /*1aa0*/  FFMA R9, R18, R7, R4 ;  /* 0x0000000712097223 */ /* 0x000fe20000000004 */
[-C--:B------:R-:W-:Y:S01]  /*1ab0*/  FFMA R8, R7, R19.reuse, R6 ;  /* 0x0000001307087223 */ /* 0x080fe20000000006 */
[----:B------:R-:W-:Y:S01]  /*1ac0*/  FFMA R11, R11, R19, R12 ;  /* 0x000000130b0b7223 */ /* 0x000fe2000000000c */
[----:B------:R-:W-:Y:S06]  /*1ad0*/  BAR.SYNC.DEFER_BLOCKING 0x0 ;  /* 0x0000000000007b1d */ /* 0x000fec0000010000 */
[----:B------:R-:W-:Y:S05]  /*1ae0*/  BRA.U !UP0, `(.L_x_334) ;  /* 0xffffffe5089c7547 */ /* 0x000fea000b83ffff */
.L_x_319:
[----:B------:R-:W1:Y:S01]  /*1af0*/  LDCU UR4, c[0x0][0x398] ;  /* 0x00007300ff0477ac */ /* 0x000e620008000800 */
[C---:B------:R-:W-:Y:S01]  /*1b00*/  IADD3 R12, PT, PT, R34.reuse, 0x1, RZ ;  /* 0x00000001220c7810 */ /* 0x040fe20007ffe0ff */
[----:B------:R-:W-:Y:S01]  /*1b10*/  BSSY.RECONVERGENT B0, `(.L_x_335) ;  /* 0x0000018000007945 */ /* 0x000fe20003800200 */
[C---:B------:R-:W-:Y:S02]  /*1b20*/  IADD3 R6, PT, PT, R34.reuse, 0x2, RZ ;  /* 0x0000000222067810 */ /* 0x040fe40007ffe0ff */
[C---:B------:R-:W-:Y:S02]  /*1b30*/  IADD3 R0, PT, PT, R34.reuse, 0x3, RZ ;  /* 0x0000000322007810 */ /* 0x040fe40007ffe0ff */
[----:B-1----:R-:W-:Y:S02]  /*1b40*/  ISETP.GE.AND P3, PT, R34, UR4, PT ;  /* 0x0000000422007c0c */ /* 0x002fe4000bf66270 */
[----:B------:R-:W-:Y:S02]  /*1b50*/  ISETP.GE.AND P0, PT, R12, UR4, PT ;  /* 0x000000040c007c0c */ /* 0x000fe4000bf06270 */
[----:B------:R-:W-:-:S02]  /*1b60*/  ISETP.GE.AND P1, PT, R6, UR4, PT ;  /* 0x0000000406007c0c */ /* 0x000fc4000bf26270 */
[----:B------:R-:W-:-:S07]  /*1b70*/  ISETP.GE.AND P2, PT, R0, UR4, PT ;  /* 0x0000000400007c0c */ /* 0x000fce000bf46270 */
[----:B------:R-:W-:Y:S06]  /*1b80*/  @P3 BRA `(.L_x_336) ;  /* 0x0000000000403947 */ /* 0x000fec0003800000 */
        /* <DEDUP_REMOVED lines=16> */
.L_x_336:
[----:B------:R-:W-:Y:S05]  /*1c90*/  BSYNC.RECONVERGENT B0 ;  /* 0x0000000000007941 */ /* 0x000fea0003800200 */
.L_x_335:
[----:B------:R-:W-:Y:S04]  /*1ca0*/  BSSY.RECONVERGENT B0, `(.L_x_337) ;  /* 0x0000012000007945 */ /* 0x000fe80003800200 */
[----:B------:R-:W-:Y:S05]  /*1cb0*/  @P0 BRA `(.L_x_338) ;  /* 0x0000000000400947 */ /* 0x000fea0003800000 */
[----:B------:R-:W2:Y:S01]  /*1cc0*/  LDCU UR5, c[0x0][0x39c] ;  /* 0x00007380ff0577ac */ /* 0x000ea20008000800 */
[----:B01----:R-:W-:-:S04]  /*1cd0*/  IADD3 R2, PT, PT, R29, 0x1, RZ ;  /* 0x000000011d027810 */ /* 0x003fc80007ffe0ff */
[----:B--2---:R-:W-:Y:S01]  /*1ce0*/  ISETP.GE.AND P4, PT, R2, UR5, PT ;  /* 0x0000000502007c0c */ /* 0x004fe2000bf86270 */
        /* <DEDUP_REMOVED lines=13> */
.L_x_338:
[----:B------:R-:W-:Y:S05]  /*1dc0*/  BSYNC.RECONVERGENT B0 ;  /* 0x0000000000007941 */ /* 0x000fea0003800200 */
.L_x_337:
[----:B------:R-:W-:Y:S04]  /*1dd0*/  BSSY.RECONVERGENT B0, `(.L_x_339) ;  /* 0x0000012000007945 */ /* 0x000fe80003800200 */
[----:B------:R-:W-:Y:S05]  /*1de0*/  @P1 BRA `(.L_x_340) ;  /* 0x0000000000401947 */ /* 0x000fea0003800000 */
[----:B------:R-:W3:Y:S01]  /*1df0*/  LDCU UR5, c[0x0][0x39c] ;  /* 0x00007380ff0577ac */ /* 0x000ee20008000800 */
[----:B012---:R-:W-:-:S04]  /*1e00*/  IADD3 R2, PT, PT, R29, 0x1, RZ ;  /* 0x000000011d027810 */ /* 0x007fc80007ffe0ff */
[----:B---3--:R-:W-:Y:S01]  /*1e10*/  ISETP.GE.AND P3, PT, R2, UR5, PT ;  /* 0x0000000502007c0c */ /* 0x008fe2000bf66270 */
        /* <DEDUP_REMOVED lines=13> */
.L_x_340:
[----:B------:R-:W-:Y:S05]  /*1ef0*/  BSYNC.RECONVERGENT B0 ;  /* 0x0000000000007941 */ /* 0x000fea0003800200 */
.L_x_339:
[----:B------:R-:W-:Y:S05]  /*1f00*/  @P2 EXIT ;  /* 0x000000000000294d */ /* 0x000fea0003800000 */
[----:B------:R-:W4:Y:S01]  /*1f10*/  LDCU UR4, c[0x0][0x39c] ;  /* 0x00007380ff0477ac */ /* 0x000f220008000800 */
[C---:B-123--:R-:W-:Y:S02]  /*1f20*/  IADD3 R4, PT, PT, R29.reuse, 0x1, RZ ;  /* 0x000000011d047810 */ /* 0x04efe40007ffe0ff */
[----:B----4-:R-:W-:Y:S01]  /*1f30*/  ISETP.GE.AND P0, PT, R29, UR4, PT ;  /* 0x000000041d007c0c */ /* 0x010fe2000bf06270 */
[----:B------:R-:W-:Y:S01]  /*1f40*/  IMAD R0, R0, UR4, RZ ;  /* 0x0000000400007c24 */ /* 0x000fe2000f8e02ff */
[----:B------:R-:W-:-:S11]  /*1f50*/  ISETP.GE.AND P1, PT, R4, UR4, PT ;  /* 0x0000000404007c0c */ /* 0x000fd6000bf26270 */
[----:B0-----:R-:W0:Y:S01]  /*1f60*/  @!P0 LDC.64 R2, c[0x0][0x390] ;  /* 0x0000e400ff028b82 */ /* 0x001e220000000a00 */
        /* <DEDUP_REMOVED lines=12> */
.L_x_341:
        /* <DEDUP_REMOVED lines=13> */
.L_x_659:


//--------------------- .text._Z22gemm_smem_tiled_kernelILi64ELi16ELi128EEvPKfS1_Pfiii --------------------------
	.section	.text._Z22gemm_smem_tiled_kernelILi64ELi16ELi128EEvPKfS1_Pfiii,"ax",@progbits
	.align	128
        .global         _Z22gemm_smem_tiled_kernelILi64ELi16ELi128EEvPKfS1_Pfiii
        .type           _Z22gemm_smem_tiled_kernelILi64ELi16ELi128EEvPKfS1_Pfiii,@function
        .size           _Z22gemm_smem_tiled_kernelILi64ELi16ELi128EEvPKfS1_Pfiii,(.L_x_660 - _Z22gemm_smem_tiled_kernelILi64ELi16ELi128EEvPKfS1_Pfiii)
        .other          _Z22gemm_smem_tiled_kernelILi64ELi16ELi128EEvPKfS1_Pfiii,@"STO_CUDA_ENTRY STV_DEFAULT"
_Z22gemm_smem_tiled_kernelILi64ELi16ELi128EEvPKfS1_Pfiii:
.text._Z22gemm_smem_tiled_kernelILi64ELi16ELi128EEvPKfS1_Pfiii:
        /* <DEDUP_REMOVED lines=20> */
[----:B------:R-:W-:Y:S01]  /*0140*/  CS2R R32, SRZ ;  /* 0x0000000000207805 */ /* 0x000fe2000001ff00 */
[----:B--2---:R-:W-:Y:S01]  /*0150*/  UISETP.GE.AND UP0, UPT, UR4, 0x1, UPT ;  /* 0x000000010400788c */ /* 0x004fe2000bf06270 */
[----:B------:R-:W-:Y:S02]  /*0160*/  CS2R R4, SRZ ;  /* 0x0000000000047805 */ /* 0x000fe4000001ff00 */
[----:B------:R-:W-:-:S02]  /*0170*/  CS2R R60, SRZ ;  /* 0x00000000003c7805 */ /* 0x000fc4000001ff00 */
[----:B------:R-:W-:Y:S02]  /*0180*/  MOV R62, RZ ;  /* 0x000000ff003e7202 */ /* 0x000fe40000000f00 */
[----:B------:R-:W-:Y:S01]  /*0190*/  CS2R R44, SRZ ;  /* 0x00000000002c7805 */ /* 0x000fe2000001ff00 */
[----:B-1----:R-:W-:Y:S01]  /*01a0*/  USHF.L.U32 UR5, UR5, 0x6, URZ ;  /* 0x0000000605057899 */ /* 0x002fe200080006ff */
[----:B------:R-:W-:Y:S01]  /*01b0*/  MOV R55, RZ ;  /* 0x000000ff00377202 */ /* 0x000fe20000000f00 */
[----:B------:R-:W1:Y:S01]  /*01c0*/  LDCU.64 UR12, c[0x0][0x358] ;  /* 0x00006b00ff0c77ac */ /* 0x000e620008000a00 */
[----:B------:R-:W-:Y:S02]  /*01d0*/  MOV R53, RZ ;  /* 0x000000ff00357202 */ /* 0x000fe40000000f00 */
[----:B------:R-:W-:Y:S02]  /*01e0*/  MOV R74, RZ ;  /* 0x000000ff004a7202 */ /* 0x000fe40000000f00 */
[----:B0-----:R-:W-:Y:S01]  /*01f0*/  LEA R2, R2, UR5, 0x2 ;  /* 0x0000000502027c11 */ /* 0x001fe2000f8e10ff */
[----:B----4-:R-:W-:-:S06]  /*0200*/  USHF.L.U32 UR6, UR6, 0x7, URZ ;  /* 0x0000000706067899 */ /* 0x010fcc00080006ff */
[----:B---3--:R-:W-:Y:S01]  /*0210*/  LEA R3, R3, UR6, 0x3 ;  /* 0x0000000603037c11 */ /* 0x008fe2000f8e18ff */
[----:B------:R-:W-:Y:S06]  /*0220*/  BRA.U !UP0, `(.L_x_342) ;  /* 0x0000002908cc7547 */ /* 0x000fec000b800000 */
[----:B------:R-:W0:Y:S01]  /*0230*/  LDC R0, c[0x0][0x360] ;  /* 0x0000d800ff007b82 */ /* 0x000e220000000800 */
[----:B------:R-:W-:Y:S01]  /*0240*/  MOV R56, RZ ;  /* 0x000000ff00387202 */ /* 0x000fe20000000f00 */
[----:B------:R-:W-:-:S06]  /*0250*/  UMOV UR4, URZ ;  /* 0x000000ff00047c82 */ /* 0x000fcc0008000000 */
.L_x_357:
        /* <DEDUP_REMOVED lines=8> */
.L_x_348:
        /* <DEDUP_REMOVED lines=13> */
.L_x_347:
        /* <DEDUP_REMOVED lines=13> */
.L_x_346:
[----:B-1----:R-:W-:Y:S05]  /*0480*/  BSYNC.RECONVERGENT B1 ;  /* 0x0000000000017941 */ /* 0x002fea0003800200 */
.L_x_345:
[----:B------:R-:W0:Y:S02]  /*0490*/  LDCU UR7, c[0x0][0x364] ;  /* 0x00006c80ff0777ac */ /* 0x000e240008000800 */
[----:B0-----:R-:W-:-:S04]  /*04a0*/  IADD3 R7, PT, PT, R7, UR7, RZ ;  /* 0x0000000707077c10 */ /* 0x001fc8000fffe0ff */
[----:B------:R-:W-:-:S13]  /*04b0*/  ISETP.GE.U32.AND P0, PT, R7, 0x40, PT ;  /* 0x000000400700780c */ /* 0x000fda0003f06070 */
[----:B------:R-:W-:Y:S05]  /*04c0*/  @!P0 BRA `(.L_x_348) ;  /* 0xfffffffc00848947 */ /* 0x000fea000383ffff */
.L_x_344:
[----:B-1----:R-:W-:Y:S05]  /*04d0*/  BSYNC.RECONVERGENT B0 ;  /* 0x0000000000007941 */ /* 0x002fea0003800200 */
.L_x_343:
[----:B------:R-:W-:Y:S01]  /*04e0*/  ISETP.GT.U32.AND P0, PT, R34, 0xf, PT ;  /* 0x0000000f2200780c */ /* 0x000fe20003f04070 */
[----:B------:R-:W-:-:S12]  /*04f0*/  BSSY.RECONVERGENT B0, `(.L_x_349) ;  /* 0x0000024000007945 */ /* 0x000fd80003800200 */
[----:B------:R-:W-:Y:S05]  /*0500*/  @P0 BRA `(.L_x_350) ;  /* 0x0000000000880947 */ /* 0x000fea0003800000 */
[----:B------:R-:W-:-:S07]  /*0510*/  MOV R7, R34 ;  /* 0x0000002200077202 */ /* 0x000fce0000000f00 */
.L_x_356:
        /* <DEDUP_REMOVED lines=12> */
.L_x_355:
        /* <DEDUP_REMOVED lines=11> */
.L_x_354:
[----:B------:R-:W-:Y:S05]  /*0690*/  BSYNC.RECONVERGENT B2 ;  /* 0x0000000000027941 */ /* 0x000fea0003800200 */
.L_x_353:
[----:B-----5:R3:W-:Y:S01]  /*06a0*/  STS [R19], R12 ;  /* 0x0000000c13007388 */ /* 0x0207e20000000800 */
[----:B------:R-:W-:-:S04]  /*06b0*/  IADD3 R15, PT, PT, R0, R15, RZ ;  /* 0x0000000f000f7210 */ /* 0x000fc80007ffe0ff */
[----:B------:R-:W-:-:S13]  /*06c0*/  ISETP.GE.U32.AND P0, PT, R15, 0x80, PT ;  /* 0x000000800f00780c */ /* 0x000fda0003f06070 */
[----:B---3--:R-:W-:Y:S05]  /*06d0*/  @!P0 BRA `(.L_x_355) ;  /* 0xfffffffc00c08947 */ /* 0x008fea000383ffff */
.L_x_352:
[----:B------:R-:W-:Y:S05]  /*06e0*/  BSYNC.RECONVERGENT B1 ;  /* 0x0000000000017941 */ /* 0x000fea0003800200 */
.L_x_351:
[----:B------:R-:W1:Y:S02]  /*06f0*/  LDCU UR7, c[0x0][0x364] ;  /* 0x00006c80ff0777ac */ /* 0x000e640008000800 */
[----:B-1----:R-:W-:-:S04]  /*0700*/  IADD3 R7, PT, PT, R7, UR7, RZ ;  /* 0x0000000707077c10 */ /* 0x002fc8000fffe0ff */
[----:B------:R-:W-:-:S13]  /*0710*/  ISETP.GE.U32.AND P0, PT, R7, 0x10, PT ;  /* 0x000000100700780c */ /* 0x000fda0003f06070 */
[----:B------:R-:W-:Y:S05]  /*0720*/  @!P0 BRA `(.L_x_356) ;  /* 0xfffffffc007c8947 */ /* 0x000fea000383ffff */
.L_x_350:
[----:B------:R-:W-:Y:S05]  /*0730*/  BSYNC.RECONVERGENT B0 ;  /* 0x0000000000007941 */ /* 0x000fea0003800200 */
.L_x_349:
        /* <DEDUP_REMOVED lines=23> */
[----:B------:R-:W2:Y:S01]  /*08b0*/  LDS.128 R20, [R34+0x40] ;  /* 0x0000400022147984 */ /* 0x000ea20000000c00 */
[----:B------:R-:W-:-:S03]  /*08c0*/  LEA R10, R10, UR9, 0x5 ;  /* 0x000000090a0a7c11 */ /* 0x000fc6000f8e28ff */
[----:B------:R-:W3:Y:S04]  /*08d0*/  LDS.128 R24, [R34+0x80] ;  /* 0x0000800022187984 */ /* 0x000ee80000000c00 */
[----:B------:R-:W4:Y:S01]  /*08e0*/  LDS.128 R28, [R34+0xc0] ;  /* 0x0000c000221c7984 */ /* 0x000f220000000c00 */
        /* <DEDUP_REMOVED lines=26> */
[----:B------:R-:W1:Y:S01]  /*0a90*/  LDS.128 R36, [R38+0x210] ;  /* 0x0002100026247984 */ /* 0x000e620000000c00 */
[C---:B------:R-:W-:Y:S01]  /*0aa0*/  FFMA R54, R28.reuse, R42, R53 ;  /* 0x0000002a1c367223 */ /* 0x040fe20000000035 */
[C---:B------:R-:W-:Y:S01]  /*0ab0*/  FFMA R76, R28.reuse, R40, R57 ;  /* 0x000000281c4c7223 */ /* 0x040fe20000000039 */
[C---:B------:R-:W-:Y:S01]  /*0ac0*/  FFMA R60, R28.reuse, R43, R60 ;  /* 0x0000002b1c3c7223 */ /* 0x040fe2000000003c */
[C---:B------:R-:W-:Y:S01]  /*0ad0*/  FFMA R49, R28.reuse, R16, R49 ;  /* 0x000000101c317223 */ /* 0x040fe20000000031 */
[C---:B------:R-:W-:Y:S01]  /*0ae0*/  FFMA R44, R28.reuse, R17, R44 ;  /* 0x000000111c2c7223 */ /* 0x040fe2000000002c */
[C---:B------:R-:W-:Y:S01]  /*0af0*/  FFMA R51, R28.reuse, R18, R51 ;  /* 0x000000121c337223 */ /* 0x040fe20000000033 */
[----:B------:R-:W2:Y:S01]  /*0b00*/  LDS.128 R40, [R10+0x400] ;  /* 0x000400000a287984 */ /* 0x000ea20000000c00 */
[----:B------:R-:W-:-:S03]  /*0b10*/  FFMA R28, R28, R19, R74 ;  /* 0x000000131c1c7223 */ /* 0x000fc6000000004a */
[----:B------:R-:W3:Y:S01]  /*0b20*/  LDS.128 R16, [R10+0x410] ;  /* 0x000410000a107984 */ /* 0x000ee20000000c00 */
[-C--:B0-----:R-:W-:Y:S01]  /*0b30*/  FFMA R69, R25, R33.reuse, R46 ;  /* 0x0000002119457223 */ /* 0x081fe2000000002e */
[-C--:B------:R-:W-:Y:S01]  /*0b40*/  FFMA R61, R13, R33.reuse, R66 ;  /* 0x000000210d3d7223 */ /* 0x080fe20000000042 */
[-C--:B------:R-:W-:Y:S01]  /*0b50*/  FFMA R59, R21, R33.reuse, R64 ;  /* 0x00000021153b7223 */ /* 0x080fe20000000040 */
[----:B------:R-:W-:Y:S01]  /*0b60*/  FFMA R46, R29, R33, R68 ;  /* 0x000000211d2e7223 */ /* 0x000fe20000000044 */
[-C--:B------:R-:W-:Y:S01]  /*0b70*/  FFMA R52, R13, R34.reuse, R52 ;  /* 0x000000220d347223 */ /* 0x080fe20000000034 */
[-C--:B------:R-:W-:Y:S01]  /*0b80*/  FFMA R48, R21, R34.reuse, R48 ;  /* 0x0000002215307223 */ /* 0x080fe20000000030 */
[-C--:B------:R-:W-:Y:S01]  /*0b90*/  FFMA R50, R25, R34.reuse, R50 ;  /* 0x0000002219327223 */ /* 0x080fe20000000032 */
[----:B------:R-:W-:Y:S01]  /*0ba0*/  FFMA R54, R29, R34, R54 ;  /* 0x000000221d367223 */ /* 0x000fe20000000036 */
[----:B------:R-:W-:Y:S01]  /*0bb0*/  FFMA R65, R25, R35, R56 ;  /* 0x0000002319417223 */ /* 0x000fe20000000038 */
[----:B------:R-:W-:Y:S01]  /*0bc0*/  FFMA R55, R32, R13, R55 ;  /* 0x0000000d20377223 */ /* 0x000fe20000000037 */
[C---:B------:R-:W-:Y:S01]  /*0bd0*/  FFMA R33, R13.reuse, R35, R62 ;  /* 0x000000230d217223 */ /* 0x040fe2000000003e */
[----:B-1----:R-:W-:Y:S01]  /*0be0*/  FFMA R67, R36, R13, R7 ;  /* 0x0000000d24437223 */ /* 0x002fe20000000007 */
        /* <DEDUP_REMOVED lines=9> */
[-C--:B------:R-:W-:Y:S01]  /*0c80*/  FFMA R57, R32, R25.reuse, R70 ;  /* 0x0000001920397223 */ /* 0x080fe20000000046 */
[C---:B------:R-:W-:Y:S01]  /*0c90*/  FFMA R47, R36.reuse, R25, R47 ;  /* 0x00000019242f7223 */ /* 0x040fe2000000002f */
[C---:B------:R-:W-:Y:S01]  /*0ca0*/  FFMA R21, R25.reuse, R37, R8 ;  /* 0x0000002519157223 */ /* 0x040fe20000000008 */
[CC--:B------:R-:W-:Y:S01]  /*0cb0*/  FFMA R45, R25.reuse, R38.reuse, R45 ;  /* 0x00000026192d7223 */ /* 0x0c0fe2000000002d */
[----:B------:R-:W-:Y:S01]  /*0cc0*/  FFMA R24, R25, R39, R24 ;  /* 0x0000002719187223 */ /* 0x000fe20000000018 */
[----:B------:R-:W0:Y:S01]  /*0cd0*/  LDS.128 R4, [R10+0x600] ;  /* 0x000600000a047984 */ /* 0x000e220000000c00 */
[----:B------:R-:W-:Y:S01]  /*0ce0*/  FFMA R49, R36, R29, R49 ;  /* 0x0000001d24317223 */ /* 0x000fe20000000031 */
[C---:B------:R-:W-:Y:S01]  /*0cf0*/  FFMA R25, R29.reuse, R37, R44 ;  /* 0x000000251d197223 */ /* 0x040fe2000000002c */
[C---:B------:R-:W-:Y:S01]  /*0d00*/  FFMA R51, R29.reuse, R38, R51 ;  /* 0x000000261d337223 */ /* 0x040fe20000000033 */
[C---:B------:R-:W-:Y:S01]  /*0d10*/  FFMA R28, R29.reuse, R39, R28 ;  /* 0x000000271d1c7223 */ /* 0x040fe2000000001c */
[----:B------:R-:W-:Y:S01]  /*0d20*/  FFMA R32, R32, R29, R76 ;  /* 0x0000001d20207223 */ /* 0x000fe2000000004c */
[----:B------:R-:W1:Y:S01]  /*0d30*/  LDS.128 R36, [R10+0x610] ;  /* 0x000610000a247984 */ /* 0x000e620000000c00 */
[----:B------:R-:W-:Y:S01]  /*0d40*/  FFMA R35, R29, R35, R60 ;  /* 0x000000231d237223 */ /* 0x000fe2000000003c */
[C---:B--2---:R-:W-:Y:S01]  /*0d50*/  FFMA R55, R40.reuse, R14, R55 ;  /* 0x0000000e28377223 */ /* 0x044fe20000000037 */
[C---:B------:R-:W-:Y:S01]  /*0d60*/  FFMA R8, R40.reuse, R22, R53 ;  /* 0x0000001628087223 */ /* 0x040fe20000000035 */
[----:B------:R-:W2:Y:S01]  /*0d70*/  S2R R29, SR_TID.Y ;  /* 0x00000000001d7919 */ /* 0x000ea20000002200 */
        /* <DEDUP_REMOVED lines=9> */
[----:B------:R-:W-:Y:S01]  /*0e10*/  FFMA R54, R30, R42, R54 ;  /* 0x0000002a1e367223 */ /* 0x000fe20000000036 */
[-C--:B------:R-:W-:Y:S01]  /*0e20*/  FFMA R42, R14, R43.reuse, R33 ;  /* 0x0000002b0e2a7223 */ /* 0x080fe20000000021 */
[-C--:B------:R-:W-:Y:S01]  /*0e30*/  FFMA R46, R22, R43.reuse, R63 ;  /* 0x0000002b162e7223 */ /* 0x080fe2000000003f */
[-C--:B------:R-:W-:Y:S01]  /*0e40*/  FFMA R62, R26, R43.reuse, R65 ;  /* 0x0000002b1a3e7223 */ /* 0x080fe20000000041 */
        /* <DEDUP_REMOVED lines=18> */
[----:B--2---:R-:W-:Y:S01]  /*0f70*/  LEA R29, R29, UR7, 0x8 ;  /* 0x000000071d1d7c11 */ /* 0x004fe2000f8e40ff */
        /* <DEDUP_REMOVED lines=11> */
[----:B------:R-:W-:Y:S01]  /*1030*/  FFMA R63, R31, R6, R54 ;  /* 0x000000061f3f7223 */ /* 0x000fe20000000036 */
[-C--:B------:R-:W-:Y:S01]  /*1040*/  FFMA R42, R15, R7.reuse, R42 ;  /* 0x000000070f2a7223 */ /* 0x080fe2000000002a */
[----:B------:R-:W0:Y:S01]  /*1050*/  LDS.128 R32, [R10+0x800] ;  /* 0x000800000a207984 */ /* 0x000e220000000c00 */
[-C--:B------:R-:W-:Y:S01]  /*1060*/  FFMA R46, R23, R7.reuse, R46 ;  /* 0x00000007172e7223 */ /* 0x080fe2000000002e */
[-C--:B------:R-:W-:Y:S01]  /*1070*/  FFMA R62, R27, R7.reuse, R62 ;  /* 0x000000071b3e7223 */ /* 0x080fe2000000003e */
[----:B------:R-:W-:Y:S01]  /*1080*/  FFMA R64, R31, R7, R64 ;  /* 0x000000071f407223 */ /* 0x000fe20000000040 */
[----:B------:R-:W2:Y:S01]  /*1090*/  LDS.128 R48, [R10+0x810] ;  /* 0x000810000a307984 */ /* 0x000ea20000000c00 */
[C---:B-1----:R-:W-:Y:S01]  /*10a0*/  FFMA R69, R36.reuse, R23, R11 ;  /* 0x0000001724457223 */ /* 0x042fe2000000000b */
[-C--:B------:R-:W-:Y:S01]  /*10b0*/  FFMA R65, R23, R38.reuse, R9 ;  /* 0x0000002617417223 */ /* 0x080fe20000000009 */
[----:B------:R-:W-:Y:S01]  /*10c0*/  UMOV UR7, 0x400 ;  /* 0x0000040000077882 */ /* 0x000fe20000000000 */
[----:B------:R-:W1:Y:S01]  /*10d0*/  LDS.128 R4, [R29+0x50] ;  /* 0x000050001d047984 */ /* 0x000e620000000c00 */
[----:B------:R-:W-:Y:S01]  /*10e0*/  UIADD3 UR9, UPT, UPT, UR7, 0x1000, URZ ;  /* 0x0000100007097890 */ /* 0x000fe2000fffe0ff */
[-C--:B------:R-:W-:Y:S01]  /*10f0*/  FFMA R70, R27, R38.reuse, R45 ;  /* 0x000000261b467223 */ /* 0x080fe2000000002d */
[C---:B------:R-:W-:Y:S01]  /*1100*/  FFMA R67, R36.reuse, R15, R67 ;  /* 0x0000000f24437223 */ /* 0x040fe20000000043 */
[----:B------:R-:W3:Y:S01]  /*1110*/  LDS.128 R8, [R29+0x90] ;  /* 0x000090001d087984 */ /* 0x000ee20000000c00 */
[----:B------:R-:W-:Y:S01]  /*1120*/  ULEA UR9, UR8, UR9, 0x18 ;  /* 0x0000000908097291 */ /* 0x000fe2000f8ec0ff */
[C---:B------:R-:W-:Y:S01]  /*1130*/  FFMA R68, R15.reuse, R37, R68 ;  /* 0x000000250f447223 */ /* 0x040fe20000000044 */
[CC--:B------:R-:W-:Y:S01]  /*1140*/  FFMA R41, R15.reuse, R38.reuse, R41 ;  /* 0x000000260f297223 */ /* 0x0c0fe20000000029 */
[----:B------:R-:W4:Y:S01]  /*1150*/  S2R R30, SR_TID.X ;  /* 0x00000000001e7919 */ /* 0x000f220000002100 */
[----:B------:R-:W-:Y:S01]  /*1160*/  FFMA R44, R15, R39, R12 ;  /* 0x000000270f2c7223 */ /* 0x000fe2000000000c */
[----:B------:R-:W-:Y:S01]  /*1170*/  FFMA R54, R23, R37, R14 ;  /* 0x0000002517367223 */ /* 0x000fe2000000000e */
[C---:B------:R-:W-:Y:S01]  /*1180*/  FFMA R47, R36.reuse, R27, R47 ;  /* 0x0000001b242f7223 */ /* 0x040fe2000000002f */
[----:B------:R-:W-:Y:S01]  /*1190*/  FFMA R45, R36, R31, R13 ;  /* 0x0000001f242d7223 */ /* 0x000fe2000000000d */
[----:B------:R-:W-:Y:S01]  /*11a0*/  FFMA R36, R31, R37, R26 ;  /* 0x000000251f247223 */ /* 0x000fe2000000001a */
[----:B------:R-:W5:Y:S01]  /*11b0*/  LDS.128 R12, [R29+0xd0] ;  /* 0x0000d0001d0c7984 */ /* 0x000f620000000c00 */
[----:B------:R-:W-:Y:S01]  /*11c0*/  FFMA R52, R23, R39, R20 ;  /* 0x0000002717347223 */ /* 0x000fe20000000014 */
[C---:B------:R-:W-:Y:S01]  /*11d0*/  FFMA R56, R27.reuse, R37, R22 ;  /* 0x000000251b387223 */ /* 0x040fe20000000016 */
[-C--:B------:R-:W-:Y:S01]  /*11e0*/  FFMA R24, R27, R39.reuse, R24 ;  /* 0x000000271b187223 */ /* 0x080fe20000000018 */
[C---:B------:R-:W-:Y:S01]  /*11f0*/  FFMA R37, R31.reuse, R38, R21 ;  /* 0x000000261f257223 */ /* 0x040fe20000000015 */
[----:B------:R-:W-:Y:S01]  /*1200*/  FFMA R28, R31, R39, R28 ;  /* 0x000000271f1c7223 */ /* 0x000fe2000000001c */
[----:B------:R-:W-:Y:S01]  /*1210*/  ULEA UR7, UR8, UR7, 0x18 ;  /* 0x0000000708077291 */ /* 0x000fe2000f8ec0ff */
[C---:B0-----:R-:W-:Y:S01]  /*1220*/  FFMA R55, R16.reuse, R32, R55 ;  /* 0x0000002010377223 */ /* 0x041fe20000000037 */
[C---:B------:R-:W-:Y:S01]  /*1230*/  FFMA R40, R16.reuse, R33, R40 ;  /* 0x0000002110287223 */ /* 0x040fe20000000028 */
[C---:B------:R-:W-:Y:S01]  /*1240*/  FFMA R38, R16.reuse, R34, R57 ;  /* 0x0000002210267223 */ /* 0x040fe20000000039 */
[C---:B------:R-:W-:Y:S01]  /*1250*/  FFMA R42, R16.reuse, R35, R42 ;  /* 0x00000023102a7223 */ /* 0x040fe2000000002a */
[C---:B--2---:R-:W-:Y:S01]  /*1260*/  FFMA R67, R16.reuse, R48, R67 ;  /* 0x0000003010437223 */ /* 0x044fe20000000043 */
[C---:B------:R-:W-:Y:S01]  /*1270*/  FFMA R68, R16.reuse, R49, R68 ;  /* 0x0000003110447223 */ /* 0x040fe20000000044 */
[C---:B------:R-:W-:Y:S01]  /*1280*/  FFMA R41, R16.reuse, R50, R41 ;  /* 0x0000003210297223 */ /* 0x040fe20000000029 */
[----:B------:R-:W-:Y:S01]  /*1290*/  FFMA R44, R16, R51, R44 ;  /* 0x00000033102c7223 */ /* 0x000fe2000000002c */
[----:B----4-:R-:W-:Y:S01]  /*12a0*/  LEA R26, R30, UR9, 0x5 ;  /* 0x000000091e1a7c11 */ /* 0x010fe2000f8e28ff */
        /* <DEDUP_REMOVED lines=17> */
[----:B------:R-:W-:Y:S01]  /*13c0*/  LEA R43, R30, UR9, 0x5 ;  /* 0x000000091e2b7c11 */ /* 0x000fe2000f8e28ff */
[----:B------:R-:W1:Y:S01]  /*13d0*/  LDS.128 R24, [R26+0xa10] ;  /* 0x000a10001a187984 */ /* 0x000e620000000c00 */
        /* <DEDUP_REMOVED lines=43> */
[----:B--2---:R-:W-:Y:S01]  /*1690*/  FFMA R55, R32, R18, R55 ;  /* 0x0000001220377223 */ /* 0x004fe20000000037 */
[----:B------:R-:W1:Y:S01]  /*16a0*/  S2R R13, SR_TID.Y ;  /* 0x00000000000d7919 */ /* 0x000e620000002200 */
[C---:B------:R-:W-:Y:S01]  /*16b0*/  FFMA R36, R18.reuse, R33, R57 ;  /* 0x0000002112247223 */ /* 0x040fe20000000039 */
[C---:B------:R-:W-:Y:S01]  /*16c0*/  FFMA R40, R18.reuse, R34, R71 ;  /* 0x0000002212287223 */ /* 0x040fe20000000047 */
[----:B------:R-:W-:Y:S01]  /*16d0*/  FFMA R42, R18, R35, R42 ;  /* 0x00000023122a7223 */ /* 0x000fe2000000002a */
[----:B------:R-:W2:Y:S01]  /*16e0*/  LDS.128 R24, [R43+0xe10] ;  /* 0x000e10002b187984 */ /* 0x000ea20000000c00 */
[----:B---3--:R-:W-:Y:S01]  /*16f0*/  FFMA R67, R28, R18, R67 ;  /* 0x000000121c437223 */ /* 0x008fe20000000043 */
        /* <DEDUP_REMOVED lines=26> */
[----:B-1----:R-:W-:Y:S01]  /*18a0*/  LEA R13, R13, UR7, 0x8 ;  /* 0x000000070d0d7c11 */ /* 0x002fe2000f8e40ff */
[----:B------:R-:W-:Y:S01]  /*18b0*/  FFMA R12, R14, R31, R12 ;  /* 0x0000001f0e0c7223 */ /* 0x000fe2000000000c */
[C---:B0-----:R-:W-:Y:S01]  /*18c0*/  FFMA R49, R20.reuse, R11, R16 ;  /* 0x0000000b14317223 */ /* 0x041fe20000000010 */
[-C--:B------:R-:W-:Y:S01]  /*18d0*/  FFMA R14, R19, R21.reuse, R36 ;  /* 0x00000015130e7223 */ /* 0x080fe20000000024 */
[----:B------:R-:W-:Y:S01]  /*18e0*/  FFMA R16, R7, R21, R38 ;  /* 0x0000001507107223 */ /* 0x000fe20000000026 */
[----:B------:R-:W-:Y:S01]  /*18f0*/  LDS.128 R28, [R13+0x20] ;  /* 0x000020000d1c7984 */ /* 0x000fe20000000c00 */
[C---:B------:R-:W-:Y:S01]  /*1900*/  FFMA R55, R20.reuse, R19, R55 ;  /* 0x0000001314377223 */ /* 0x040fe20000000037 */
[C---:B------:R-:W-:Y:S01]  /*1910*/  FFMA R53, R19.reuse, R22, R40 ;  /* 0x0000001613357223 */ /* 0x040fe20000000028 */
[C---:B------:R-:W-:Y:S01]  /*1920*/  FFMA R42, R19.reuse, R23, R42 ;  /* 0x00000017132a7223 */ /* 0x040fe2000000002a */
[----:B------:R-:W0:Y:S01]  /*1930*/  LDS.128 R36, [R43+0x1000] ;  /* 0x001000002b247984 */ /* 0x000e220000000c00 */
[----:B------:R-:W-:Y:S01]  /*1940*/  UMOV UR7, 0x400 ;  /* 0x0000040000077882 */ /* 0x000fe20000000000 */
[----:B------:R-:W-:Y:S01]  /*1950*/  FFMA R51, R20, R15, R32 ;  /* 0x0000000f14337223 */ /* 0x000fe20000000020 */
[----:B--2---:R-:W-:Y:S01]  /*1960*/  FFMA R67, R24, R19, R67 ;  /* 0x0000001318437223 */ /* 0x004fe20000000043 */
[C---:B------:R-:W-:Y:S01]  /*1970*/  FFMA R68, R19.reuse, R25, R68 ;  /* 0x0000001913447223 */ /* 0x040fe20000000044 */
[C---:B------:R-:W-:Y:S01]  /*1980*/  FFMA R41, R19.reuse, R26, R41 ;  /* 0x0000001a13297223 */ /* 0x040fe20000000029 */
[----:B------:R-:W-:Y:S01]  /*1990*/  FFMA R44, R19, R27, R44 ;  /* 0x0000001b132c7223 */ /* 0x000fe2000000002c */
[----:B------:R-:W-:Y:S01]  /*19a0*/  UIADD3 UR9, UPT, UPT, UR7, 0x1000, URZ ;  /* 0x0000100007097890 */ /* 0x000fe2000fffe0ff */
[----:B------:R-:W1:Y:S01]  /*19b0*/  S2R R19, SR_TID.X ;  /* 0x0000000000137919 */ /* 0x000e620000002100 */
[-C--:B------:R-:W-:Y:S01]  /*19c0*/  FFMA R61, R15, R22.reuse, R34 ;  /* 0x000000160f3d7223 */ /* 0x080fe20000000022 */
[----:B------:R-:W-:Y:S01]  /*19d0*/  FFMA R17, R20, R7, R4 ;  /* 0x0000000714117223 */ /* 0x000fe20000000004 */
[-C--:B------:R-:W-:Y:S01]  /*19e0*/  FFMA R54, R11, R21.reuse, R54 ;  /* 0x000000150b367223 */ /* 0x080fe20000000036 */
[----:B------:R-:W-:Y:S01]  /*19f0*/  FFMA R56, R15, R21, R56 ;  /* 0x000000150f387223 */ /* 0x000fe20000000038 */
[-C--:B------:R-:W-:Y:S01]  /*1a00*/  FFMA R57, R7, R22.reuse, R48 ;  /* 0x0000001607397223 */ /* 0x080fe20000000030 */
[----:B------:R-:W-:Y:S01]  /*1a10*/  FFMA R59, R11, R22, R50 ;  /* 0x000000160b3b7223 */ /* 0x000fe20000000032 */
[----:B------:R2:W3:Y:S01]  /*1a20*/  LDS.128 R32, [R43+0x1010] ;  /* 0x001010002b207984 */ /* 0x0004e20000000c00 */
[-C--:B------:R-:W-:Y:S01]  /*1a30*/  FFMA R46, R7, R23.reuse, R46 ;  /* 0x00000017072e7223 */ /* 0x080fe2000000002e */
[-C--:B------:R-:W-:Y:S01]  /*1a40*/  FFMA R62, R11, R23.reuse, R62 ;  /* 0x000000170b3e7223 */ /* 0x080fe2000000003e */
[----:B------:R-:W-:Y:S01]  /*1a50*/  FFMA R64, R15, R23, R64 ;  /* 0x000000170f407223 */ /* 0x000fe20000000040 */
[----:B------:R-:W-:Y:S01]  /*1a60*/  ULEA UR9, UR8, UR9, 0x18 ;  /* 0x0000000908097291 */ /* 0x000fe2000f8ec0ff */
[----:B------:R-:W4:Y:S01]  /*1a70*/  LDS.128 R20, [R13+0x60] ;  /* 0x000060000d147984 */ /* 0x000f220000000c00 */
[C---:B------:R-:W-:Y:S01]  /*1a80*/  FFMA R69, R24.reuse, R7, R69 ;  /* 0x0000000718457223 */ /* 0x040fe20000000045 */
[C---:B------:R-:W-:Y:S01]  /*1a90*/  FFMA R18, R7.reuse, R25, R18 ;  /* 0x0000001907127223 */ /* 0x040fe20000000012 */
[CC--:B------:R-:W-:Y:S01]  /*1aa0*/  FFMA R65, R7.reuse, R26.reuse, R65 ;  /* 0x0000001a07417223 */ /* 0x0c0fe20000000041 */
[----:B------:R-:W-:Y:S01]  /*1ab0*/  FFMA R52, R7, R27, R52 ;  /* 0x0000001b07347223 */ /* 0x000fe20000000034 */
[C---:B------:R-:W-:Y:S01]  /*1ac0*/  FFMA R40, R11.reuse, R25, R6 ;  /* 0x000000190b287223 */ /* 0x040fe20000000006 */
[CC--:B--2---:R-:W-:Y:S01]  /*1ad0*/  FFMA R43, R11.reuse, R26.reuse, R5 ;  /* 0x0000001a0b2b7223 */ /* 0x0c4fe20000000005 */
[C---:B------:R-:W-:Y:S01]  /*1ae0*/  FFMA R47, R24.reuse, R11, R47 ;  /* 0x0000000b182f7223 */ /* 0x040fe2000000002f */
[----:B------:R-:W2:Y:S01]  /*1af0*/  LDS.128 R4, [R13+0xa0] ;  /* 0x0000a0000d047984 */ /* 0x000ea20000000c00 */
[----:B------:R-:W-:Y:S01]  /*1b00*/  FFMA R45, R24, R15, R45 ;  /* 0x0000000f182d7223 */ /* 0x000fe2000000002d */
[----:B------:R-:W-:Y:S01]  /*1b10*/  FFMA R50, R11, R27, R8 ;  /* 0x0000001b0b327223 */ /* 0x000fe20000000008 */
[C---:B------:R-:W-:Y:S01]  /*1b20*/  FFMA R48, R15.reuse, R25, R10 ;  /* 0x000000190f307223 */ /* 0x040fe2000000000a */
[C---:B------:R-:W-:Y:S01]  /*1b30*/  FFMA R63, R15.reuse, R26, R9 ;  /* 0x0000001a0f3f7223 */ /* 0x040fe20000000009 */
[----:B------:R-:W-:Y:S01]  /*1b40*/  FFMA R58, R15, R27, R12 ;  /* 0x0000001b0f3a7223 */ /* 0x000fe2000000000c */
[----:B------:R-:W5:Y:S01]  /*1b50*/  LDS.128 R8, [R13+0xe0] ;  /* 0x0000e0000d087984 */ /* 0x000f620000000c00 */
[----:B------:R-:W-:Y:S01]  /*1b60*/  ULEA UR7, UR8, UR7, 0x18 ;  /* 0x0000000708077291 */ /* 0x000fe2000f8ec0ff */
[C---:B-1----:R-:W-:Y:S01]  /*1b70*/  LEA R24, R19.reuse, UR9, 0x5 ;  /* 0x0000000913187c11 */ /* 0x042fe2000f8e28ff */
[C---:B0-----:R-:W-:Y:S01]  /*1b80*/  FFMA R60, R28.reuse, R37, R14 ;  /* 0x000000251c3c7223 */ /* 0x041fe2000000000e */
[C---:B------:R-:W-:Y:S01]  /*1b90*/  FFMA R55, R28.reuse, R36, R55 ;  /* 0x000000241c377223 */ /* 0x040fe20000000037 */
[C---:B------:R-:W-:Y:S01]  /*1ba0*/  FFMA R66, R28.reuse, R38, R53 ;  /* 0x000000261c427223 */ /* 0x040fe20000000035 */
[C---:B------:R-:W-:Y:S01]  /*1bb0*/  FFMA R42, R28.reuse, R39, R42 ;  /* 0x000000271c2a7223 */ /* 0x040fe2000000002a */
[----:B------:R-:W0:Y:S04]  /*1bc0*/  LDS.128 R12, [R24+0x1200] ;  /* 0x00120000180c7984 */ /* 0x000e280000000c00 */
[----:B------:R-:W1:Y:S01]  /*1bd0*/  LDS.128 R24, [R24+0x1210] ;  /* 0x0012100018187984 */ /* 0x000e620000000c00 */
[C---:B---3--:R-:W-:Y:S01]  /*1be0*/  FFMA R67, R28.reuse, R32, R67 ;  /* 0x000000201c437223 */ /* 0x048fe20000000043 */
        /* <DEDUP_REMOVED lines=60> */
[----:B------:R-:W3:Y:S01]  /*1fb0*/  S2R R5, SR_TID.Y ;  /* 0x0000000000057919 */ /* 0x000ee20000002200 */
        /* <DEDUP_REMOVED lines=31> */
[----:B---3--:R-:W-:Y:S01]  /*21b0*/  LEA R5, R5, UR7, 0x8 ;  /* 0x0000000705057c11 */ /* 0x008fe2000f8e40ff */
[----:B------:R-:W-:Y:S01]  /*21c0*/  FFMA R50, R6, R35, R50 ;  /* 0x0000002306327223 */ /* 0x000fe20000000032 */
[----:B-1----:R-:W-:Y:S01]  /*21d0*/  FFMA R9, R12, R23, R8 ;  /* 0x000000170c097223 */ /* 0x002fe20000000008 */
[----:B------:R-:W-:Y:S01]  /*21e0*/  FFMA R45, R32, R10, R45 ;  /* 0x0000000a202d7223 */ /* 0x000fe2000000002d */
[C---:B------:R-:W-:Y:S01]  /*21f0*/  FFMA R6, R10.reuse, R33, R25 ;  /* 0x000000210a067223 */ /* 0x040fe20000000019 */
[C---:B------:R-:W-:Y:S01]  /*2200*/  FFMA R63, R10.reuse, R34, R63 ;  /* 0x000000220a3f7223 */ /* 0x040fe2000000003f */
[----:B------:R-:W-:Y:S01]  /*2210*/  FFMA R58, R10, R35, R58 ;  /* 0x000000230a3a7223 */ /* 0x000fe2000000003a */
[C---:B------:R-:W-:Y:S01]  /*2220*/  FFMA R49, R12.reuse, R11, R24 ;  /* 0x0000000b0c317223 */ /* 0x040fe20000000018 */
[C---:B------:R-:W-:Y:S01]  /*2230*/  FFMA R8, R31.reuse, R13, R26 ;  /* 0x0000000d1f087223 */ /* 0x040fe2000000001a */
[-C--:B------:R-:W-:Y:S01]  /*2240*/  FFMA R51, R31, R14.reuse, R36 ;  /* 0x0000000e1f337223 */ /* 0x080fe20000000024 */
[CC--:B------:R-:W-:Y:S01]  /*2250*/  FFMA R53, R23.reuse, R14.reuse, R38 ;  /* 0x0000000e17357223 */ /* 0x0c0fe20000000026 */
[C---:B------:R-:W-:Y:S01]  /*2260*/  FFMA R55, R12.reuse, R31, R55 ;  /* 0x0000001f0c377223 */ /* 0x040fe20000000037 */
[----:B------:R-:W-:Y:S01]  /*2270*/  FFMA R21, R12, R7, R20 ;  /* 0x000000070c157223 */ /* 0x000fe20000000014 */
[-C--:B------:R-:W-:Y:S01]  /*2280*/  FFMA R10, R23, R13.reuse, R28 ;  /* 0x0000000d170a7223 */ /* 0x080fe2000000001c */
[-C--:B------:R-:W-:Y:S01]  /*2290*/  FFMA R54, R7, R13.reuse, R54 ;  /* 0x0000000d07367223 */ /* 0x080fe20000000036 */
[----:B------:R-:W-:Y:S01]  /*22a0*/  FFMA R56, R11, R13, R56 ;  /* 0x0000000d0b387223 */ /* 0x000fe20000000038 */
[----:B------:R-:W-:Y:S01]  /*22b0*/  LDS.128 R24, [R5+0x30] ;  /* 0x0000300005187984 */ /* 0x000fe20000000c00 */
[-C--:B------:R-:W-:Y:S01]  /*22c0*/  FFMA R57, R7, R14.reuse, R40 ;  /* 0x0000000e07397223 */ /* 0x080fe20000000028 */
[----:B------:R-:W-:Y:S01]  /*22d0*/  FFMA R59, R11, R14, R42 ;  /* 0x0000000e0b3b7223 */ /* 0x000fe2000000002a */
[-C--:B------:R-:W-:Y:S01]  /*22e0*/  FFMA R48, R31, R15.reuse, R48 ;  /* 0x0000000f1f307223 */ /* 0x080fe20000000030 */
[----:B------:R-:W1:Y:S01]  /*22f0*/  LDS.128 R32, [R4+0x1800] ;  /* 0x0018000004207984 */ /* 0x000e620000000c00 */
[-C--:B------:R-:W-:Y:S01]  /*2300*/  FFMA R46, R23, R15.reuse, R46 ;  /* 0x0000000f172e7223 */ /* 0x080fe2000000002e */
[-C--:B------:R-:W-:Y:S01]  /*2310*/  FFMA R62, R7, R15.reuse, R62 ;  /* 0x0000000f073e7223 */ /* 0x080fe2000000003e */
[----:B------:R-:W-:Y:S01]  /*2320*/  FFMA R64, R11, R15, R64 ;  /* 0x0000000f0b407223 */ /* 0x000fe20000000040 */
[----:B------:R-:W2:Y:S01]  /*2330*/  LDS.128 R36, [R4+0x1810] ;  /* 0x0018100004247984 */ /* 0x000ea20000000c00 */
[----:B------:R-:W-:-:S02]  /*2340*/  UMOV UR7, 0x400 ;  /* 0x0000040000077882 */ /* 0x000fc40000000000 */
[----:B------:R-:W-:Y:S01]  /*2350*/  UIADD3 UR7, UPT, UPT, UR7, 0x1000, URZ ;  /* 0x0000100007077890 */ /* 0x000fe2000fffe0ff */
[----:B------:R-:W3:Y:S01]  /*2360*/  LDS.128 R12, [R5+0x70] ;  /* 0x00007000050c7984 */ /* 0x000ee20000000c00 */
[C---:B0-----:R-:W-:Y:S01]  /*2370*/  FFMA R67, R16.reuse, R31, R67 ;  /* 0x0000001f10437223 */ /* 0x041fe20000000043 */
[C---:B------:R-:W-:Y:S01]  /*2380*/  FFMA R68, R31.reuse, R17, R68 ;  /* 0x000000111f447223 */ /* 0x040fe20000000044 */
[----:B------:R-:W-:Y:S01]  /*2390*/  ULEA UR7, UR8, UR7, 0x18 ;  /* 0x0000000708077291 */ /* 0x000fe2000f8ec0ff */
[----:B------:R-:W0:Y:S01]  /*23a0*/  S2R R40, SR_TID.X ;  /* 0x0000000000287919 */ /* 0x000e220000002100 */
[CC--:B------:R-:W-:Y:S01]  /*23b0*/  FFMA R41, R31.reuse, R18.reuse, R41 ;  /* 0x000000121f297223 */ /* 0x0c0fe20000000029 */
[----:B------:R-:W-:Y:S01]  /*23c0*/  FFMA R44, R31, R19, R44 ;  /* 0x000000131f2c7223 */ /* 0x000fe2000000002c */
[----:B------:R-:W-:Y:S01]  /*23d0*/  FFMA R20, R23, R17, R30 ;  /* 0x0000001117147223 */ /* 0x000fe2000000001e */
[C---:B------:R-:W-:Y:S01]  /*23e0*/  FFMA R47, R16.reuse, R7, R47 ;  /* 0x00000007102f7223 */ /* 0x040fe2000000002f */
[----:B------:R-:W4:Y:S01]  /*23f0*/  LDS.128 R28, [R5+0xb0] ;  /* 0x0000b000051c7984 */ /* 0x000f220000000c00 */
[C---:B------:R-:W-:Y:S01]  /*2400*/  FFMA R22, R7.reuse, R17, R22 ;  /* 0x0000001107167223 */ /* 0x040fe20000000016 */
[CC--:B------:R-:W-:Y:S01]  /*2410*/  FFMA R43, R7.reuse, R18.reuse, R43 ;  /* 0x00000012072b7223 */ /* 0x0c0fe2000000002b */
[----:B------:R-:W-:Y:S01]  /*2420*/  FFMA R50, R7, R19, R50 ;  /* 0x0000001307327223 */ /* 0x000fe20000000032 */
[C---:B------:R-:W-:Y:S01]  /*2430*/  FFMA R42, R11.reuse, R17, R6 ;  /* 0x000000110b2a7223 */ /* 0x040fe20000000006 */
[C---:B------:R-:W-:Y:S01]  /*2440*/  FFMA R45, R16.reuse, R11, R45 ;  /* 0x0000000b102d7223 */ /* 0x040fe2000000002d */
[----:B------:R-:W5:Y:S01]  /*2450*/  LDS.128 R4, [R5+0xf0] ;  /* 0x0000f00005047984 */ /* 0x000f620000000c00 */
[CC--:B------:R-:W-:Y:S01]  /*2460*/  FFMA R63, R11.reuse, R18.reuse, R63 ;  /* 0x000000120b3f7223 */ /* 0x0c0fe2000000003f */
[----:B------:R-:W-:Y:S01]  /*2470*/  FFMA R58, R11, R19, R58 ;  /* 0x000000130b3a7223 */ /* 0x000fe2000000003a */
[----:B------:R-:W-:Y:S01]  /*2480*/  FFMA R69, R16, R23, R69 ;  /* 0x0000001710457223 */ /* 0x000fe20000000045 */
[C---:B------:R-:W-:Y:S01]  /*2490*/  FFMA R65, R23.reuse, R18, R65 ;  /* 0x0000001217417223 */ /* 0x040fe20000000041 */
[----:B------:R-:W-:Y:S01]  /*24a0*/  FFMA R52, R23, R19, R52 ;  /* 0x0000001317347223 */ /* 0x000fe20000000034 */
[C---:B-1----:R-:W-:Y:S01]  /*24b0*/  FFMA R55, R24.reuse, R32, R55 ;  /* 0x0000002018377223 */ /* 0x042fe20000000037 */
[C---:B------:R-:W-:Y:S01]  /*24c0*/  FFMA R60, R24.reuse, R33, R8 ;  /* 0x00000021183c7223 */ /* 0x040fe20000000008 */
[C---:B------:R-:W-:Y:S01]  /*24d0*/  FFMA R66, R24.reuse, R34, R51 ;  /* 0x0000002218427223 */ /* 0x040fe20000000033 */
[----:B------:R-:W-:Y:S01]  /*24e0*/  FFMA R48, R24, R35, R48 ;  /* 0x0000002318307223 */ /* 0x000fe20000000030 */
[----:B0-----:R-:W-:Y:S01]  /*24f0*/  LEA R40, R40, UR7, 0x5 ;  /* 0x0000000728287c11 */ /* 0x001fe2000f8e28ff */
[C---:B--2---:R-:W-:Y:S01]  /*2500*/  FFMA R67, R24.reuse, R36, R67 ;  /* 0x0000002418437223 */ /* 0x044fe20000000043 */
[C---:B------:R-:W-:Y:S01]  /*2510*/  FFMA R68, R24.reuse, R37, R68 ;  /* 0x0000002518447223 */ /* 0x040fe20000000044 */
[C---:B------:R-:W-:Y:S01]  /*2520*/  FFMA R41, R24.reuse, R38, R41 ;  /* 0x0000002618297223 */ /* 0x040fe20000000029 */
[----:B------:R-:W-:Y:S01]  /*2530*/  FFMA R44, R24, R39, R44 ;  /* 0x00000027182c7223 */ /* 0x000fe2000000002c */
[C---:B---3--:R-:W-:Y:S01]  /*2540*/  FFMA R24, R12.reuse, R32, R9 ;  /* 0x000000200c187223 */ /* 0x048fe20000000009 */
[C---:B------:R-:W-:Y:S01]  /*2550*/  FFMA R72, R12.reuse, R33, R10 ;  /* 0x000000210c487223 */ /* 0x040fe2000000000a */
[----:B------:R-:W0:Y:S01]  /*2560*/  LDS.128 R16, [R40+0x1a10] ;  /* 0x001a100028107984 */ /* 0x000e220000000c00 */
[C---:B------:R-:W-:Y:S01]  /*2570*/  FFMA R74, R12.reuse, R34, R53 ;  /* 0x000000220c4a7223 */ /* 0x040fe20000000035 */
[C---:B------:R-:W-:Y:S01]  /*2580*/  FFMA R46, R12.reuse, R35, R46 ;  /* 0x000000230c2e7223 */ /* 0x040fe2000000002e */
[C---:B------:R-:W-:Y:S01]  /*2590*/  FFMA R69, R12.reuse, R36, R69 ;  /* 0x000000240c457223 */ /* 0x040fe20000000045 */
[----:B------:R-:W1:Y:S01]  /*25a0*/  LDS.128 R8, [R40+0x1a00] ;  /* 0x001a000028087984 */ /* 0x000e620000000c00 */
        /* <DEDUP_REMOVED lines=8> */
[----:B------:R-:W-:Y:S01]  /*2630*/  FFMA R34, R4, R34, R59 ;  /* 0x0000002204227223 */ /* 0x000fe2000000003b */
[----:B------:R-:W-:Y:S01]  /*2640*/  FFMA R54, R28, R37, R22 ;  /* 0x000000251c367223 */ /* 0x000fe20000000016 */
[C---:B------:R-:W-:Y:S01]  /*2650*/  FFMA R56, R4.reuse, R33, R56 ;  /* 0x0000002104387223 */ /* 0x040fe20000000038 */
[----:B------:R-:W-:Y:S01]  /*2660*/  FFMA R64, R4, R35, R64 ;  /* 0x0000002304407223 */ /* 0x000fe20000000040 */
[----:B------:R-:W2:Y:S01]  /*2670*/  LDS.128 R20, [R40+0x1c00] ;  /* 0x001c000028147984 */ /* 0x000ea20000000c00 */
[----:B------:R-:W-:Y:S01]  /*2680*/  FFMA R43, R28, R38, R43 ;  /* 0x000000261c2b7223 */ /* 0x000fe2000000002b */
[C---:B------:R-:W-:Y:S01]  /*2690*/  FFMA R42, R4.reuse, R37, R42 ;  /* 0x00000025042a7223 */ /* 0x040fe2000000002a */
[C---:B------:R-:W-:Y:S01]  /*26a0*/  FFMA R45, R4.reuse, R36, R45 ;  /* 0x00000024042d7223 */ /* 0x040fe2000000002d */
[C---:B------:R-:W-:Y:S01]  /*26b0*/  FFMA R63, R4.reuse, R38, R63 ;  /* 0x00000026043f7223 */ /* 0x040fe2000000003f */
[-C--:B------:R-:W-:Y:S01]  /*26c0*/  FFMA R58, R4, R39.reuse, R58 ;  /* 0x00000027043a7223 */ /* 0x080fe2000000003a */
[C---:B------:R-:W-:Y:S01]  /*26d0*/  FFMA R50, R28.reuse, R39, R50 ;  /* 0x000000271c327223 */ /* 0x040fe20000000032 */
[----:B------:R-:W3:Y:S01]  /*26e0*/  LDCU UR7, c[0x0][0x3a0] ;  /* 0x00007400ff0777ac */ /* 0x000ee20008000800 */
[----:B------:R-:W-:Y:S01]  /*26f0*/  FFMA R47, R28, R36, R47 ;  /* 0x000000241c2f7223 */ /* 0x000fe2000000002f */
[----:B0-----:R-:W-:Y:S01]  /*2700*/  FFMA R67, R16, R25, R67 ;  /* 0x0000001910437223 */ /* 0x001fe20000000043 */
[C---:B------:R-:W-:Y:S01]  /*2710*/  FFMA R68, R25.reuse, R17, R68 ;  /* 0x0000001119447223 */ /* 0x040fe20000000044 */
[C---:B------:R-:W-:Y:S01]  /*2720*/  FFMA R4, R25.reuse, R18, R41 ;  /* 0x0000001219047223 */ /* 0x040fe20000000029 */
[----:B------:R-:W-:Y:S01]  /*2730*/  FFMA R44, R25, R19, R44 ;  /* 0x00000013192c7223 */ /* 0x000fe2000000002c */
[C---:B-1----:R-:W-:Y:S01]  /*2740*/  FFMA R49, R8.reuse, R5, R32 ;  /* 0x0000000508317223 */ /* 0x042fe20000000020 */
[-C--:B------:R-:W-:Y:S01]  /*2750*/  FFMA R75, R5, R10.reuse, R34 ;  /* 0x0000000a054b7223 */ /* 0x080fe20000000022 */
[C---:B------:R-:W-:Y:S01]  /*2760*/  FFMA R55, R8.reuse, R25, R55 ;  /* 0x0000001908377223 */ /* 0x040fe20000000037 */
[----:B------:R-:W0:Y:S01]  /*2770*/  LDS.128 R32, [R40+0x1c10] ;  /* 0x001c100028207984 */ /* 0x000e220000000c00 */
[C---:B------:R-:W-:Y:S01]  /*2780*/  FFMA R51, R25.reuse, R9, R60 ;  /* 0x0000000919337223 */ /* 0x040fe2000000003c */
[CC--:B------:R-:W-:Y:S01]  /*2790*/  FFMA R53, R25.reuse, R10.reuse, R66 ;  /* 0x0000000a19357223 */ /* 0x0c0fe20000000042 */
[----:B------:R-:W-:Y:S01]  /*27a0*/  FFMA R77, R25, R11, R48 ;  /* 0x0000000b194d7223 */ /* 0x000fe20000000030 */
[C---:B------:R-:W-:Y:S01]  /*27b0*/  FFMA R37, R8.reuse, R13, R24 ;  /* 0x0000000d08257223 */ /* 0x040fe20000000018 */
[----:B------:R-:W-:Y:S01]  /*27c0*/  FFMA R39, R8, R29, R12 ;  /* 0x0000001d08277223 */ /* 0x000fe2000000000c */
[-C--:B------:R-:W-:Y:S01]  /*27d0*/  FFMA R59, R13, R9.reuse, R72 ;  /* 0x000000090d3b7223 */ /* 0x080fe20000000048 */
[-C--:B------:R-:W-:Y:S01]  /*27e0*/  FFMA R71, R29, R9.reuse, R76 ;  /* 0x000000091d477223 */ /* 0x080fe2000000004c */
[----:B------:R-:W-:Y:S01]  /*27f0*/  FFMA R73, R5, R9, R56 ;  /* 0x0000000905497223 */ /* 0x000fe20000000038 */
        /* <DEDUP_REMOVED lines=9> */
[CC--:B------:R-:W-:Y:S01]  /*2890*/  FFMA R13, R29.reuse, R17.reuse, R54 ;  /* 0x000000111d0d7223 */ /* 0x0c0fe20000000036 */
[----:B------:R-:W1:Y:S01]  /*28a0*/  LDS.128 R8, [R40+0x1e00] ;  /* 0x001e000028087984 */ /* 0x000e620000000c00 */
[-C--:B------:R-:W-:Y:S01]  /*28b0*/  FFMA R12, R29, R18.reuse, R43 ;  /* 0x000000121d0c7223 */ /* 0x080fe2000000002b */
[C---:B------:R-:W-:Y:S01]  /*28c0*/  FFMA R17, R5.reuse, R17, R42 ;  /* 0x0000001105117223 */ /* 0x040fe2000000002a */
[----:B---3--:R-:W-:Y:S01]  /*28d0*/  UISETP.GE.AND UP0, UPT, UR4, UR7, UPT ;  /* 0x000000070400728c */ /* 0x008fe2000bf06270 */
[----:B------:R-:W3:Y:S01]  /*28e0*/  LDS.128 R40, [R40+0x1e10] ;  /* 0x001e100028287984 */ /* 0x000ee20000000c00 */
[C---:B------:R-:W-:Y:S01]  /*28f0*/  FFMA R47, R16.reuse, R29, R47 ;  /* 0x0000001d102f7223 */ /* 0x040fe2000000002f */
[----:B------:R-:W-:Y:S01]  /*2900*/  FFMA R45, R16, R5, R45 ;  /* 0x00000005102d7223 */ /* 0x000fe2000000002d */
[C---:B------:R-:W-:Y:S01]  /*2910*/  FFMA R63, R5.reuse, R18, R63 ;  /* 0x00000012053f7223 */ /* 0x040fe2000000003f */
[-C--:B------:R-:W-:Y:S01]  /*2920*/  FFMA R58, R5, R19.reuse, R58 ;  /* 0x00000013053a7223 */ /* 0x080fe2000000003a */
[----:B------:R-:W-:Y:S01]  /*2930*/  FFMA R50, R29, R19, R50 ;  /* 0x000000131d327223 */ /* 0x000fe20000000032 */
[----:B--2---:R-:W-:Y:S01]  /*2940*/  FFMA R55, R20, R26, R55 ;  /* 0x0000001a14377223 */ /* 0x004fe20000000037 */
        /* <DEDUP_REMOVED lines=20> */
[----:B------:R-:W-:Y:S01]  /*2a90*/  FFMA R36, R6, R21, R73 ;  /* 0x0000001506247223 */ /* 0x000fe20000000049 */
[----:B------:R-:W-:Y:S01]  /*2aa0*/  FFMA R38, R30, R22, R57 ;  /* 0x000000161e267223 */ /* 0x000fe20000000039 */
[----:B------:R-:W-:Y:S01]  /*2ab0*/  FFMA R72, R6, R23, R64 ;  /* 0x0000001706487223 */ /* 0x000fe20000000040 */
[----:B------:R-:W-:Y:S01]  /*2ac0*/  FFMA R47, R32, R30, R47 ;  /* 0x0000001e202f7223 */ /* 0x000fe2000000002f */
[-C--:B------:R-:W-:Y:S01]  /*2ad0*/  FFMA R13, R30, R34.reuse, R12 ;  /* 0x000000221e0d7223 */ /* 0x080fe2000000000c */
[C---:B------:R-:W-:Y:S01]  /*2ae0*/  FFMA R63, R6.reuse, R34, R63 ;  /* 0x00000022063f7223 */ /* 0x040fe2000000003f */
[----:B------:R-:W-:Y:S01]  /*2af0*/  FFMA R22, R6, R22, R75 ;  /* 0x0000001606167223 */ /* 0x000fe2000000004b */
[----:B------:R-:W-:Y:S01]  /*2b00*/  FFMA R30, R30, R35, R50 ;  /* 0x000000231e1e7223 */ /* 0x000fe20000000032 */
[----:B------:R-:W-:Y:S01]  /*2b10*/  FFMA R49, R32, R6, R45 ;  /* 0x0000000620317223 */ /* 0x000fe2000000002d */
[C---:B------:R-:W-:Y:S01]  /*2b20*/  FFMA R12, R6.reuse, R33, R17 ;  /* 0x00000021060c7223 */ /* 0x040fe20000000011 */
[----:B------:R-:W-:Y:S01]  /*2b30*/  FFMA R34, R6, R35, R58 ;  /* 0x0000002306227223 */ /* 0x000fe2000000003a */
[-C--:B-1----:R-:W-:Y:S01]  /*2b40*/  FFMA R58, R15, R11.reuse, R56 ;  /* 0x0000000b0f3a7223 */ /* 0x082fe20000000038 */
        /* <DEDUP_REMOVED lines=11> */
[C---:B---3--:R-:W-:Y:S01]  /*2c00*/  FFMA R4, R27.reuse, R41, R74 ;  /* 0x000000291b047223 */ /* 0x048fe2000000004a */
[C---:B------:R-:W-:Y:S01]  /*2c10*/  FFMA R32, R27.reuse, R43, R44 ;  /* 0x0000002b1b207223 */ /* 0x040fe2000000002c */
[-C--:B------:R-:W-:Y:S01]  /*2c20*/  FFMA R59, R27, R10.reuse, R54 ;  /* 0x0000000a1b3b7223 */ /* 0x080fe20000000036 */
[-C--:B------:R-:W-:Y:S01]  /*2c30*/  FFMA R35, R15, R10.reuse, R48 ;  /* 0x0000000a0f237223 */ /* 0x080fe20000000030 */
[-C--:B------:R-:W-:Y:S01]  /*2c40*/  FFMA R39, R31, R10.reuse, R38 ;  /* 0x0000000a1f277223 */ /* 0x080fe20000000026 */
[----:B------:R-:W-:Y:S01]  /*2c50*/  FFMA R53, R7, R10, R22 ;  /* 0x0000000a07357223 */ /* 0x000fe20000000016 */
        /* <DEDUP_REMOVED lines=16> */
.L_x_342:
        /* <DEDUP_REMOVED lines=13> */
[----:B------:R-:W2:Y:S01]  /*2e30*/  LDCU.64 UR4, c[0x0][0x390] ;  /* 0x00007200ff0477ac */ /* 0x000ea20008000a00 */
[----:B0-----:R-:W-:Y:S01]  /*2e40*/  ISETP.GE.AND P3, PT, R3, UR7, PT ;  /* 0x0000000703007c0c */ /* 0x001fe2000bf66270 */
[----:B------:R-:W-:Y:S01]  /*2e50*/  IMAD R2, R2, UR7, RZ ;  /* 0x0000000702027c24 */ /* 0x000fe2000f8e02ff */
[----:B------:R-:W-:-:S04]  /*2e60*/  ISETP.GE.AND P6, PT, R14, UR7, PT ;  /* 0x000000070e007c0c */ /* 0x000fc8000bfc6270 */
[----:B------:R-:W-:-:S04]  /*2e70*/  IADD3 R10, P4, PT, R3, R2, RZ ;  /* 0x00000002030a7210 */ /* 0x000fc80007f9e0ff */
[----:B------:R-:W-:Y:S02]  /*2e80*/  LEA.HI.X.SX32 R17, R2, R17, 0x1, P4 ;  /* 0x0000001102117211 */ /* 0x000fe400020f0eff */
[----:B--2---:R-:W-:Y:S01]  /*2e90*/  LEA R14, P5, R10, UR4, 0x2 ;  /* 0x000000040a0e7c11 */ /* 0x004fe2000f8a10ff */
[----:B------:R-:W0:Y:S01]  /*2ea0*/  @!P3 LDC.64 R12, c[0x0][0x390] ;  /* 0x0000e400ff0cbb82 */ /* 0x000e220000000a00 */
[C---:B------:R-:W-:Y:S02]  /*2eb0*/  @!P3 IADD3 R15, PT, PT, R3.reuse, R2, RZ ;  /* 0x00000002030fb210 */ /* 0x040fe40007ffe0ff */
[----:B------:R-:W-:-:S03]  /*2ec0*/  IADD3 R2, PT, PT, R3, 0x2, RZ ;  /* 0x0000000203027810 */ /* 0x000fc60007ffe0ff */
[----:B0-----:R-:W-:Y:S01]  /*2ed0*/  @!P3 IMAD.WIDE R12, R15, 0x4, R12 ;  /* 0x000000040f0cb825 */ /* 0x001fe200078e020c */
[----:B------:R-:W-:-:S04]  /*2ee0*/  IADD3 R15, PT, PT, R3, 0x3, RZ ;  /* 0x00000003030f7810 */ /* 0x000fc80007ffe0ff */
[----:B-1----:R0:W-:Y:S01]  /*2ef0*/  @!P3 STG.E desc[UR12][R12.64], R55 ;  /* 0x000000370c00b986 */ /* 0x0021e2000c10190c */
[----:B------:R-:W-:Y:S02]  /*2f00*/  ISETP.GE.AND P3, PT, R2, UR7, PT ;  /* 0x0000000702007c0c */ /* 0x000fe4000bf66270 */
[----:B------:R-:W-:Y:S02]  /*2f10*/  ISETP.GE.AND P4, PT, R15, UR7, PT ;  /* 0x000000070f007c0c */ /* 0x000fe4000bf86270 */
[C---:B------:R-:W-:Y:S02]  /*2f20*/  IADD3 R2, PT, PT, R3.reuse, 0x4, RZ ;  /* 0x0000000403027810 */ /* 0x040fe40007ffe0ff */
[----:B------:R-:W-:Y:S02]  /*2f30*/  LEA.HI.X R15, R10, UR5, R17, 0x2, P5 ;  /* 0x000000050a0f7c11 */ /* 0x000fe4000a8f1411 */
[----:B------:R-:W-:Y:S02]  /*2f40*/  ISETP.GE.AND P5, PT, R2, UR7, PT ;  /* 0x0000000702007c0c */ /* 0x000fe4000bfa6270 */
[C---:B------:R-:W-:Y:S01]  /*2f50*/  IADD3 R2, PT, PT, R3.reuse, 0x5, RZ ;  /* 0x0000000503027810 */ /* 0x040fe20007ffe0ff */
[----:B------:R0:W-:Y:S01]  /*2f60*/  @!P6 STG.E desc[UR12][R14.64+0x4], R66 ;  /* 0x000004420e00e986 */ /* 0x0001e2000c10190c */
[----:B------:R-:W-:-:S02]  /*2f70*/  IADD3 R10, PT, PT, R3, 0x6, RZ ;  /* 0x00000006030a7810 */ /* 0x000fc40007ffe0ff */
[----:B------:R-:W-:Y:S01]  /*2f80*/  ISETP.GE.AND P6, PT, R2, UR7, PT ;  /* 0x0000000702007c0c */ /* 0x000fe2000bfc6270 */
[----:B------:R0:W-:Y:S01]  /*2f90*/  @!P3 STG.E desc[UR12][R14.64+0x8], R59 ;  /* 0x0000083b0e00b986 */ /* 0x0001e2000c10190c */
[----:B------:R-:W-:Y:S02]  /*2fa0*/  IADD3 R2, PT, PT, R3, 0x7, RZ ;  /* 0x0000000703027810 */ /* 0x000fe40007ffe0ff */
[----:B------:R-:W-:Y:S01]  /*2fb0*/  ISETP.GE.AND P3, PT, R10, UR7, PT ;  /* 0x000000070a007c0c */ /* 0x000fe2000bf66270 */
[----:B------:R0:W-:Y:S01]  /*2fc0*/  @!P4 STG.E desc[UR12][R14.64+0xc], R62 ;  /* 0x00000c3e0e00c986 */ /* 0x0001e2000c10190c */
[----:B------:R-:W-:-:S03]  /*2fd0*/  ISETP.GE.AND P4, PT, R2, UR7, PT ;  /* 0x0000000702007c0c */ /* 0x000fc6000bf86270 */
[----:B------:R0:W-:Y:S04]  /*2fe0*/  @!P5 STG.E desc[UR12][R14.64+0x10], R61 ;  /* 0x0000103d0e00d986 */ /* 0x0001e8000c10190c */
[----:B------:R0:W-:Y:S04]  /*2ff0*/  @!P6 STG.E desc[UR12][R14.64+0x14], R4 ;  /* 0x000014040e00e986 */ /* 0x0001e8000c10190c */
[----:B------:R0:W-:Y:S04]  /*3000*/  @!P3 STG.E desc[UR12][R14.64+0x18], R5 ;  /* 0x000018050e00b986 */ /* 0x0001e8000c10190c */
[----:B------:R0:W-:Y:S02]  /*3010*/  @!P4 STG.E desc[UR12][R14.64+0x1c], R32 ;  /* 0x00001c200e00c986 */ /* 0x0001e4000c10190c */
.L_x_359:
[----:B-1----:R-:W-:Y:S05]  /*3020*/  BSYNC.RECONVERGENT B0 ;  /* 0x0000000000007941 */ /* 0x002fea0003800200 */
.L_x_358:
[----:B------:R-:W-:Y:S04]  /*3030*/  BSSY.RECONVERGENT B0, `(.L_x_360) ;  /* 0x0000024000007945 */ /* 0x000fe80003800200 */
[----:B------:R-:W-:Y:S05]  /*3040*/  @P2 BRA `(.L_x_361) ;  /* 0x0000000000882947 */ /* 0x000fea0003800000 */
[----:B------:R-:W1:Y:S01]  /*3050*/  LDCU UR4, c[0x0][0x39c] ;  /* 0x00007380ff0477ac */ /* 0x000e620008000800 */
[C---:B------:R-:W-:Y:S02]  /*3060*/  IADD3 R2, PT, PT, R3.reuse, 0x1, RZ ;  /* 0x0000000103027810 */ /* 0x040fe40007ffe0ff */
[C---:B------:R-:W-:Y:S01]  /*3070*/  IADD3 R10, PT, PT, R3.reuse, 0x2, RZ ;  /* 0x00000002030a7810 */ /* 0x040fe20007ffe0ff */
[----:B------:R-:W2:Y:S01]  /*3080*/  LDCU.64 UR8, c[0x0][0x390] ;  /* 0x00007200ff0877ac */ /* 0x000ea20008000a00 */
[----:B-1----:R-:W-:Y:S01]  /*3090*/  ISETP.GE.AND P5, PT, R3, UR4, PT ;  /* 0x0000000403007c0c */ /* 0x002fe2000bfa6270 */
[----:B------:R-:W-:Y:S01]  /*30a0*/  IMAD R16, R16, UR4, RZ ;  /* 0x0000000410107c24 */ /* 0x000fe2000f8e02ff */
[----:B------:R-:W-:Y:S02]  /*30b0*/  ISETP.GE.AND P2, PT, R2, UR4, PT ;  /* 0x0000000402007c0c */ /* 0x000fe4000bf46270 */
[----:B------:R-:W-:Y:S02]  /*30c0*/  ISETP.GE.AND P3, PT, R10, UR4, PT ;  /* 0x000000040a007c0c */ /* 0x000fe4000bf66270 */
[----:B------:R-:W-:-:S02]  /*30d0*/  SHF.R.S32.HI R2, RZ, 0x1f, R16 ;  /* 0x0000001fff027819 */ /* 0x000fc40000011410 */
[----:B------:R-:W-:-:S05]  /*30e0*/  IADD3 R10, PT, PT, R3, 0x3, RZ ;  /* 0x00000003030a7810 */ /* 0x000fca0007ffe0ff */
[----:B0-----:R-:W0:Y:S01]  /*30f0*/  @!P5 LDC.64 R4, c[0x0][0x390] ;  /* 0x0000e400ff04db82 */ /* 0x001e220000000a00 */
[CC--:B------:R-:W-:Y:S02]  /*3100*/  @!P5 IADD3 R13, PT, PT, R3.reuse, R16.reuse, RZ ;  /* 0x00000010030dd210 */ /* 0x0c0fe40007ffe0ff */
[----:B------:R-:W-:-:S03]  /*3110*/  IADD3 R16, P4, PT, R3, R16, RZ ;  /* 0x0000001003107210 */ /* 0x000fc60007f9e0ff */
[----:B0-----:R-:W-:Y:S01]  /*3120*/  @!P5 IMAD.WIDE R12, R13, 0x4, R4 ;  /* 0x000000040d0cd825 */ /* 0x001fe200078e0204 */
[C---:B------:R-:W-:Y:S02]  /*3130*/  LEA.HI.X.SX32 R5, R3.reuse, R2, 0x1, P4 ;  /* 0x0000000203057211 */ /* 0x040fe400020f0eff */
[----:B--2---:R-:W-:Y:S02]  /*3140*/  LEA R4, P6, R16, UR8, 0x2 ;  /* 0x0000000810047c11 */ /* 0x004fe4000f8c10ff */
        /* <DEDUP_REMOVED lines=18> */
.L_x_361:
[----:B------:R-:W-:Y:S05]  /*3270*/  BSYNC.RECONVERGENT B0 ;  /* 0x0000000000007941 */ /* 0x000fea0003800200 */
.L_x_360:
[----:B------:R-:W-:Y:S04]  /*3280*/  BSSY.RECONVERGENT B0, `(.L_x_362) ;  /* 0x0000024000007945 */ /* 0x000fe80003800200 */
[----:B------:R-:W-:Y:S05]  /*3290*/  @P0 BRA `(.L_x_363) ;  /* 0x0000000000880947 */ /* 0x000fea0003800000 */
[----:B------:R-:W2:Y:S01]  /*32a0*/  LDCU UR4, c[0x0][0x39c] ;  /* 0x00007380ff0477ac */ /* 0x000ea20008000800 */
[C---:B-1----:R-:W-:Y:S02]  /*32b0*/  IADD3 R6, PT, PT, R3.reuse, 0x1, RZ ;  /* 0x0000000103067810 */ /* 0x042fe40007ffe0ff */
[C---:B------:R-:W-:Y:S01]  /*32c0*/  IADD3 R9, PT, PT, R3.reuse, 0x2, RZ ;  /* 0x0000000203097810 */ /* 0x040fe20007ffe0ff */
[----:B------:R-:W1:Y:S01]  /*32d0*/  LDCU.64 UR8, c[0x0][0x390] ;  /* 0x00007200ff0877ac */ /* 0x000e620008000a00 */
[C---:B------:R-:W-:Y:S02]  /*32e0*/  IADD3 R10, PT, PT, R3.reuse, 0x3, RZ ;  /* 0x00000003030a7810 */ /* 0x040fe40007ffe0ff */
[----:B--2---:R-:W-:Y:S01]  /*32f0*/  ISETP.GE.AND P5, PT, R3, UR4, PT ;  /* 0x0000000403007c0c */ /* 0x004fe2000bfa6270 */
[----:B------:R-:W-:Y:S01]  /*3300*/  IMAD R2, R7, UR4, RZ ;  /* 0x0000000407027c24 */ /* 0x000fe2000f8e02ff */
[----:B------:R-:W-:Y:S02]  /*3310*/  ISETP.GE.AND P2, PT, R6, UR4, PT ;  /* 0x0000000406007c0c */ /* 0x000fe4000bf46270 */
[----:B------:R-:W-:-:S02]  /*3320*/  ISETP.GE.AND P0, PT, R9, UR4, PT ;  /* 0x0000000409007c0c */ /* 0x000fc4000bf06270 */
[----:B------:R-:W-:Y:S02]  /*3330*/  SHF.R.S32.HI R6, RZ, 0x1f, R2 ;  /* 0x0000001fff067819 */ /* 0x000fe40000011402 */
[CC--:B------:R-:W-:Y:S02]  /*3340*/  IADD3 R9, P3, PT, R3.reuse, R2.reuse, RZ ;  /* 0x0000000203097210 */ /* 0x0c0fe40007f7e0ff */
[----:B------:R-:W-:Y:S02]  /*3350*/  ISETP.GE.AND P4, PT, R10, UR4, PT ;  /* 0x000000040a007c0c */ /* 0x000fe4000bf86270 */
[C---:B------:R-:W-:Y:S01]  /*3360*/  IADD3 R10, PT, PT, R3.reuse, 0x4, RZ ;  /* 0x00000004030a7810 */ /* 0x040fe20007ffe0ff */
[----:B0-----:R-:W0:Y:S01]  /*3370*/  @!P5 LDC.64 R4, c[0x0][0x390] ;  /* 0x0000e400ff04db82 */ /* 0x001e220000000a00 */
[C---:B------:R-:W-:Y:S02]  /*3380*/  @!P5 IADD3 R7, PT, PT, R3.reuse, R2, RZ ;  /* 0x000000020307d210 */ /* 0x040fe40007ffe0ff */
[----:B------:R-:W-:-:S02]  /*3390*/  LEA.HI.X.SX32 R2, R3, R6, 0x1, P3 ;  /* 0x0000000603027211 */ /* 0x000fc400018f0eff */
[----:B-1----:R-:W-:Y:S02]  /*33a0*/  LEA R6, P6, R9, UR8, 0x2 ;  /* 0x0000000809067c11 */ /* 0x002fe4000f8c10ff */
[----:B------:R-:W-:Y:S02]  /*33b0*/  ISETP.GE.AND P3, PT, R10, UR4, PT ;  /* 0x000000040a007c0c */ /* 0x000fe4000bf66270 */
[----:B------:R-:W-:Y:S01]  /*33c0*/  IADD3 R10, PT, PT, R3, 0x5, RZ ;  /* 0x00000005030a7810 */ /* 0x000fe20007ffe0ff */
[----:B0-----:R-:W-:Y:S01]  /*33d0*/  @!P5 IMAD.WIDE R4, R7, 0x4, R4 ;  /* 0x000000040704d825 */ /* 0x001fe200078e0204 */
        /* <DEDUP_REMOVED lines=14> */
.L_x_363:
[----:B------:R-:W-:Y:S05]  /*34c0*/  BSYNC.RECONVERGENT B0 ;  /* 0x0000000000007941 */ /* 0x000fea0003800200 */
.L_x_362:
[----:B------:R-:W-:Y:S05]  /*34d0*/  @P1 EXIT ;  /* 0x000000000000194d */ /* 0x000fea0003800000 */
[----:B------:R-:W3:Y:S01]  /*34e0*/  LDCU UR4, c[0x0][0x39c] ;  /* 0x00007380ff0477ac */ /* 0x000ee20008000800 */
[C---:B------:R-:W-:Y:S02]  /*34f0*/  IADD3 R2, PT, PT, R3.reuse, 0x1, RZ ;  /* 0x0000000103027810 */ /* 0x040fe40007ffe0ff */
[C---:B-12---:R-:W-:Y:S01]  /*3500*/  IADD3 R6, PT, PT, R3.reuse, 0x2, RZ ;  /* 0x0000000203067810 */ /* 0x046fe20007ffe0ff */
[----:B------:R-:W1:Y:S01]  /*3510*/  LDCU.64 UR6, c[0x0][0x390] ;  /* 0x00007200ff0677ac */ /* 0x000e620008000a00 */
[C---:B------:R-:W-:Y:S02]  /*3520*/  IADD3 R8, PT, PT, R3.reuse, 0x4, RZ ;  /* 0x0000000403087810 */ /* 0x040fe40007ffe0ff */
        /* <DEDUP_REMOVED lines=9> */
[----:B0-----:R-:W0:Y:S01]  /*35c0*/  @!P5 LDC.64 R4, c[0x0][0x390] ;  /* 0x0000e400ff04db82 */ /* 0x001e220000000a00 */
        /* <DEDUP_REMOVED lines=21> */
.L_x_364:
        /* <DEDUP_REMOVED lines=14> */
.L_x_660:


//--------------------- .text._Z22gemm_smem_tiled_kernelILi64ELi16ELi64EEvPKfS1_Pfiii --------------------------
	.section	.text._Z22gemm_smem_tiled_kernelILi64ELi16ELi64EEvPKfS1_Pfiii,"ax",@progbits
	.align	128
        .global         _Z22gemm_smem_tiled_kernelILi64ELi16ELi64EEvPKfS1_Pfiii
        .type           _Z22gemm_smem_tiled_kernelILi64ELi16ELi64EEvPKfS1_Pfiii,@function
        .size           _Z22gemm_smem_tiled_kernelILi64ELi16ELi64EEvPKfS1_Pfiii,(.L_x_661 - _Z22gemm_smem_tiled_kernelILi64ELi16ELi64EEvPKfS1_Pfiii)
        .other          _Z22gemm_smem_tiled_kernelILi64ELi16ELi64EEvPKfS1_Pfiii,@"STO_CUDA_ENTRY STV_DEFAULT"
_Z22gemm_smem_tiled_kernelILi64ELi16ELi64EEvPKfS1_Pfiii:
.text._Z22gemm_smem_tiled_kernelILi64ELi16ELi64EEvPKfS1_Pfiii:
[----:B------:R-:W-:Y:S01]  /*0000*/  LDC R1, c[0x0][0x37c] ;  /* 0x0000df00ff017b82 */ /* 0x000fe20000000800 */
[----:B------:R-:W0:Y:S07]  /*0010*/  S2R R0, SR_TID.X ;  /* 0x0000000000007919 */ /* 0x000e2e0000002100 */
[----:B------:R-:W1:Y:S01]  /*0020*/  S2UR UR5, SR_CTAID.X ;  /* 0x00000000000579c3 */ /* 0x000e620000002500 */
[----:B------:R-:W2:Y:S01]  /*0030*/  LDCU UR4, c[0x0][0x3a0] ;  /* 0x00007400ff0477ac */ /* 0x000ea20008000800 */
[----:B------:R-:W-:Y:S01]  /*0040*/  HFMA2 R46, -RZ, RZ, 0, 0 ;  /* 0x00000000ff2e7431 */ /* 0x000fe200000001ff */
[----:B------:R-:W-:Y:S01]  /*0050*/  CS2R R44, SRZ ;  /* 0x00000000002c7805 */ /* 0x000fe2000001ff00 */
[----:B------:R-:W-:Y:S01]  /*0060*/  HFMA2 R36, -RZ, RZ, 0, 0 ;  /* 0x00000000ff247431 */ /* 0x000fe200000001ff */
[----:B------:R-:W-:-:S02]  /*0070*/  CS2R R52, SRZ ;  /* 0x0000000000347805 */ /* 0x000fc4000001ff00 */
[----:B------:R-:W-:Y:S02]  /*0080*/  CS2R R22, SRZ ;  /* 0x0000000000167805 */ /* 0x000fe4000001ff00 */
[----:B------:R-:W-:Y:S02]  /*0090*/  MOV R20, RZ ;  /* 0x000000ff00147202 */ /* 0x000fe40000000f00 */
[----:B------:R-:W-:Y:S02]  /*00a0*/  CS2R R50, SRZ ;  /* 0x0000000000327805 */ /* 0x000fe4000001ff00 */
[----:B------:R-:W-:Y:S02]  /*00b0*/  CS2R R26, SRZ ;  /* 0x00000000001a7805 */ /* 0x000fe4000001ff00 */
        /* <DEDUP_REMOVED lines=12> */
.L_x_380:
[----:B--2---:R-:W-:Y:S01]  /*0180*/  ISETP.GT.U32.AND P0, PT, R3, 0x3f, PT ;  /* 0x0000003f0300780c */ /* 0x004fe20003f04070 */
[----:B------:R-:W2:Y:S01]  /*0190*/  LDCU UR12, c[0x0][0x3a0] ;  /* 0x00007400ff0c77ac */ /* 0x000ea20008000800 */
[----:B------:R-:W-:Y:S01]  /*01a0*/  BSSY.RECONVERGENT B0, `(.L_x_366) ;  /* 0x0000023000007945 */ /* 0x000fe20003800200 */
[----:B------:R-:W4:Y:S10]  /*01b0*/  LDCU UR8, c[0x0][0x398] ;  /* 0x00007300ff0877ac */ /* 0x000f340008000800 */
[----:B------:R-:W-:Y:S05]  /*01c0*/  @P0 BRA `(.L_x_367) ;  /* 0x0000000000800947 */ /* 0x000fea0003800000 */
[----:B------:R-:W-:-:S07]  /*01d0*/  MOV R7, R3 ;  /* 0x0000000300077202 */ /* 0x000fce0000000f00 */
.L_x_371:
        /* <DEDUP_REMOVED lines=13> */
.L_x_370:
        /* <DEDUP_REMOVED lines=13> */
.L_x_369:
[----:B--234-:R-:W-:Y:S05]  /*0380*/  BSYNC.RECONVERGENT B1 ;  /* 0x0000000000017941 */ /* 0x01cfea0003800200 */
.L_x_368:
[----:B------:R-:W2:Y:S02]  /*0390*/  LDCU UR6, c[0x0][0x364] ;  /* 0x00006c80ff0677ac */ /* 0x000ea40008000800 */
[----:B--2---:R-:W-:-:S04]  /*03a0*/  IADD3 R7, PT, PT, R7, UR6, RZ ;  /* 0x0000000607077c10 */ /* 0x004fc8000fffe0ff */
[----:B------:R-:W-:-:S13]  /*03b0*/  ISETP.GE.U32.AND P0, PT, R7, 0x40, PT ;  /* 0x000000400700780c */ /* 0x000fda0003f06070 */
[----:B------:R-:W-:Y:S05]  /*03c0*/  @!P0 BRA `(.L_x_371) ;  /* 0xfffffffc00848947 */ /* 0x000fea000383ffff */
.L_x_367:
[----:B--234-:R-:W-:Y:S05]  /*03d0*/  BSYNC.RECONVERGENT B0 ;  /* 0x0000000000007941 */ /* 0x01cfea0003800200 */
.L_x_366:
[----:B------:R-:W-:Y:S01]  /*03e0*/  ISETP.GT.U32.AND P0, PT, R3, 0xf, PT ;  /* 0x0000000f0300780c */ /* 0x000fe20003f04070 */
[----:B------:R-:W-:-:S12]  /*03f0*/  BSSY.RECONVERGENT B0, `(.L_x_372) ;  /* 0x0000024000007945 */ /* 0x000fd80003800200 */
[----:B------:R-:W-:Y:S05]  /*0400*/  @P0 BRA `(.L_x_373) ;  /* 0x0000000000880947 */ /* 0x000fea0003800000 */
[----:B------:R-:W-:-:S07]  /*0410*/  MOV R6, R3 ;  /* 0x0000000300067202 */ /* 0x000fce0000000f00 */
.L_x_379:
        /* <DEDUP_REMOVED lines=12> */
.L_x_378:
        /* <DEDUP_REMOVED lines=11> */
.L_x_377:
[----:B------:R-:W-:Y:S05]  /*0590*/  BSYNC.RECONVERGENT B2 ;  /* 0x0000000000027941 */ /* 0x000fea0003800200 */
.L_x_376:
[----:B-----5:R3:W-:Y:S01]  /*05a0*/  STS [R11], R4 ;  /* 0x000000040b007388 */ /* 0x0207e20000000800 */
[----:B-1----:R-:W-:-:S04]  /*05b0*/  IADD3 R7, PT, PT, R2, R7, RZ ;  /* 0x0000000702077210 */ /* 0x002fc80007ffe0ff */
[----:B------:R-:W-:-:S13]  /*05c0*/  ISETP.GE.U32.AND P0, PT, R7, 0x40, PT ;  /* 0x000000400700780c */ /* 0x000fda0003f06070 */
[----:B---3--:R-:W-:Y:S05]  /*05d0*/  @!P0 BRA `(.L_x_378) ;  /* 0xfffffffc00c08947 */ /* 0x008fea000383ffff */
.L_x_375:
[----:B------:R-:W-:Y:S05]  /*05e0*/  BSYNC.RECONVERGENT B1 ;  /* 0x0000000000017941 */ /* 0x000fea0003800200 */
.L_x_374:
[----:B------:R-:W3:Y:S02]  /*05f0*/  LDCU UR6, c[0x0][0x364] ;  /* 0x00006c80ff0677ac */ /* 0x000ee40008000800 */
[----:B---3--:R-:W-:-:S04]  /*0600*/  IADD3 R6, PT, PT, R6, UR6, RZ ;  /* 0x0000000606067c10 */ /* 0x008fc8000fffe0ff */
[----:B------:R-:W-:-:S13]  /*0610*/  ISETP.GE.U32.AND P0, PT, R6, 0x10, PT ;  /* 0x000000100600780c */ /* 0x000fda0003f06070 */
[----:B------:R-:W-:Y:S05]  /*0620*/  @!P0 BRA `(.L_x_379) ;  /* 0xfffffffc007c8947 */ /* 0x000fea000383ffff */
.L_x_373:
[----:B------:R-:W-:Y:S05]  /*0630*/  BSYNC.RECONVERGENT B0 ;  /* 0x0000000000007941 */ /* 0x000fea0003800200 */
.L_x_372:
        /* <DEDUP_REMOVED lines=9> */
[----:B------:R-:W-:Y:S01]  /*06d0*/  LDS.128 R12, [R43] ;  /* 0x000000002b0c7984 */ /* 0x000fe20000000c00 */
[----:B------:R-:W3:Y:S03]  /*06e0*/  LDCU UR6, c[0x0][0x3a0] ;  /* 0x00007400ff0677ac */ /* 0x000ee60008000800 */
[----:B--2---:R-:W2:Y:S04]  /*06f0*/  LDS.128 R4, [R42] ;  /* 0x000000002a047984 */ /* 0x004ea80000000c00 */
[----:B------:R-:W4:Y:S04]  /*0700*/  LDS.128 R32, [R43+0x40] ;  /* 0x000040002b207984 */ /* 0x000f280000000c00 */
[----:B------:R-:W5:Y:S04]  /*0710*/  LDS.128 R8, [R42+0x100] ;  /* 0x000100002a087984 */ /* 0x000f680000000c00 */
[----:B------:R-:W0:Y:S01]  /*0720*/  LDS.128 R16, [R43+0x80] ;  /* 0x000080002b107984 */ /* 0x000e220000000c00 */
[----:B---3--:R-:W-:-:S03]  /*0730*/  UISETP.GE.AND UP0, UPT, UR4, UR6, UPT ;  /* 0x000000060400728c */ /* 0x008fc6000bf06270 */
[----:B------:R-:W3:Y:S01]  /*0740*/  LDS.128 R28, [R43+0xc0] ;  /* 0x0000c0002b1c7984 */ /* 0x000ee20000000c00 */
[C---:B--2---:R-:W-:Y:S01]  /*0750*/  FFMA R21, R12.reuse, R5, R36 ;  /* 0x000000050c157223 */ /* 0x044fe20000000024 */
[C---:B------:R-:W-:Y:S01]  /*0760*/  FFMA R45, R12.reuse, R4, R45 ;  /* 0x000000040c2d7223 */ /* 0x040fe2000000002d */
[C---:B------:R-:W-:Y:S01]  /*0770*/  FFMA R51, R12.reuse, R6, R51 ;  /* 0x000000060c337223 */ /* 0x040fe20000000033 */
[----:B------:R-:W-:Y:S01]  /*0780*/  FFMA R20, R12, R7, R20 ;  /* 0x000000070c147223 */ /* 0x000fe20000000014 */
[C---:B----4-:R-:W-:Y:S01]  /*0790*/  FFMA R46, R32.reuse, R5, R46 ;  /* 0x00000005202e7223 */ /* 0x050fe2000000002e */
[----:B------:R-:W2:Y:S01]  /*07a0*/  LDS.128 R36, [R42+0x200] ;  /* 0x000200002a247984 */ /* 0x000ea20000000c00 */
[C---:B------:R-:W-:Y:S01]  /*07b0*/  FFMA R23, R32.reuse, R4, R23 ;  /* 0x0000000420177223 */ /* 0x040fe20000000017 */
[C---:B------:R-:W-:Y:S01]  /*07c0*/  FFMA R53, R32.reuse, R6, R53 ;  /* 0x0000000620357223 */ /* 0x040fe20000000035 */
[----:B------:R-:W-:Y:S01]  /*07d0*/  FFMA R44, R32, R7, R44 ;  /* 0x00000007202c7223 */ /* 0x000fe2000000002c */
[----:B-----5:R-:W-:Y:S01]  /*07e0*/  FFMA R12, R13, R9, R21 ;  /* 0x000000090d0c7223 */ /* 0x020fe20000000015 */
[----:B------:R-:W-:Y:S01]  /*07f0*/  FFMA R32, R8, R13, R45 ;  /* 0x0000000d08207223 */ /* 0x000fe2000000002d */
[----:B------:R-:W-:Y:S01]  /*0800*/  FFMA R21, R33, R9, R46 ;  /* 0x0000000921157223 */ /* 0x000fe2000000002e */
[C---:B0-----:R-:W-:Y:S01]  /*0810*/  FFMA R47, R16.reuse, R4, R27 ;  /* 0x00000004102f7223 */ /* 0x041fe2000000001b */
[C---:B------:R-:W-:Y:S01]  /*0820*/  FFMA R46, R16.reuse, R5, R24 ;  /* 0x00000005102e7223 */ /* 0x040fe20000000018 */
[C---:B------:R-:W-:Y:S01]  /*0830*/  FFMA R45, R16.reuse, R6, R25 ;  /* 0x00000006102d7223 */ /* 0x040fe20000000019 */
[----:B------:R-:W-:Y:S01]  /*0840*/  FFMA R16, R16, R7, R26 ;  /* 0x0000000710107223 */ /* 0x000fe2000000001a */
[C---:B------:R-:W-:Y:S01]  /*0850*/  FFMA R51, R13.reuse, R10, R51 ;  /* 0x0000000a0d337223 */ /* 0x040fe20000000033 */
[----:B------:R-:W0:Y:S01]  /*0860*/  LDS.128 R24, [R42+0x300] ;  /* 0x000300002a187984 */ /* 0x000e220000000c00 */
[----:B------:R-:W-:Y:S01]  /*0870*/  FFMA R20, R13, R11, R20 ;  /* 0x0000000b0d147223 */ /* 0x000fe20000000014 */
[----:B---3--:R-:W-:Y:S01]  /*0880*/  FFMA R13, R28, R4, R22 ;  /* 0x000000041c0d7223 */ /* 0x008fe20000000016 */
        /* <DEDUP_REMOVED lines=15> */
[----:B--2---:R-:W-:Y:S01]  /*0980*/  FFMA R13, R36, R14, R32 ;  /* 0x0000000e240d7223 */ /* 0x004fe20000000020 */
        /* <DEDUP_REMOVED lines=9> */
[----:B------:R-:W2:Y:S01]  /*0a20*/  LDS.128 R20, [R42+0x400] ;  /* 0x000400002a147984 */ /* 0x000ea20000000c00 */
[----:B------:R-:W-:Y:S01]  /*0a30*/  FFMA R47, R36, R18, R47 ;  /* 0x00000012242f7223 */ /* 0x000fe2000000002f */
[-C--:B------:R-:W-:Y:S01]  /*0a40*/  FFMA R45, R18, R38.reuse, R45 ;  /* 0x00000026122d7223 */ /* 0x080fe2000000002d */
[C---:B------:R-:W-:Y:S01]  /*0a50*/  FFMA R48, R30.reuse, R37, R33 ;  /* 0x000000251e307223 */ /* 0x040fe20000000021 */
[----:B------:R-:W3:Y:S01]  /*0a60*/  LDS.128 R4, [R43+0x50] ;  /* 0x000050002b047984 */ /* 0x000ee20000000c00 */
[----:B------:R-:W-:Y:S01]  /*0a70*/  FFMA R28, R30, R38, R17 ;  /* 0x000000261e1c7223 */ /* 0x000fe20000000011 */
[C---:B0-----:R-:W-:Y:S01]  /*0a80*/  FFMA R29, R24.reuse, R35, R29 ;  /* 0x00000023181d7223 */ /* 0x041fe2000000001d */
[C---:B------:R-:W-:Y:S01]  /*0a90*/  FFMA R52, R35.reuse, R25, R52 ;  /* 0x0000001923347223 */ /* 0x040fe20000000034 */
[CC--:B------:R-:W-:Y:S01]  /*0aa0*/  FFMA R53, R35.reuse, R26.reuse, R53 ;  /* 0x0000001a23357223 */ /* 0x0c0fe20000000035 */
[----:B------:R-:W-:Y:S01]  /*0ab0*/  FFMA R44, R35, R27, R44 ;  /* 0x0000001b232c7223 */ /* 0x000fe2000000002c */
[----:B------:R-:W-:Y:S01]  /*0ac0*/  FFMA R37, R24, R15, R13 ;  /* 0x0000000f18257223 */ /* 0x000fe2000000000d */
[C---:B------:R-:W-:Y:S01]  /*0ad0*/  FFMA R38, R15.reuse, R25, R12 ;  /* 0x000000190f267223 */ /* 0x040fe2000000000c */
[CC--:B------:R-:W-:Y:S01]  /*0ae0*/  FFMA R51, R15.reuse, R26.reuse, R51 ;  /* 0x0000001a0f337223 */ /* 0x0c0fe20000000033 */
[----:B------:R-:W-:Y:S01]  /*0af0*/  FFMA R36, R15, R27, R14 ;  /* 0x0000001b0f247223 */ /* 0x000fe2000000000e */
[----:B------:R-:W0:Y:S01]  /*0b00*/  LDS.128 R32, [R43+0xd0] ;  /* 0x0000d0002b207984 */ /* 0x000e220000000c00 */
[-C--:B------:R-:W-:Y:S01]  /*0b10*/  FFMA R46, R18, R39.reuse, R46 ;  /* 0x00000027122e7223 */ /* 0x080fe2000000002e */
[----:B------:R-:W-:Y:S01]  /*0b20*/  FFMA R30, R30, R39, R16 ;  /* 0x000000271e1e7223 */ /* 0x000fe20000000010 */
[C---:B------:R-:W-:Y:S01]  /*0b30*/  FFMA R47, R24.reuse, R19, R47 ;  /* 0x00000013182f7223 */ /* 0x040fe2000000002f */
[----:B------:R-:W4:Y:S01]  /*0b40*/  LDS.128 R12, [R43+0x90] ;  /* 0x000090002b0c7984 */ /* 0x000f220000000c00 */
[C---:B------:R-:W-:Y:S01]  /*0b50*/  FFMA R50, R19.reuse, R25, R50 ;  /* 0x0000001913327223 */ /* 0x040fe20000000032 */
[CC--:B------:R-:W-:Y:S01]  /*0b60*/  FFMA R45, R19.reuse, R26.reuse, R45 ;  /* 0x0000001a132d7223 */ /* 0x0c0fe2000000002d */
[----:B------:R-:W-:Y:S01]  /*0b70*/  FFMA R46, R19, R27, R46 ;  /* 0x0000001b132e7223 */ /* 0x000fe2000000002e */
[C---:B------:R-:W-:Y:S01]  /*0b80*/  FFMA R39, R31.reuse, R26, R28 ;  /* 0x0000001a1f277223 */ /* 0x040fe2000000001c */
[----:B------:R-:W5:Y:S01]  /*0b90*/  LDS.128 R16, [R42+0x500] ;  /* 0x000500002a107984 */ /* 0x000f620000000c00 */
[C---:B------:R-:W-:Y:S01]  /*0ba0*/  FFMA R48, R31.reuse, R25, R48 ;  /* 0x000000191f307223 */ /* 0x040fe20000000030 */
[----:B------:R-:W-:Y:S01]  /*0bb0*/  FFMA R26, R31, R27, R30 ;  /* 0x0000001b1f1a7223 */ /* 0x000fe2000000001e */
[----:B------:R-:W-:Y:S01]  /*0bc0*/  FFMA R49, R24, R31, R49 ;  /* 0x0000001f18317223 */ /* 0x000fe20000000031 */
[C---:B--2---:R-:W-:Y:S01]  /*0bd0*/  FFMA R37, R8.reuse, R20, R37 ;  /* 0x0000001408257223 */ /* 0x044fe20000000025 */
[C---:B------:R-:W-:Y:S01]  /*0be0*/  FFMA R38, R8.reuse, R21, R38 ;  /* 0x0000001508267223 */ /* 0x040fe20000000026 */
[C---:B------:R-:W-:Y:S01]  /*0bf0*/  FFMA R51, R8.reuse, R22, R51 ;  /* 0x0000001608337223 */ /* 0x040fe20000000033 */
[----:B------:R-:W-:Y:S01]  /*0c00*/  FFMA R36, R8, R23, R36 ;  /* 0x0000001708247223 */ /* 0x000fe20000000024 */
[C---:B---3--:R-:W-:Y:S01]  /*0c10*/  FFMA R27, R4.reuse, R20, R29 ;  /* 0x00000014041b7223 */ /* 0x048fe2000000001d */
[C---:B------:R-:W-:Y:S01]  /*0c20*/  FFMA R24, R4.reuse, R21, R52 ;  /* 0x0000001504187223 */ /* 0x040fe20000000034 */
[----:B------:R-:W2:Y:S01]  /*0c30*/  LDS.128 R28, [R42+0x600] ;  /* 0x000600002a1c7984 */ /* 0x000ea20000000c00 */
[C---:B------:R-:W-:Y:S01]  /*0c40*/  FFMA R53, R4.reuse, R22, R53 ;  /* 0x0000001604357223 */ /* 0x040fe20000000035 */
[----:B------:R-:W-:Y:S01]  /*0c50*/  FFMA R44, R4, R23, R44 ;  /* 0x00000017042c7223 */ /* 0x000fe2000000002c */
[C---:B0-----:R-:W-:Y:S01]  /*0c60*/  FFMA R4, R32.reuse, R21, R48 ;  /* 0x0000001520047223 */ /* 0x041fe20000000030 */
[C---:B------:R-:W-:Y:S01]  /*0c70*/  FFMA R49, R32.reuse, R20, R49 ;  /* 0x0000001420317223 */ /* 0x040fe20000000031 */
[C---:B------:R-:W-:Y:S01]  /*0c80*/  FFMA R39, R32.reuse, R22, R39 ;  /* 0x0000001620277223 */ /* 0x040fe20000000027 */
[----:B------:R-:W-:Y:S01]  /*0c90*/  FFMA R48, R32, R23, R26 ;  /* 0x0000001720307223 */ /* 0x000fe2000000001a */
[C---:B----4-:R-:W-:Y:S01]  /*0ca0*/  FFMA R47, R12.reuse, R20, R47 ;  /* 0x000000140c2f7223 */ /* 0x050fe2000000002f */
[C---:B------:R-:W-:Y:S01]  /*0cb0*/  FFMA R8, R12.reuse, R21, R50 ;  /* 0x000000150c087223 */ /* 0x040fe20000000032 */
[C---:B------:R-:W-:Y:S01]  /*0cc0*/  FFMA R45, R12.reuse, R22, R45 ;  /* 0x000000160c2d7223 */ /* 0x040fe2000000002d */
[----:B------:R-:W-:-:S02]  /*0cd0*/  FFMA R46, R12, R23, R46 ;  /* 0x000000170c2e7223 */ /* 0x000fc4000000002e */
[----:B------:R-:W0:Y:S01]  /*0ce0*/  LDS.128 R20, [R42+0x700] ;  /* 0x000700002a147984 */ /* 0x000e220000000c00 */
[C---:B-----5:R-:W-:Y:S01]  /*0cf0*/  FFMA R37, R16.reuse, R9, R37 ;  /* 0x0000000910257223 */ /* 0x060fe20000000025 */
        /* <DEDUP_REMOVED lines=27> */
[----:B------:R-:W-:Y:S01]  /*0eb0*/  FFMA R46, R14, R31, R46 ;  /* 0x0000001f0e2e7223 */ /* 0x000fe2000000002e */
[----:B------:R-:W2:Y:S01]  /*0ec0*/  LDS.128 R24, [R42+0x800] ;  /* 0x000800002a187984 */ /* 0x000ea20000000c00 */
[----:B------:R-:W-:Y:S01]  /*0ed0*/  FFMA R49, R28, R34, R49 ;  /* 0x000000221c317223 */ /* 0x000fe20000000031 */
[C---:B------:R-:W-:Y:S01]  /*0ee0*/  FFMA R32, R34.reuse, R29, R5 ;  /* 0x0000001d22207223 */ /* 0x040fe20000000005 */
[C---:B------:R-:W-:Y:S01]  /*0ef0*/  FFMA R39, R34.reuse, R30, R39 ;  /* 0x0000001e22277223 */ /* 0x040fe20000000027 */
        /* <DEDUP_REMOVED lines=15> */
[----:B------:R-:W-:Y:S01]  /*0ff0*/  FFMA R49, R20, R35, R49 ;  /* 0x0000002314317223 */ /* 0x000fe20000000031 */
[C---:B------:R-:W-:Y:S01]  /*1000*/  FFMA R32, R35.reuse, R21, R32 ;  /* 0x0000001523207223 */ /* 0x040fe20000000020 */
[C---:B------:R-:W-:Y:S01]  /*1010*/  FFMA R39, R35.reuse, R22, R39 ;  /* 0x0000001623277223 */ /* 0x040fe20000000027 */
[----:B------:R-:W4:Y:S01]  /*1020*/  LDS.128 R12, [R43+0xe0] ;  /* 0x0000e0002b0c7984 */ /* 0x000f220000000c00 */
[----:B------:R-:W-:-:S03]  /*1030*/  FFMA R48, R35, R23, R48 ;  /* 0x0000001723307223 */ /* 0x000fc60000000030 */
[----:B------:R-:W5:Y:S04]  /*1040*/  LDS.128 R28, [R42+0x900] ;  /* 0x000900002a1c7984 */ /* 0x000f680000000c00 */
[----:B------:R-:W1:Y:S01]  /*1050*/  LDS.128 R20, [R42+0xa00] ;  /* 0x000a00002a147984 */ /* 0x000e620000000c00 */
[C---:B--2---:R-:W-:Y:S01]  /*1060*/  FFMA R35, R16.reuse, R24, R37 ;  /* 0x0000001810237223 */ /* 0x044fe20000000025 */
[C---:B------:R-:W-:Y:S01]  /*1070*/  FFMA R38, R16.reuse, R25, R38 ;  /* 0x0000001910267223 */ /* 0x040fe20000000026 */
[C---:B------:R-:W-:Y:S01]  /*1080*/  FFMA R51, R16.reuse, R26, R51 ;  /* 0x0000001a10337223 */ /* 0x040fe20000000033 */
[----:B------:R-:W-:Y:S01]  /*1090*/  FFMA R36, R16, R27, R36 ;  /* 0x0000001b10247223 */ /* 0x000fe20000000024 */
        /* <DEDUP_REMOVED lines=21> */
[-C--:B------:R-:W-:Y:S01]  /*11f0*/  FFMA R35, R5, R29.reuse, R34 ;  /* 0x0000001d05237223 */ /* 0x080fe20000000022 */
[C---:B------:R-:W-:Y:S01]  /*1200*/  FFMA R33, R13.reuse, R29, R32 ;  /* 0x0000001d0d217223 */ /* 0x040fe20000000020 */
[----:B------:R-:W-:Y:S01]  /*1210*/  FFMA R49, R28, R13, R49 ;  /* 0x0000000d1c317223 */ /* 0x000fe20000000031 */
        /* <DEDUP_REMOVED lines=10> */
[----:B------:R-:W-:Y:S01]  /*12c0*/  LDS.128 R36, [R43+0x30] ;  /* 0x000030002b247984 */ /* 0x000fe20000000c00 */
[-C--:B------:R-:W-:Y:S01]  /*12d0*/  FFMA R44, R6, R21.reuse, R35 ;  /* 0x00000015062c7223 */ /* 0x080fe20000000023 */
[-C--:B------:R-:W-:Y:S01]  /*12e0*/  FFMA R8, R14, R21.reuse, R33 ;  /* 0x000000150e087223 */ /* 0x080fe20000000021 */
[----:B------:R-:W-:Y:S01]  /*12f0*/  FFMA R17, R20, R10, R17 ;  /* 0x0000000a14117223 */ /* 0x000fe20000000011 */
[----:B------:R-:W1:Y:S01]  /*1300*/  LDS.128 R28, [R42+0xc00] ;  /* 0x000c00002a1c7984 */ /* 0x000e620000000c00 */
[C---:B------:R-:W-:Y:S01]  /*1310*/  FFMA R16, R10.reuse, R21, R16 ;  /* 0x000000150a107223 */ /* 0x040fe20000000010 */
[----:B------:R-:W-:Y:S01]  /*1320*/  FFMA R5, R10, R22, R53 ;  /* 0x000000160a057223 */ /* 0x000fe20000000035 */
[----:B------:R-:W-:Y:S01]  /*1330*/  FFMA R47, R20, R6, R47 ;  /* 0x00000006142f7223 */ /* 0x000fe2000000002f */
[----:B------:R-:W2:Y:S01]  /*1340*/  LDS.128 R32, [R43+0x70] ;  /* 0x000070002b207984 */ /* 0x000ea20000000c00 */
[C---:B------:R-:W-:Y:S01]  /*1350*/  FFMA R45, R6.reuse, R22, R45 ;  /* 0x00000016062d7223 */ /* 0x040fe2000000002d */
[-C--:B------:R-:W-:Y:S01]  /*1360*/  FFMA R46, R6, R23.reuse, R46 ;  /* 0x00000017062e7223 */ /* 0x080fe2000000002e */
[----:B------:R-:W-:Y:S01]  /*1370*/  FFMA R49, R20, R14, R49 ;  /* 0x0000000e14317223 */ /* 0x000fe20000000031 */
[C---:B------:R-:W-:Y:S01]  /*1380*/  FFMA R9, R14.reuse, R22, R9 ;  /* 0x000000160e097223 */ /* 0x040fe20000000009 */
[----:B------:R-:W-:-:S02]  /*1390*/  FFMA R10, R14, R23, R48 ;  /* 0x000000170e0a7223 */ /* 0x000fc40000000030 */
[----:B------:R-:W3:Y:S01]  /*13a0*/  LDS.128 R20, [R42+0xd00] ;  /* 0x000d00002a147984 */ /* 0x000ee20000000c00 */
[C---:B0-----:R-:W-:Y:S01]  /*13b0*/  FFMA R13, R24.reuse, R19, R13 ;  /* 0x00000013180d7223 */ /* 0x041fe2000000000d */
        /* <DEDUP_REMOVED lines=8> */
[C---:B------:R-:W-:Y:S01]  /*1440*/  FFMA R17, R24.reuse, R11, R17 ;  /* 0x0000000b18117223 */ /* 0x040fe20000000011 */
[----:B------:R-:W0:Y:S01]  /*1450*/  LDS.128 R4, [R43+0xb0] ;  /* 0x0000b0002b047984 */ /* 0x000e220000000c00 */
[----:B------:R-:W-:Y:S01]  /*1460*/  FFMA R49, R24, R15, R49 ;  /* 0x0000000f18317223 */ /* 0x000fe20000000031 */
[-C--:B------:R-:W-:Y:S01]  /*1470*/  FFMA R16, R11, R25.reuse, R16 ;  /* 0x000000190b107223 */ /* 0x080fe20000000010 */
[C---:B------:R-:W-:Y:S01]  /*1480*/  FFMA R24, R15.reuse, R25, R8 ;  /* 0x000000190f187223 */ /* 0x040fe20000000008 */
[----:B------:R-:W-:Y:S01]  /*1490*/  FFMA R25, R15, R26, R9 ;  /* 0x0000001a0f197223 */ /* 0x000fe20000000009 */
[-C--:B------:R-:W-:Y:S01]  /*14a0*/  FFMA R18, R11, R27.reuse, R18 ;  /* 0x0000001b0b127223 */ /* 0x080fe20000000012 */
[----:B------:R-:W-:-:S02]  /*14b0*/  FFMA R26, R15, R27, R10 ;  /* 0x0000001b0f1a7223 */ /* 0x000fc4000000000a */
[----:B------:R4:W5:Y:S01]  /*14c0*/  LDS.128 R8, [R43+0xf0] ;  /* 0x0000f0002b087984 */ /* 0x0009620000000c00 */
        /* <DEDUP_REMOVED lines=8> */
[----:B------:R-:W1:Y:S01]  /*1550*/  LDS.128 R12, [R42+0xe00] ;  /* 0x000e00002a0c7984 */ /* 0x000e620000000c00 */
[C---:B---3--:R-:W-:Y:S01]  /*1560*/  FFMA R27, R20.reuse, R37, R27 ;  /* 0x00000025141b7223 */ /* 0x048fe2000000001b */
[C---:B----4-:R-:W-:Y:S01]  /*1570*/  FFMA R43, R37.reuse, R21, R48 ;  /* 0x00000015252b7223 */ /* 0x050fe20000000030 */
[CC--:B------:R-:W-:Y:S01]  /*1580*/  FFMA R51, R37.reuse, R22.reuse, R51 ;  /* 0x0000001625337223 */ /* 0x0c0fe20000000033 */
[----:B------:R-:W-:Y:S01]  /*1590*/  FFMA R36, R37, R23, R36 ;  /* 0x0000001725247223 */ /* 0x000fe20000000024 */
[----:B------:R-:W-:Y:S01]  /*15a0*/  FFMA R37, R20, R33, R17 ;  /* 0x0000002114257223 */ /* 0x000fe20000000011 */
[C---:B------:R-:W-:Y:S01]  /*15b0*/  FFMA R53, R33.reuse, R21, R16 ;  /* 0x0000001521357223 */ /* 0x040fe20000000010 */
[C---:B------:R-:W-:Y:S01]  /*15c0*/  FFMA R32, R33.reuse, R22, R19 ;  /* 0x0000001621207223 */ /* 0x040fe20000000013 */
[----:B------:R-:W-:-:S02]  /*15d0*/  FFMA R48, R33, R23, R18 ;  /* 0x0000001721307223 */ /* 0x000fc40000000012 */
[----:B------:R-:W2:Y:S01]  /*15e0*/  LDS.128 R16, [R42+0xf00] ;  /* 0x000f00002a107984 */ /* 0x000ea20000000c00 */
        /* <DEDUP_REMOVED lines=24> */
[CC--:B------:R-:W-:Y:S01]  /*1770*/  FFMA R6, R10.reuse, R13.reuse, R21 ;  /* 0x0000000d0a067223 */ /* 0x0c0fe20000000015 */
[-C--:B------:R-:W-:Y:S01]  /*1780*/  FFMA R9, R10, R14.reuse, R25 ;  /* 0x0000000e0a097223 */ /* 0x080fe20000000019 */
[C---:B------:R-:W-:Y:S01]  /*1790*/  FFMA R8, R38.reuse, R13, R43 ;  /* 0x0000000d26087223 */ /* 0x040fe2000000002b */
[C---:B------:R-:W-:Y:S01]  /*17a0*/  FFMA R51, R38.reuse, R14, R51 ;  /* 0x0000000e26337223 */ /* 0x040fe20000000033 */
[-C--:B------:R-:W-:Y:S01]  /*17b0*/  FFMA R20, R38, R15.reuse, R36 ;  /* 0x0000000f26147223 */ /* 0x080fe20000000024 */
[----:B------:R-:W-:Y:S01]  /*17c0*/  FFMA R37, R12, R34, R37 ;  /* 0x000000220c257223 */ /* 0x000fe20000000025 */
[----:B------:R-:W-:Y:S01]  /*17d0*/  FFMA R53, R34, R14, R32 ;  /* 0x0000000e22357223 */ /* 0x000fe20000000020 */
[----:B------:R-:W-:Y:S01]  /*17e0*/  FFMA R10, R10, R15, R26 ;  /* 0x0000000f0a0a7223 */ /* 0x000fe2000000001a */
[C---:B--2---:R-:W-:Y:S01]  /*17f0*/  FFMA R45, R16.reuse, R39, R27 ;  /* 0x00000027102d7223 */ /* 0x044fe2000000001b */
[----:B------:R-:W-:Y:S01]  /*1800*/  FFMA R44, R35, R19, R48 ;  /* 0x00000013232c7223 */ /* 0x000fe20000000030 */
[C---:B------:R-:W-:Y:S01]  /*1810*/  FFMA R36, R39.reuse, R17, R8 ;  /* 0x0000001127247223 */ /* 0x040fe20000000008 */
[CC--:B------:R-:W-:Y:S01]  /*1820*/  FFMA R51, R39.reuse, R18.reuse, R51 ;  /* 0x0000001227337223 */ /* 0x0c0fe20000000033 */
        /* <DEDUP_REMOVED lines=14> */
.L_x_365:
        /* <DEDUP_REMOVED lines=36> */
.L_x_382:
[----:B---3--:R-:W-:Y:S05]  /*1b50*/  BSYNC.RECONVERGENT B0 ;  /* 0x0000000000007941 */ /* 0x008fea0003800200 */
.L_x_381:
        /* <DEDUP_REMOVED lines=24> */
.L_x_384:
[----:B------:R-:W-:Y:S05]  /*1ce0*/  BSYNC.RECONVERGENT B0 ;  /* 0x0000000000007941 */ /* 0x000fea0003800200 */
.L_x_383:
        /* <DEDUP_REMOVED lines=24> */
.L_x_386:
[----:B------:R-:W-:Y:S05]  /*1e70*/  BSYNC.RECONVERGENT B0 ;  /* 0x0000000000007941 */ /* 0x000fea0003800200 */
.L_x_385:
        /* <DEDUP_REMOVED lines=25> */
.L_x_387:
        /* <DEDUP_REMOVED lines=15> */
.L_x_661:


//--------------------- .text._Z22gemm_smem_tiled_kernelILi64ELi16ELi32EEvPKfS1_Pfiii --------------------------
	.section	.text._Z22gemm_smem_tiled_kernelILi64ELi16ELi32EEvPKfS1_Pfiii,"ax",@progbits
	.align	128
        .global         _Z22gemm_smem_tiled_kernelILi64ELi16ELi32EEvPKfS1_Pfiii
        .type           _Z22gemm_smem_tiled_kernelILi64ELi16ELi32EEvPKfS1_Pfiii,@function
        .size           _Z22gemm_smem_tiled_kernelILi64ELi16ELi32EEvPKfS1_Pfiii,(.L_x_662 - _Z22gemm_smem_tiled_kernelILi64ELi16ELi32EEvPKfS1_Pfiii)
        .other          _Z22gemm_smem_tiled_kernelILi64ELi16ELi32EEvPKfS1_Pfiii,@"STO_CUDA_ENTRY STV_DEFAULT"
_Z22gemm_smem_tiled_kernelILi64ELi16ELi32EEvPKfS1_Pfiii:
.text._Z22gemm_smem_tiled_kernelILi64ELi16ELi32EEvPKfS1_Pfiii:
        /* <DEDUP_REMOVED lines=22> */
.L_x_403:
[----:B------:R-:W-:Y:S01]  /*0160*/  ISETP.GT.U32.AND P0, PT, R3, 0x3f, PT ;  /* 0x0000003f0300780c */ /* 0x000fe20003f04070 */
[----:B------:R-:W1:Y:S01]  /*0170*/  LDCU UR13, c[0x0][0x3a0] ;  /* 0x00007400ff0d77ac */ /* 0x000e620008000800 */
[----:B------:R-:W-:Y:S01]  /*0180*/  BSSY.RECONVERGENT B0, `(.L_x_389) ;  /* 0x0000023000007945 */ /* 0x000fe20003800200 */
[----:B------:R-:W2:Y:S10]  /*0190*/  LDCU UR9, c[0x0][0x398] ;  /* 0x00007300ff0977ac */ /* 0x000eb40008000800 */
[----:B------:R-:W-:Y:S05]  /*01a0*/  @P0 BRA `(.L_x_390) ;  /* 0x0000000000800947 */ /* 0x000fea0003800000 */
[----:B------:R-:W-:-:S07]  /*01b0*/  MOV R6, R3 ;  /* 0x0000000300067202 */ /* 0x000fce0000000f00 */
.L_x_394:
        /* <DEDUP_REMOVED lines=13> */
.L_x_393:
        /* <DEDUP_REMOVED lines=13> */
.L_x_392:
[----:B-12---:R-:W-:Y:S05]  /*0360*/  BSYNC.RECONVERGENT B1 ;  /* 0x0000000000017941 */ /* 0x006fea0003800200 */
.L_x_391:
[----:B------:R-:W1:Y:S02]  /*0370*/  LDCU UR7, c[0x0][0x364] ;  /* 0x00006c80ff0777ac */ /* 0x000e640008000800 */
[----:B-1----:R-:W-:-:S04]  /*0380*/  IADD3 R6, PT, PT, R6, UR7, RZ ;  /* 0x0000000706067c10 */ /* 0x002fc8000fffe0ff */
[----:B------:R-:W-:-:S13]  /*0390*/  ISETP.GE.U32.AND P0, PT, R6, 0x40, PT ;  /* 0x000000400600780c */ /* 0x000fda0003f06070 */
[----:B------:R-:W-:Y:S05]  /*03a0*/  @!P0 BRA `(.L_x_394) ;  /* 0xfffffffc00848947 */ /* 0x000fea000383ffff */
.L_x_390:
[----:B-12---:R-:W-:Y:S05]  /*03b0*/  BSYNC.RECONVERGENT B0 ;  /* 0x0000000000007941 */ /* 0x006fea0003800200 */
.L_x_389:
[----:B------:R-:W-:Y:S01]  /*03c0*/  ISETP.GT.U32.AND P0, PT, R3, 0xf, PT ;  /* 0x0000000f0300780c */ /* 0x000fe20003f04070 */
[----:B------:R-:W-:-:S12]  /*03d0*/  BSSY.RECONVERGENT B0, `(.L_x_395) ;  /* 0x0000024000007945 */ /* 0x000fd80003800200 */
[----:B------:R-:W-:Y:S05]  /*03e0*/  @P0 BRA `(.L_x_396) ;  /* 0x0000000000880947 */ /* 0x000fea0003800000 */
[----:B------:R-:W-:-:S07]  /*03f0*/  MOV R12, R3 ;  /* 0x00000003000c7202 */ /* 0x000fce0000000f00 */
.L_x_402:
        /* <DEDUP_REMOVED lines=13> */
.L_x_401:
        /* <DEDUP_REMOVED lines=10> */
.L_x_400:
[----:B------:R-:W-:Y:S05]  /*0570*/  BSYNC.RECONVERGENT B2 ;  /* 0x0000000000027941 */ /* 0x000fea0003800200 */
.L_x_399:
[----:B-----5:R2:W-:Y:S01]  /*0580*/  STS [R15], R6 ;  /* 0x000000060f007388 */ /* 0x0205e20000000800 */
[----:B0-----:R-:W-:-:S04]  /*0590*/  IADD3 R13, PT, PT, R2, R13, RZ ;  /* 0x0000000d020d7210 */ /* 0x001fc80007ffe0ff */
[----:B------:R-:W-:-:S13]  /*05a0*/  ISETP.GE.U32.AND P0, PT, R13, 0x20, PT ;  /* 0x000000200d00780c */ /* 0x000fda0003f06070 */
[----:B--2---:R-:W-:Y:S05]  /*05b0*/  @!P0 BRA `(.L_x_401) ;  /* 0xfffffffc00c48947 */ /* 0x004fea000383ffff */
.L_x_398:
[----:B------:R-:W-:Y:S05]  /*05c0*/  BSYNC.RECONVERGENT B1 ;  /* 0x0000000000017941 */ /* 0x000fea0003800200 */
.L_x_397:
[----:B------:R-:W2:Y:S02]  /*05d0*/  LDCU UR7, c[0x0][0x364] ;  /* 0x00006c80ff0777ac */ /* 0x000ea40008000800 */
[----:B--2---:R-:W-:-:S04]  /*05e0*/  IADD3 R12, PT, PT, R12, UR7, RZ ;  /* 0x000000070c0c7c10 */ /* 0x004fc8000fffe0ff */
[----:B------:R-:W-:-:S13]  /*05f0*/  ISETP.GE.U32.AND P0, PT, R12, 0x10, PT ;  /* 0x000000100c00780c */ /* 0x000fda0003f06070 */
[----:B------:R-:W-:Y:S05]  /*0600*/  @!P0 BRA `(.L_x_402) ;  /* 0xfffffffc007c8947 */ /* 0x000fea000383ffff */
.L_x_396:
[----:B------:R-:W-:Y:S05]  /*0610*/  BSYNC.RECONVERGENT B0 ;  /* 0x0000000000007941 */ /* 0x000fea0003800200 */
.L_x_395:
        /* <DEDUP_REMOVED lines=29> */
[----:B------:R-:W-:Y:S01]  /*07f0*/  FFMA R18, R18, R31, R17 ;  /* 0x0000001f12127223 */ /* 0x000fe20000000011 */
[----:B------:R-:W-:Y:S04]  /*0800*/  LDS.64 R12, [R28+0x280] ;  /* 0x000280001c0c7984 */ /* 0x000fe80000000a00 */
        /* <DEDUP_REMOVED lines=10> */
[----:B------:R-:W-:Y:S01]  /*08b0*/  FFMA R20, R30, R22, R9 ;  /* 0x000000161e147223 */ /* 0x000fe20000000009 */
[----:B------:R-:W2:Y:S01]  /*08c0*/  LDS.128 R4, [R35+0x10] ;  /* 0x0000100023047984 */ /* 0x000ea20000000c00 */
[-C--:B------:R-:W-:Y:S01]  /*08d0*/  FFMA R22, R22, R31.reuse, R21 ;  /* 0x0000001f16167223 */ /* 0x080fe20000000015 */
[----:B------:R-:W-:Y:S01]  /*08e0*/  FFMA R30, R30, R26, R11 ;  /* 0x0000001a1e1e7223 */ /* 0x000fe2000000000b */
[----:B------:R-:W-:Y:S01]  /*08f0*/  FFMA R26, R26, R31, R25 ;  /* 0x0000001f1a1a7223 */ /* 0x000fe20000000019 */
[----:B------:R-:W3:Y:S01]  /*0900*/  LDS.128 R8, [R35+0x50] ;  /* 0x0000500023087984 */ /* 0x000ee20000000c00 */
        /* <DEDUP_REMOVED lines=10> */
[----:B------:R-:W-:Y:S01]  /*09b0*/  FFMA R30, R4, R17, R36 ;  /* 0x00000011041e7223 */ /* 0x000fe20000000024 */
[----:B------:R-:W2:Y:S01]  /*09c0*/  LDS.128 R24, [R35+0xd0] ;  /* 0x0000d00023187984 */ /* 0x000ea20000000c00 */
[----:B---3--:R-:W-:Y:S01]  /*09d0*/  FFMA R36, R8, R16, R15 ;  /* 0x0000001008247223 */ /* 0x008fe2000000000f */
[----:B------:R-:W-:Y:S01]  /*09e0*/  FFMA R31, R12, R5, R31 ;  /* 0x000000050c1f7223 */ /* 0x000fe2000000001f */
[----:B------:R-:W-:Y:S01]  /*09f0*/  FFMA R30, R5, R13, R30 ;  /* 0x0000000d051e7223 */ /* 0x000fe2000000001e */
[----:B------:R-:W-:Y:S01]  /*0a00*/  FFMA R18, R8, R17, R18 ;  /* 0x0000001108127223 */ /* 0x000fe20000000012 */
[----:B------:R-:W3:Y:S01]  /*0a10*/  LDS.64 R4, [R28+0x300] ;  /* 0x000300001c047984 */ /* 0x000ee20000000a00 */
[----:B------:R-:W-:-:S02]  /*0a20*/  FFMA R15, R12, R9, R36 ;  /* 0x000000090c0f7223 */ /* 0x000fc40000000024 */
[----:B------:R-:W-:Y:S02]  /*0a30*/  FFMA R37, R9, R13, R18 ;  /* 0x0000000d09257223 */ /* 0x000fe40000000012 */
        /* <DEDUP_REMOVED lines=8> */
[----:B---3--:R-:W-:Y:S01]  /*0ac0*/  FFMA R31, R4, R6, R31 ;  /* 0x00000006041f7223 */ /* 0x008fe2000000001f */
[----:B------:R-:W-:Y:S01]  /*0ad0*/  FFMA R30, R6, R5, R30 ;  /* 0x00000005061e7223 */ /* 0x000fe2000000001e */
[----:B------:R-:W-:Y:S01]  /*0ae0*/  FFMA R25, R25, R13, R24 ;  /* 0x0000000d19197223 */ /* 0x000fe20000000018 */
[C---:B------:R-:W-:Y:S01]  /*0af0*/  FFMA R6, R4.reuse, R10, R15 ;  /* 0x0000000a04067223 */ /* 0x040fe2000000000f */
[----:B------:R-:W-:Y:S01]  /*0b00*/  LDS.64 R20, [R28+0x400] ;  /* 0x000400001c147984 */ /* 0x000fe20000000a00 */
[----:B------:R-:W-:Y:S01]  /*0b10*/  FFMA R32, R4, R22, R17 ;  /* 0x0000001604207223 */ /* 0x000fe20000000011 */
[-C--:B------:R-:W-:Y:S01]  /*0b20*/  FFMA R22, R22, R5.reuse, R19 ;  /* 0x0000000516167223 */ /* 0x080fe20000000013 */
[-C--:B------:R-:W-:Y:S01]  /*0b30*/  FFMA R36, R26, R5.reuse, R25 ;  /* 0x000000051a247223 */ /* 0x080fe20000000019 */
[----:B------:R-:W1:Y:S01]  /*0b40*/  LDS.128 R12, [R35+0x20] ;  /* 0x00002000230c7984 */ /* 0x000e620000000c00 */
[----:B------:R-:W-:Y:S01]  /*0b50*/  FFMA R10, R10, R5, R37 ;  /* 0x000000050a0a7223 */ /* 0x000fe20000000025 */
[----:B------:R-:W-:Y:S01]  /*0b60*/  FFMA R4, R4, R26, R33 ;  /* 0x0000001a04047223 */ /* 0x000fe20000000021 */
[C---:B----4-:R-:W-:Y:S01]  /*0b70*/  FFMA R5, R8.reuse, R7, R31 ;  /* 0x0000000708057223 */ /* 0x050fe2000000001f */
[----:B------:R-:W2:Y:S01]  /*0b80*/  LDS.128 R16, [R35+0x60] ;  /* 0x0000600023107984 */ /* 0x000ea20000000c00 */
[----:B------:R-:W-:Y:S01]  /*0b90*/  FFMA R10, R11, R9, R10 ;  /* 0x000000090b0a7223 */ /* 0x000fe2000000000a */
[C---:B------:R-:W-:Y:S01]  /*0ba0*/  FFMA R31, R8.reuse, R23, R32 ;  /* 0x00000017081f7223 */ /* 0x040fe20000000020 */
[-C--:B------:R-:W-:Y:S01]  /*0bb0*/  FFMA R26, R23, R9.reuse, R22 ;  /* 0x00000009171a7223 */ /* 0x080fe20000000016 */
[----:B------:R-:W3:Y:S01]  /*0bc0*/  LDS.64 R24, [R28+0x480] ;  /* 0x000480001c187984 */ /* 0x000ee20000000a00 */
        /* <DEDUP_REMOVED lines=82> */
.L_x_388:
        /* <DEDUP_REMOVED lines=26> */
.L_x_405:
[----:B------:R-:W-:Y:S05]  /*1290*/  BSYNC.RECONVERGENT B0 ;  /* 0x0000000000007941 */ /* 0x000fea0003800200 */
.L_x_404:
        /* <DEDUP_REMOVED lines=18> */
.L_x_407:
[----:B------:R-:W-:Y:S05]  /*13c0*/  BSYNC.RECONVERGENT B0 ;  /* 0x0000000000007941 */ /* 0x000fea0003800200 */
.L_x_406:
        /* <DEDUP_REMOVED lines=18> */
.L_x_409:
[----:B------:R-:W-:Y:S05]  /*14f0*/  BSYNC.RECONVERGENT B0 ;  /* 0x0000000000007941 */ /* 0x000fea0003800200 */
.L_x_408:
        /* <DEDUP_REMOVED lines=19> */
.L_x_410:
        /* <DEDUP_REMOVED lines=13> */
.L_x_662:


//--------------------- .text._Z22gemm_smem_tiled_kernelILi64ELi8ELi128EEvPKfS1_Pfiii --------------------------
	.section	.text._Z22gemm_smem_tiled_kernelILi64ELi8ELi128EEvPKfS1_Pfiii,"ax",@progbits
	.align	128
        .global         _Z22gemm_smem_tiled_kernelILi64ELi8ELi128EEvPKfS1_Pfiii
        .type           _Z22gemm_smem_tiled_kernelILi64ELi8ELi128EEvPKfS1_Pfiii,@function
        .size           _Z22gemm_smem_tiled_kernelILi64ELi8ELi128EEvPKfS1_Pfiii,(.L_x_663 - _Z22gemm_smem_tiled_kernelILi64ELi8ELi128EEvPKfS1_Pfiii)
        .other          _Z22gemm_smem_tiled_kernelILi64ELi8ELi128EEvPKfS1_Pfiii,@"STO_CUDA_ENTRY STV_DEFAULT"
_Z22gemm_smem_tiled_kernelILi64ELi8ELi128EEvPKfS1_Pfiii:
.text._Z22gemm_smem_tiled_kernelILi64ELi8ELi128EEvPKfS1_Pfiii:
        /* <DEDUP_REMOVED lines=19> */
[----:B------:R-:W-:Y:S02]  /*0130*/  CS2R R4, SRZ ;  /* 0x0000000000047805 */ /* 0x000fe4000001ff00 */
[----:B------:R-:W-:Y:S01]  /*0140*/  CS2R R66, SRZ ;  /* 0x0000000000427805 */ /* 0x000fe2000001ff00 */
[----:B--2---:R-:W-:Y:S01]  /*0150*/  UISETP.GE.AND UP0, UPT, UR4, 0x1, UPT ;  /* 0x000000010400788c */ /* 0x004fe2000bf06270 */
[----:B------:R-:W-:Y:S02]  /*0160*/  CS2R R48, SRZ ;  /* 0x0000000000307805 */ /* 0x000fe4000001ff00 */
[----:B------:R-:W-:Y:S02]  /*0170*/  CS2R R44, SRZ ;  /* 0x00000000002c7805 */ /* 0x000fe4000001ff00 */
[----:B------:R-:W-:Y:S01]  /*0180*/  MOV R68, RZ ;  /* 0x000000ff00447202 */ /* 0x000fe20000000f00 */
[----:B------:R-:W2:Y:S01]  /*0190*/  LDCU.64 UR12, c[0x0][0x358] ;  /* 0x00006b00ff0c77ac */ /* 0x000ea20008000a00 */
[----:B------:R-:W-:Y:S01]  /*01a0*/  MOV R59, RZ ;  /* 0x000000ff003b7202 */ /* 0x000fe20000000f00 */
[----:B-1----:R-:W-:-:S02]  /*01b0*/  USHF.L.U32 UR5, UR5, 0x6, URZ ;  /* 0x0000000605057899 */ /* 0x002fc400080006ff */
[----:B----4-:R-:W-:-:S04]  /*01c0*/  USHF.L.U32 UR6, UR6, 0x7, URZ ;  /* 0x0000000706067899 */ /* 0x010fc800080006ff */
[----:B0-----:R-:W-:Y:S02]  /*01d0*/  LEA R2, R2, UR5, 0x2 ;  /* 0x0000000502027c11 */ /* 0x001fe4000f8e10ff */
[----:B---3--:R-:W-:Y:S01]  /*01e0*/  LEA R3, R3, UR6, 0x3 ;  /* 0x0000000603037c11 */ /* 0x008fe2000f8e18ff */
[----:B------:R-:W-:Y:S06]  /*01f0*/  BRA.U !UP0, `(.L_x_411) ;  /* 0x0000001908247547 */ /* 0x000fec000b800000 */
[----:B------:R-:W0:Y:S01]  /*0200*/  LDC R0, c[0x0][0x360] ;  /* 0x0000d800ff007b82 */ /* 0x000e220000000800 */
[----:B------:R-:W-:Y:S01]  /*0210*/  MOV R46, RZ ;  /* 0x000000ff002e7202 */ /* 0x000fe20000000f00 */
[----:B------:R-:W-:-:S06]  /*0220*/  UMOV UR4, URZ ;  /* 0x000000ff00047c82 */ /* 0x000fcc0008000000 */
.L_x_426:
        /* <DEDUP_REMOVED lines=8> */
.L_x_417:
        /* <DEDUP_REMOVED lines=13> */
.L_x_416:
        /* <DEDUP_REMOVED lines=13> */
.L_x_415:
[----:B--2---:R-:W-:Y:S05]  /*0450*/  BSYNC.RECONVERGENT B1 ;  /* 0x0000000000017941 */ /* 0x004fea0003800200 */
.L_x_414:
[----:B------:R-:W0:Y:S02]  /*0460*/  LDCU UR7, c[0x0][0x364] ;  /* 0x00006c80ff0777ac */ /* 0x000e240008000800 */
[----:B0-----:R-:W-:-:S04]  /*0470*/  IADD3 R7, PT, PT, R7, UR7, RZ ;  /* 0x0000000707077c10 */ /* 0x001fc8000fffe0ff */
[----:B------:R-:W-:-:S13]  /*0480*/  ISETP.GE.U32.AND P0, PT, R7, 0x40, PT ;  /* 0x000000400700780c */ /* 0x000fda0003f06070 */
[----:B------:R-:W-:Y:S05]  /*0490*/  @!P0 BRA `(.L_x_417) ;  /* 0xfffffffc00848947 */ /* 0x000fea000383ffff */
.L_x_413:
[----:B--2---:R-:W-:Y:S05]  /*04a0*/  BSYNC.RECONVERGENT B0 ;  /* 0x0000000000007941 */ /* 0x004fea0003800200 */
.L_x_412:
[----:B------:R-:W-:Y:S01]  /*04b0*/  ISETP.GT.U32.AND P0, PT, R20, 0x7, PT ;  /* 0x000000071400780c */ /* 0x000fe20003f04070 */
[----:B------:R-:W-:-:S12]  /*04c0*/  BSSY.RECONVERGENT B0, `(.L_x_418) ;  /* 0x0000024000007945 */ /* 0x000fd80003800200 */
[----:B------:R-:W-:Y:S05]  /*04d0*/  @P0 BRA `(.L_x_419) ;  /* 0x0000000000880947 */ /* 0x000fea0003800000 */
[----:B------:R-:W-:-:S07]  /*04e0*/  MOV R7, R20 ;  /* 0x0000001400077202 */ /* 0x000fce0000000f00 */
.L_x_425:
        /* <DEDUP_REMOVED lines=12> */
.L_x_424:
        /* <DEDUP_REMOVED lines=11> */
.L_x_423:
[----:B------:R-:W-:Y:S05]  /*0660*/  BSYNC.RECONVERGENT B2 ;  /* 0x0000000000027941 */ /* 0x000fea0003800200 */
.L_x_422:
[----:B-----5:R3:W-:Y:S01]  /*0670*/  STS [R17], R10 ;  /* 0x0000000a11007388 */ /* 0x0207e20000000800 */
[----:B------:R-:W-:-:S04]  /*0680*/  IADD3 R13, PT, PT, R0, R13, RZ ;  /* 0x0000000d000d7210 */ /* 0x000fc80007ffe0ff */
[----:B------:R-:W-:-:S13]  /*0690*/  ISETP.GE.U32.AND P0, PT, R13, 0x80, PT ;  /* 0x000000800d00780c */ /* 0x000fda0003f06070 */
[----:B---3--:R-:W-:Y:S05]  /*06a0*/  @!P0 BRA `(.L_x_424) ;  /* 0xfffffffc00c08947 */ /* 0x008fea000383ffff */
.L_x_421:
[----:B------:R-:W-:Y:S05]  /*06b0*/  BSYNC.RECONVERGENT B1 ;  /* 0x0000000000017941 */ /* 0x000fea0003800200 */
.L_x_420:
[----:B------:R-:W1:Y:S02]  /*06c0*/  LDCU UR7, c[0x0][0x364] ;  /* 0x00006c80ff0777ac */ /* 0x000e640008000800 */
[----:B-1----:R-:W-:-:S04]  /*06d0*/  IADD3 R7, PT, PT, R7, UR7, RZ ;  /* 0x0000000707077c10 */ /* 0x002fc8000fffe0ff */
[----:B------:R-:W-:-:S13]  /*06e0*/  ISETP.GE.U32.AND P0, PT, R7, 0x8, PT ;  /* 0x000000080700780c */ /* 0x000fda0003f06070 */
[----:B------:R-:W-:Y:S05]  /*06f0*/  @!P0 BRA `(.L_x_425) ;  /* 0xfffffffc007c8947 */ /* 0x000fea000383ffff */
.L_x_419:
[----:B------:R-:W-:Y:S05]  /*0700*/  BSYNC.RECONVERGENT B0 ;  /* 0x0000000000007941 */ /* 0x000fea0003800200 */
.L_x_418:
        /* <DEDUP_REMOVED lines=13> */
[----:B0-----:R-:W-:Y:S01]  /*07e0*/  LEA R11, R20, UR7, 0x7 ;  /* 0x00000007140b7c11 */ /* 0x001fe2000f8e38ff */
[----:B------:R-:W-:-:S03]  /*07f0*/  UMOV UR7, 0x400 ;  /* 0x0000040000077882 */ /* 0x000fc60000000000 */
[----:B------:R-:W-:Y:S01]  /*0800*/  LDS.128 R40, [R40] ;  /* 0x0000000028287984 */ /* 0x000fe20000000c00 */
[----:B------:R-:W-:Y:S01]  /*0810*/  UIADD3 UR9, UPT, UPT, UR7, 0x800, URZ ;  /* 0x0000080007097890 */ /* 0x000fe2000fffe0ff */
[----:B------:R-:W-:Y:S01]  /*0820*/  LEA R18, R18, UR10, 0x5 ;  /* 0x0000000a12127c11 */ /* 0x000fe2000f8e28ff */
[----:B------:R-:W-:Y:S01]  /*0830*/  ULEA UR7, UR8, UR7, 0x18 ;  /* 0x0000000708077291 */ /* 0x000fe2000f8ec0ff */
[----:B------:R-:W0:Y:S01]  /*0840*/  LDS.128 R12, [R11] ;  /* 0x000000000b0c7984 */ /* 0x000e220000000c00 */
[----:B------:R-:W-:-:S03]  /*0850*/  ULEA UR9, UR8, UR9, 0x18 ;  /* 0x0000000908097291 */ /* 0x000fc6000f8ec0ff */
[----:B------:R-:W1:Y:S03]  /*0860*/  LDS.128 R16, [R18+0x10] ;  /* 0x0000100012107984 */ /* 0x000e660000000c00 */
[C---:B---3--:R-:W-:Y:S01]  /*0870*/  LEA R38, R10.reuse, UR9, 0x5 ;  /* 0x000000090a267c11 */ /* 0x048fe2000f8e28ff */
[----:B------:R-:W2:Y:S01]  /*0880*/  LDS.128 R20, [R11+0x20] ;  /* 0x000020000b147984 */ /* 0x000ea20000000c00 */
[----:B------:R-:W-:-:S03]  /*0890*/  LEA R10, R10, UR9, 0x5 ;  /* 0x000000090a0a7c11 */ /* 0x000fc6000f8e28ff */
[----:B------:R-:W3:Y:S04]  /*08a0*/  LDS.128 R24, [R11+0x40] ;  /* 0x000040000b187984 */ /* 0x000ee80000000c00 */
[----:B------:R4:W5:Y:S01]  /*08b0*/  LDS.128 R28, [R11+0x60] ;  /* 0x000060000b1c7984 */ /* 0x0009620000000c00 */
        /* <DEDUP_REMOVED lines=14> */
[C---:B----4-:R-:W-:Y:S01]  /*09a0*/  FFMA R11, R20.reuse, R18, R39 ;  /* 0x00000012140b7223 */ /* 0x050fe20000000027 */
[----:B------:R-:W0:Y:S01]  /*09b0*/  LDS.128 R32, [R38+0x200] ;  /* 0x0002000026207984 */ /* 0x000e220000000c00 */
        /* <DEDUP_REMOVED lines=10> */
[----:B------:R-:W1:Y:S01]  /*0a60*/  LDS.128 R36, [R38+0x210] ;  /* 0x0002100026247984 */ /* 0x000e620000000c00 */
[C---:B------:R-:W-:Y:S01]  /*0a70*/  FFMA R68, R28.reuse, R41, R68 ;  /* 0x000000291c447223 */ /* 0x040fe20000000044 */
[C---:B------:R-:W-:Y:S01]  /*0a80*/  FFMA R60, R28.reuse, R42, R61 ;  /* 0x0000002a1c3c7223 */ /* 0x040fe2000000003d */
[C---:B------:R-:W-:Y:S01]  /*0a90*/  FFMA R52, R28.reuse, R43, R52 ;  /* 0x0000002b1c347223 */ /* 0x040fe20000000034 */
[C---:B------:R-:W-:Y:S01]  /*0aa0*/  FFMA R49, R28.reuse, R16, R49 ;  /* 0x000000101c317223 */ /* 0x040fe20000000031 */
[----:B------:R-:W2:Y:S01]  /*0ab0*/  LDS.128 R40, [R10+0x400] ;  /* 0x000400000a287984 */ /* 0x000ea20000000c00 */
[C---:B------:R-:W-:Y:S01]  /*0ac0*/  FFMA R44, R28.reuse, R17, R44 ;  /* 0x000000111c2c7223 */ /* 0x040fe2000000002c */
[C---:B------:R-:W-:Y:S01]  /*0ad0*/  FFMA R51, R28.reuse, R18, R51 ;  /* 0x000000121c337223 */ /* 0x040fe20000000033 */
[----:B------:R-:W-:-:S02]  /*0ae0*/  FFMA R28, R28, R19, R59 ;  /* 0x000000131c1c7223 */ /* 0x000fc4000000003b */
        /* <DEDUP_REMOVED lines=22> */
[----:B------:R-:W0:Y:S01]  /*0c50*/  LDS.128 R4, [R10+0x600] ;  /* 0x000600000a047984 */ /* 0x000e220000000c00 */
[C---:B------:R-:W-:Y:S01]  /*0c60*/  FFMA R9, R36.reuse, R21, R9 ;  /* 0x0000001524097223 */ /* 0x040fe20000000009 */
[CC--:B------:R-:W-:Y:S01]  /*0c70*/  FFMA R11, R21.reuse, R38.reuse, R11 ;  /* 0x00000026150b7223 */ /* 0x0c0fe2000000000b */
[----:B------:R-:W-:Y:S01]  /*0c80*/  FFMA R20, R21, R39, R20 ;  /* 0x0000002715147223 */ /* 0x000fe20000000014 */
[----:B------:R-:W-:Y:S01]  /*0c90*/  FFMA R47, R36, R25, R47 ;  /* 0x00000019242f7223 */ /* 0x000fe2000000002f */
[C---:B------:R-:W-:Y:S01]  /*0ca0*/  FFMA R21, R25.reuse, R37, R8 ;  /* 0x0000002519157223 */ /* 0x040fe20000000008 */
[C---:B------:R-:W-:Y:S01]  /*0cb0*/  FFMA R45, R25.reuse, R38, R45 ;  /* 0x00000026192d7223 */ /* 0x040fe2000000002d */
[----:B------:R-:W-:Y:S01]  /*0cc0*/  FFMA R24, R25, R39, R24 ;  /* 0x0000002719187223 */ /* 0x000fe20000000018 */
[-C--:B--2---:R-:W-:Y:S01]  /*0cd0*/  FFMA R58, R14, R42.reuse, R69 ;  /* 0x0000002a0e3a7223 */ /* 0x084fe20000000045 */
[----:B------:R-:W1:Y:S01]  /*0ce0*/  S2R R25, SR_TID.Y ;  /* 0x0000000000197919 */ /* 0x000e620000002200 */
[-C--:B------:R-:W-:Y:S01]  /*0cf0*/  FFMA R60, R22, R42.reuse, R32 ;  /* 0x0000002a163c7223 */ /* 0x080fe20000000020 */
[-C--:B------:R-:W-:Y:S01]  /*0d00*/  FFMA R62, R26, R42.reuse, R33 ;  /* 0x0000002a1a3e7223 */ /* 0x080fe20000000021 */
        /* <DEDUP_REMOVED lines=13> */
[----:B---3--:R-:W-:Y:S01]  /*0de0*/  FFMA R29, R16, R14, R52 ;  /* 0x0000000e101d7223 */ /* 0x008fe20000000034 */
        /* <DEDUP_REMOVED lines=15> */
[----:B-1----:R-:W-:Y:S01]  /*0ee0*/  LEA R25, R25, UR7, 0x7 ;  /* 0x0000000719197c11 */ /* 0x002fe2000f8e38ff */
[----:B------:R-:W-:Y:S01]  /*0ef0*/  FFMA R68, R30, R41, R67 ;  /* 0x000000291e447223 */ /* 0x000fe20000000043 */
[----:B------:R-:W-:Y:S01]  /*0f00*/  FFMA R49, R16, R30, R49 ;  /* 0x0000001e10317223 */ /* 0x000fe20000000031 */
[C---:B------:R-:W-:Y:S01]  /*0f10*/  FFMA R26, R30.reuse, R17, R37 ;  /* 0x000000111e1a7223 */ /* 0x040fe20000000025 */
[C---:B------:R-:W-:Y:S01]  /*0f20*/  FFMA R51, R30.reuse, R18, R51 ;  /* 0x000000121e337223 */ /* 0x040fe20000000033 */
[----:B------:R-:W-:Y:S01]  /*0f30*/  FFMA R28, R30, R19, R28 ;  /* 0x000000131e1c7223 */ /* 0x000fe2000000001c */
[C---:B0-----:R-:W-:Y:S01]  /*0f40*/  FFMA R21, R4.reuse, R27, R36 ;  /* 0x0000001b04157223 */ /* 0x041fe20000000024 */
[C---:B------:R-:W-:Y:S01]  /*0f50*/  FFMA R55, R4.reuse, R31, R40 ;  /* 0x0000001f04377223 */ /* 0x040fe20000000028 */
[----:B------:R-:W-:Y:S01]  /*0f60*/  FFMA R30, R15, R5, R38 ;  /* 0x000000050f1e7223 */ /* 0x000fe20000000026 */
[-C--:B------:R-:W-:Y:S01]  /*0f70*/  FFMA R65, R31, R6.reuse, R42 ;  /* 0x000000061f417223 */ /* 0x080fe2000000002a */
[----:B------:R-:W-:Y:S01]  /*0f80*/  LDS.128 R16, [R25+0x10] ;  /* 0x0000100019107984 */ /* 0x000fe20000000c00 */
[C---:B------:R-:W-:Y:S01]  /*0f90*/  FFMA R57, R4.reuse, R15, R57 ;  /* 0x0000000f04397223 */ /* 0x040fe20000000039 */
[----:B------:R-:W-:Y:S01]  /*0fa0*/  FFMA R13, R4, R23, R8 ;  /* 0x00000017040d7223 */ /* 0x000fe20000000008 */
[-C--:B------:R-:W-:Y:S01]  /*0fb0*/  FFMA R44, R23, R5.reuse, R44 ;  /* 0x00000005172c7223 */ /* 0x080fe2000000002c */
[----:B------:R-:W0:Y:S01]  /*0fc0*/  LDS.128 R36, [R10+0x800] ;  /* 0x000800000a247984 */ /* 0x000e220000000c00 */
[-C--:B------:R-:W-:Y:S01]  /*0fd0*/  FFMA R64, R27, R5.reuse, R64 ;  /* 0x000000051b407223 */ /* 0x080fe20000000040 */
[----:B------:R-:W-:Y:S01]  /*0fe0*/  FFMA R68, R31, R5, R68 ;  /* 0x000000051f447223 */ /* 0x000fe20000000044 */
[-C--:B------:R-:W-:Y:S01]  /*0ff0*/  FFMA R59, R15, R6.reuse, R58 ;  /* 0x000000060f3b7223 */ /* 0x080fe2000000003a */
[----:B------:R-:W1:Y:S01]  /*1000*/  LDS.128 R40, [R10+0x810] ;  /* 0x000810000a287984 */ /* 0x000e620000000c00 */
[-C--:B------:R-:W-:Y:S01]  /*1010*/  FFMA R61, R23, R6.reuse, R60 ;  /* 0x00000006173d7223 */ /* 0x080fe2000000003c */
[----:B------:R-:W-:Y:S01]  /*1020*/  FFMA R63, R27, R6, R62 ;  /* 0x000000061b3f7223 */ /* 0x000fe2000000003e */
[-C--:B------:R-:W-:Y:S01]  /*1030*/  FFMA R48, R15, R7.reuse, R48 ;  /* 0x000000070f307223 */ /* 0x080fe20000000030 */
[-C--:B------:R-:W-:Y:S01]  /*1040*/  FFMA R50, R23, R7.reuse, R50 ;  /* 0x0000000717327223 */ /* 0x080fe20000000032 */
[-C--:B------:R-:W-:Y:S01]  /*1050*/  FFMA R46, R27, R7.reuse, R46 ;  /* 0x000000071b2e7223 */ /* 0x080fe2000000002e */
[----:B------:R-:W-:Y:S01]  /*1060*/  FFMA R66, R31, R7, R66 ;  /* 0x000000071f427223 */ /* 0x000fe20000000042 */
[-C--:B--2---:R-:W-:Y:S01]  /*1070*/  FFMA R67, R15, R34.reuse, R53 ;  /* 0x000000220f437223 */ /* 0x084fe20000000035 */
[----:B------:R-:W2:Y:S01]  /*1080*/  LDS.128 R4, [R25+0x30] ;  /* 0x0000300019047984 */ /* 0x000ea20000000c00 */
[C---:B------:R-:W-:Y:S01]  /*1090*/  FFMA R53, R32.reuse, R23, R9 ;  /* 0x0000001720357223 */ /* 0x040fe20000000009 */
[-C--:B------:R-:W-:Y:S01]  /*10a0*/  FFMA R69, R23, R34.reuse, R11 ;  /* 0x0000002217457223 */ /* 0x080fe2000000000b */
[C---:B------:R-:W-:Y:S01]  /*10b0*/  FFMA R29, R32.reuse, R15, R29 ;  /* 0x0000000f201d7223 */ /* 0x040fe2000000001d */
[----:B------:R-:W3:Y:S01]  /*10c0*/  LDS.128 R8, [R25+0x50] ;  /* 0x0000500019087984 */ /* 0x000ee20000000c00 */
[----:B------:R-:W-:Y:S01]  /*10d0*/  FFMA R56, R15, R35, R12 ;  /* 0x000000230f387223 */ /* 0x000fe2000000000c */
[C---:B------:R-:W-:Y:S01]  /*10e0*/  FFMA R47, R32.reuse, R27, R47 ;  /* 0x0000001b202f7223 */ /* 0x040fe2000000002f */
[----:B------:R-:W-:Y:S01]  /*10f0*/  FFMA R49, R32, R31, R49 ;  /* 0x0000001f20317223 */ /* 0x000fe20000000031 */
[----:B------:R-:W4:Y:S01]  /*1100*/  S2R R12, SR_TID.X ;  /* 0x00000000000c7919 */ /* 0x000f220000002100 */
[C---:B------:R-:W-:Y:S01]  /*1110*/  FFMA R22, R27.reuse, R33, R22 ;  /* 0x000000211b167223 */ /* 0x040fe20000000016 */
[CC--:B------:R-:W-:Y:S01]  /*1120*/  FFMA R45, R27.reuse, R34.reuse, R45 ;  /* 0x000000221b2d7223 */ /* 0x0c0fe2000000002d */
[----:B------:R-:W-:Y:S01]  /*1130*/  FFMA R58, R27, R35, R24 ;  /* 0x000000231b3a7223 */ /* 0x000fe20000000018 */
[-C--:B------:R-:W-:Y:S01]  /*1140*/  FFMA R32, R31, R33.reuse, R26 ;  /* 0x000000211f207223 */ /* 0x080fe2000000001a */
[----:B------:R-:W-:Y:S01]  /*1150*/  UMOV UR7, 0x400 ;  /* 0x0000040000077882 */ /* 0x000fe20000000000 */
[----:B------:R-:W5:Y:S01]  /*1160*/  LDS.128 R24, [R25+0x70] ;  /* 0x0000700019187984 */ /* 0x000f620000000c00 */
[----:B------:R-:W-:Y:S01]  /*1170*/  UIADD3 UR7, UPT, UPT, UR7, 0x800, URZ ;  /* 0x0000080007077890 */ /* 0x000fe2000fffe0ff */
[-C--:B------:R-:W-:Y:S01]  /*1180*/  FFMA R54, R15, R33.reuse, R54 ;  /* 0x000000210f367223 */ /* 0x080fe20000000036 */
[----:B------:R-:W-:Y:S01]  /*1190*/  FFMA R51, R31, R34, R51 ;  /* 0x000000221f337223 */ /* 0x000fe20000000033 */
[C---:B------:R-:W-:Y:S01]  /*11a0*/  FFMA R52, R23.reuse, R33, R14 ;  /* 0x0000002117347223 */ /* 0x040fe2000000000e */
[----:B------:R-:W-:Y:S01]  /*11b0*/  ULEA UR7, UR8, UR7, 0x18 ;  /* 0x0000000708077291 */ /* 0x000fe2000f8ec0ff */
[-C--:B------:R-:W-:Y:S01]  /*11c0*/  FFMA R20, R23, R35.reuse, R20 ;  /* 0x0000002317147223 */ /* 0x080fe20000000014 */
[----:B------:R-:W-:Y:S01]  /*11d0*/  FFMA R28, R31, R35, R28 ;  /* 0x000000231f1c7223 */ /* 0x000fe2000000001c */
        /* <DEDUP_REMOVED lines=8> */
[----:B----4-:R-:W-:Y:S01]  /*1260*/  LEA R16, R12, UR7, 0x5 ;  /* 0x000000070c107c11 */ /* 0x010fe2000f8e28ff */
[C---:B--2---:R-:W-:Y:S01]  /*1270*/  FFMA R60, R4.reuse, R36, R13 ;  /* 0x00000024043c7223 */ /* 0x044fe2000000000d */
[C---:B------:R-:W-:Y:S01]  /*1280*/  FFMA R44, R4.reuse, R37, R44 ;  /* 0x00000025042c7223 */ /* 0x040fe2000000002c */
[C---:B------:R-:W-:Y:S01]  /*1290*/  FFMA R62, R4.reuse, R38, R61 ;  /* 0x00000026043e7223 */ /* 0x040fe2000000003d */
[C---:B------:R-:W-:Y:S01]  /*12a0*/  FFMA R50, R4.reuse, R39, R50 ;  /* 0x0000002704327223 */ /* 0x040fe20000000032 */
[----:B------:R-:W0:Y:S01]  /*12b0*/  LDS.128 R12, [R16+0xa00] ;  /* 0x000a0000100c7984 */ /* 0x000e220000000c00 */
[C---:B------:R-:W-:Y:S01]  /*12c0*/  FFMA R53, R4.reuse, R40, R53 ;  /* 0x0000002804357223 */ /* 0x040fe20000000035 */
[C---:B------:R-:W-:Y:S01]  /*12d0*/  FFMA R52, R4.reuse, R41, R52 ;  /* 0x0000002904347223 */ /* 0x040fe20000000034 */
[----:B------:R-:W-:Y:S01]  /*12e0*/  FFMA R69, R4, R42, R69 ;  /* 0x0000002a04457223 */ /* 0x000fe20000000045 */
[----:B---3--:R-:W-:Y:S01]  /*12f0*/  FFMA R33, R8, R37, R64 ;  /* 0x0000002508217223 */ /* 0x008fe20000000040 */
[----:B------:R-:W-:Y:S01]  /*1300*/  FFMA R4, R4, R43, R20 ;  /* 0x0000002b04047223 */ /* 0x000fe20000000014 */
[C---:B------:R-:W-:Y:S01]  /*1310*/  FFMA R31, R8.reuse, R36, R21 ;  /* 0x00000024081f7223 */ /* 0x040fe20000000015 */
[C---:B------:R-:W-:Y:S01]  /*1320*/  FFMA R64, R8.reuse, R41, R22 ;  /* 0x0000002908407223 */ /* 0x040fe20000000016 */
[----:B------:R-:W-:Y:S01]  /*1330*/  FFMA R63, R8, R38, R63 ;  /* 0x00000026083f7223 */ /* 0x000fe2000000003f */
[----:B------:R-:W1:Y:S01]  /*1340*/  LDS.128 R20, [R16+0xa10] ;  /* 0x000a100010147984 */ /* 0x000e620000000c00 */
[----:B-----5:R-:W-:Y:S01]  /*1350*/  FFMA R35, R24, R37, R68 ;  /* 0x0000002518237223 */ /* 0x020fe20000000044 */
[-C--:B------:R-:W-:Y:S01]  /*1360*/  FFMA R46, R8, R39.reuse, R46 ;  /* 0x00000027082e7223 */ /* 0x080fe2000000002e */
[C---:B------:R-:W-:Y:S01]  /*1370*/  FFMA R55, R24.reuse, R36, R55 ;  /* 0x0000002418377223 */ /* 0x040fe20000000037 */
[C---:B------:R-:W-:Y:S01]  /*1380*/  FFMA R68, R24.reuse, R38, R65 ;  /* 0x0000002618447223 */ /* 0x040fe20000000041 */
[----:B------:R-:W-:Y:S01]  /*1390*/  FFMA R66, R24, R39, R66 ;  /* 0x0000002718427223 */ /* 0x000fe20000000042 */
[-C--:B------:R-:W-:Y:S01]  /*13a0*/  FFMA R58, R8, R43.reuse, R58 ;  /* 0x0000002b083a7223 */ /* 0x080fe2000000003a */
[----:B------:R-:W2:Y:S01]  /*13b0*/  LDS.128 R36, [R16+0xc00] ;  /* 0x000c000010247984 */ /* 0x000ea20000000c00 */
[----:B------:R-:W-:Y:S01]  /*13c0*/  FFMA R28, R24, R43, R28 ;  /* 0x0000002b181c7223 */ /* 0x000fe2000000001c */
[C---:B------:R-:W-:Y:S01]  /*13d0*/  FFMA R47, R8.reuse, R40, R47 ;  /* 0x00000028082f7223 */ /* 0x040fe2000000002f */
[----:B------:R-:W-:Y:S01]  /*13e0*/  FFMA R45, R8, R42, R45 ;  /* 0x0000002a082d7223 */ /* 0x000fe2000000002d */
[C---:B------:R-:W-:Y:S01]  /*13f0*/  FFMA R49, R24.reuse, R40, R49 ;  /* 0x0000002818317223 */ /* 0x040fe20000000031 */
[C---:B------:R-:W-:Y:S01]  /*1400*/  FFMA R8, R24.reuse, R41, R32 ;  /* 0x0000002918087223 */ /* 0x040fe20000000020 */
[----:B------:R-:W-:Y:S01]  /*1410*/  FFMA R51, R24, R42, R51 ;  /* 0x0000002a18337223 */ /* 0x000fe20000000033 */
[----:B------:R-:W3:Y:S01]  /*1420*/  LDCU UR7, c[0x0][0x3a0] ;  /* 0x00007400ff0777ac */ /* 0x000ee20008000800 */
[C---:B0-----:R-:W-:Y:S01]  /*1430*/  FFMA R43, R12.reuse, R25, R55 ;  /* 0x000000190c2b7223 */ /* 0x041fe20000000037 */
[----:B------:R-:W-:Y:S01]  /*1440*/  FFMA R57, R12, R17, R57 ;  /* 0x000000110c397223 */ /* 0x000fe20000000039 */
[-C--:B------:R-:W-:Y:S01]  /*1450*/  FFMA R55, R17, R13.reuse, R30 ;  /* 0x0000000d11377223 */ /* 0x080fe2000000001e */
[-C--:B------:R-:W-:Y:S01]  /*1460*/  FFMA R59, R5, R13.reuse, R44 ;  /* 0x0000000d053b7223 */ /* 0x080fe2000000002c */
[-C--:B------:R-:W-:Y:S01]  /*1470*/  FFMA R24, R9, R13.reuse, R33 ;  /* 0x0000000d09187223 */ /* 0x080fe20000000021 */
[----:B------:R-:W-:Y:S01]  /*1480*/  FFMA R30, R25, R13, R35 ;  /* 0x0000000d191e7223 */ /* 0x000fe20000000023 */
[C---:B------:R-:W-:Y:S01]  /*1490*/  FFMA R61, R17.reuse, R14, R34 ;  /* 0x0000000e113d7223 */ /* 0x040fe20000000022 */
[C---:B------:R-:W-:Y:S01]  /*14a0*/  FFMA R48, R17.reuse, R15, R48 ;  /* 0x0000000f11307223 */ /* 0x040fe20000000030 */
[----:B------:R-:W0:Y:S01]  /*14b0*/  LDS.128 R32, [R16+0xc10] ;  /* 0x000c100010207984 */ /* 0x000e220000000c00 */
        /* <DEDUP_REMOVED lines=20> */
[----:B------:R-:W1:Y:S01]  /*1600*/  LDS.128 R12, [R16+0xe00] ;  /* 0x000e0000100c7984 */ /* 0x000e620000000c00 */
[----:B--2---:R-:W-:Y:S01]  /*1610*/  FFMA R9, R36, R18, R57 ;  /* 0x0000001224097223 */ /* 0x004fe20000000039 */
[----:B------:R-:W-:Y:S01]  /*1620*/  FFMA R64, R6, R37, R59 ;  /* 0x0000002506407223 */ /* 0x000fe2000000003b */
[----:B---3--:R-:W-:Y:S01]  /*1630*/  UISETP.GE.AND UP0, UPT, UR4, UR7, UPT ;  /* 0x000000070400728c */ /* 0x008fe2000bf06270 */
[----:B------:R2:W3:Y:S01]  /*1640*/  LDS.128 R56, [R16+0xe10] ;  /* 0x000e100010387984 */ /* 0x0004e20000000c00 */
        /* <DEDUP_REMOVED lines=8> */
[-C--:B------:R-:W-:Y:S01]  /*16d0*/  FFMA R60, R18, R38.reuse, R61 ;  /* 0x00000026123c7223 */ /* 0x080fe2000000003d */
[----:B------:R-:W-:Y:S01]  /*16e0*/  FFMA R52, R6, R38, R65 ;  /* 0x0000002606347223 */ /* 0x000fe20000000041 */
[-C--:B------:R-:W-:Y:S01]  /*16f0*/  FFMA R48, R18, R39.reuse, R48 ;  /* 0x0000002712307223 */ /* 0x080fe20000000030 */
[-C--:B------:R-:W-:Y:S01]  /*1700*/  FFMA R50, R6, R39.reuse, R50 ;  /* 0x0000002706327223 */ /* 0x080fe20000000032 */
[C---:B------:R-:W-:Y:S01]  /*1710*/  FFMA R46, R10.reuse, R39, R46 ;  /* 0x000000270a2e7223 */ /* 0x040fe2000000002e */
[----:B------:R-:W-:Y:S01]  /*1720*/  FFMA R24, R10, R37, R24 ;  /* 0x000000250a187223 */ /* 0x000fe20000000018 */
[----:B0-----:R-:W-:Y:S01]  /*1730*/  FFMA R29, R32, R18, R29 ;  /* 0x00000012201d7223 */ /* 0x001fe2000000001d */
[C---:B------:R-:W-:Y:S01]  /*1740*/  FFMA R54, R18.reuse, R33, R54 ;  /* 0x0000002112367223 */ /* 0x040fe20000000036 */
[C---:B------:R-:W-:Y:S01]  /*1750*/  FFMA R23, R18.reuse, R34, R67 ;  /* 0x0000002212177223 */ /* 0x040fe20000000043 */
[----:B------:R-:W-:Y:S01]  /*1760*/  FFMA R40, R18, R35, R40 ;  /* 0x0000002312287223 */ /* 0x000fe20000000028 */
[----:B--2---:R-:W-:Y:S01]  /*1770*/  FFMA R16, R6, R33, R17 ;  /* 0x0000002106107223 */ /* 0x004fe20000000011 */
        /* <DEDUP_REMOVED lines=16> */
[C---:B------:R-:W-:Y:S01]  /*1880*/  FFMA R63, R12.reuse, R27, R36 ;  /* 0x0000001b0c3f7223 */ /* 0x040fe20000000024 */
[-C--:B------:R-:W-:Y:S01]  /*1890*/  FFMA R9, R7, R14.reuse, R52 ;  /* 0x0000000e07097223 */ /* 0x080fe20000000034 */
[C---:B------:R-:W-:Y:S01]  /*18a0*/  FFMA R53, R12.reuse, R11, R8 ;  /* 0x0000000b0c357223 */ /* 0x040fe20000000008 */
[----:B---3--:R-:W-:Y:S01]  /*18b0*/  FFMA R4, R19, R57, R54 ;  /* 0x0000003913047223 */ /* 0x008fe20000000036 */
[-C--:B------:R-:W-:Y:S01]  /*18c0*/  FFMA R37, R11, R14.reuse, R44 ;  /* 0x0000000e0b257223 */ /* 0x080fe2000000002c */
[----:B------:R-:W-:Y:S01]  /*18d0*/  FFMA R52, R27, R15, R39 ;  /* 0x0000000f1b347223 */ /* 0x000fe20000000027 */
[-C--:B------:R-:W-:Y:S01]  /*18e0*/  FFMA R32, R19, R59.reuse, R40 ;  /* 0x0000003b13207223 */ /* 0x080fe20000000028 */
[-C--:B------:R-:W-:Y:S01]  /*18f0*/  FFMA R54, R7, R59.reuse, R17 ;  /* 0x0000003b07367223 */ /* 0x080fe20000000011 */
[----:B------:R-:W-:Y:S01]  /*1900*/  FFMA R36, R11, R59, R42 ;  /* 0x0000003b0b247223 */ /* 0x000fe2000000002a */
[----:B------:R-:W-:Y:S01]  /*1910*/  FFMA R55, R12, R7, R20 ;  /* 0x000000070c377223 */ /* 0x000fe20000000014 */
        /* <DEDUP_REMOVED lines=10> */
[-C--:B------:R-:W-:Y:S01]  /*19c0*/  FFMA R5, R19, R58.reuse, R23 ;  /* 0x0000003a13057223 */ /* 0x080fe20000000017 */
[C---:B------:R-:W-:Y:S01]  /*19d0*/  FFMA R33, R56.reuse, R7, R25 ;  /* 0x0000000738217223 */ /* 0x040fe20000000019 */
[C---:B------:R-:W-:Y:S01]  /*19e0*/  FFMA R6, R7.reuse, R57, R16 ;  /* 0x0000003907067223 */ /* 0x040fe20000000010 */
[-C--:B------:R-:W-:Y:S01]  /*19f0*/  FFMA R39, R7, R58.reuse, R69 ;  /* 0x0000003a07277223 */ /* 0x080fe20000000045 */
[C---:B------:R-:W-:Y:S01]  /*1a00*/  FFMA R47, R56.reuse, R11, R47 ;  /* 0x0000000b382f7223 */ /* 0x040fe2000000002f */
[C---:B------:R-:W-:Y:S01]  /*1a10*/  FFMA R8, R11.reuse, R57, R18 ;  /* 0x000000390b087223 */ /* 0x040fe20000000012 */
[-C--:B------:R-:W-:Y:S01]  /*1a20*/  FFMA R45, R11, R58.reuse, R45 ;  /* 0x0000003a0b2d7223 */ /* 0x080fe2000000002d */
[----:B------:R-:W-:Y:S01]  /*1a30*/  FFMA R49, R56, R27, R49 ;  /* 0x0000001b38317223 */ /* 0x000fe20000000031 */
[C---:B------:R-:W-:Y:S01]  /*1a40*/  FFMA R44, R27.reuse, R57, R10 ;  /* 0x000000391b2c7223 */ /* 0x040fe2000000000a */
[C---:B------:R-:W-:Y:S01]  /*1a50*/  FFMA R51, R27.reuse, R58, R51 ;  /* 0x0000003a1b337223 */ /* 0x040fe20000000033 */
[----:B------:R-:W-:Y:S01]  /*1a60*/  FFMA R59, R27, R59, R28 ;  /* 0x0000003b1b3b7223 */ /* 0x000fe2000000001c */
[----:B------:R-:W-:Y:S06]  /*1a70*/  BAR.SYNC.DEFER_BLOCKING 0x0 ;  /* 0x0000000000007b1d */ /* 0x000fec0000010000 */
[----:B------:R-:W-:Y:S05]  /*1a80*/  BRA.U !UP0, `(.L_x_426) ;  /* 0xffffffe508e87547 */ /* 0x000fea000b83ffff */
.L_x_411:
        /* <DEDUP_REMOVED lines=22> */
[----:B------:R-:W-:-:S03]  /*1bf0*/  IADD3 R2, PT, PT, R3, 0x2, RZ ;  /* 0x0000000203027810 */ /* 0x000fc60007ffe0ff */
[----:B0-----:R-:W-:Y:S01]  /*1c00*/  @!P3 IMAD.WIDE R10, R13, 0x4, R10 ;  /* 0x000000040d0ab825 */ /* 0x001fe200078e020a */
[----:B------:R-:W-:-:S04]  /*1c10*/  IADD3 R13, PT, PT, R3, 0x3, RZ ;  /* 0x00000003030d7810 */ /* 0x000fc80007ffe0ff */
[----:B--2---:R0:W-:Y:S01]  /*1c20*/  @!P3 STG.E desc[UR12][R10.64], R35 ;  /* 0x000000230a00b986 */ /* 0x0041e2000c10190c */
        /* <DEDUP_REMOVED lines=18> */
.L_x_428:
[----:B--2---:R-:W-:Y:S05]  /*1d50*/  BSYNC.RECONVERGENT B0 ;  /* 0x0000000000007941 */ /* 0x004fea0003800200 */
.L_x_427:
        /* <DEDUP_REMOVED lines=11> */
[----:B------:R-:W-:-:S05]  /*1e10*/  ISETP.GE.AND P3, PT, R10, UR4, PT ;  /* 0x000000040a007c0c */ /* 0x000fca000bf66270 */
[----:B------:R-:W1:Y:S01]  /*1e20*/  @!P5 LDC.64 R4, c[0x0][0x390] ;  /* 0x0000e400ff04db82 */ /* 0x000e620000000a00 */
[CC--:B------:R-:W-:Y:S02]  /*1e30*/  @!P5 IADD3 R11, PT, PT, R3.reuse, R2.reuse, RZ ;  /* 0x00000002030bd210 */ /* 0x0c0fe40007ffe0ff */
[----:B------:R-:W-:-:S03]  /*1e40*/  IADD3 R2, P4, PT, R3, R2, RZ ;  /* 0x0000000203027210 */ /* 0x000fc60007f9e0ff */
[----:B-1----:R-:W-:Y:S01]  /*1e50*/  @!P5 IMAD.WIDE R10, R11, 0x4, R4 ;  /* 0x000000040b0ad825 */ /* 0x002fe200078e0204 */
[C---:B------:R-:W-:Y:S02]  /*1e60*/  LEA.HI.X.SX32 R5, R3.reuse, R12, 0x1, P4 ;  /* 0x0000000c03057211 */ /* 0x040fe400020f0eff */
[C---:B0-----:R-:W-:Y:S02]  /*1e70*/  LEA R4, P6, R2.reuse, UR8, 0x2 ;  /* 0x0000000802047c11 */ /* 0x041fe4000f8c10ff */
[----:B------:R-:W-:Y:S01]  /*1e80*/  IADD3 R12, PT, PT, R3, 0x4, RZ ;  /* 0x00000004030c7810 */ /* 0x000fe20007ffe0ff */
[----:B------:R1:W-:Y:S01]  /*1e90*/  @!P5 STG.E desc[UR12][R10.64], R55 ;  /* 0x000000370a00d986 */ /* 0x0003e2000c10190c */
[----:B------:R-:W-:Y:S02]  /*1ea0*/  LEA.HI.X R5, R2, UR9, R5, 0x2, P6 ;  /* 0x0000000902057c11 */ /* 0x000fe4000b0f1405 */
[----:B------:R-:W-:Y:S02]  /*1eb0*/  ISETP.GE.AND P4, PT, R13, UR4, PT ;  /* 0x000000040d007c0c */ /* 0x000fe4000bf86270 */
[----:B------:R-:W-:Y:S01]  /*1ec0*/  ISETP.GE.AND P6, PT, R12, UR4, PT ;  /* 0x000000040c007c0c */ /* 0x000fe2000bfc6270 */
[----:B------:R1:W-:Y:S01]  /*1ed0*/  @!P2 STG.E desc[UR12][R4.64+0x4], R64 ;  /* 0x000004400400a986 */ /* 0x0003e2000c10190c */
[----:B------:R-:W-:-:S02]  /*1ee0*/  IADD3 R13, PT, PT, R3, 0x5, RZ ;  /* 0x00000005030d7810 */ /* 0x000fc40007ffe0ff */
[C---:B------:R-:W-:Y:S01]  /*1ef0*/  IADD3 R2, PT, PT, R3.reuse, 0x6, RZ ;  /* 0x0000000603027810 */ /* 0x040fe20007ffe0ff */
[----:B------:R1:W-:Y:S01]  /*1f00*/  @!P3 STG.E desc[UR12][R4.64+0x8], R9 ;  /* 0x000008090400b986 */ /* 0x0003e2000c10190c */
[----:B------:R-:W-:Y:S02]  /*1f10*/  IADD3 R12, PT, PT, R3, 0x7, RZ ;  /* 0x00000007030c7810 */ /* 0x000fe40007ffe0ff */
        /* <DEDUP_REMOVED lines=8> */
.L_x_430:
[----:B------:R-:W-:Y:S05]  /*1fa0*/  BSYNC.RECONVERGENT B0 ;  /* 0x0000000000007941 */ /* 0x000fea0003800200 */
.L_x_429:
[----:B------:R-:W-:Y:S04]  /*1fb0*/  BSSY.RECONVERGENT B0, `(.L_x_431) ;  /* 0x0000024000007945 */ /* 0x000fe80003800200 */
[----:B------:R-:W-:Y:S05]  /*1fc0*/  @P0 BRA `(.L_x_432) ;  /* 0x0000000000880947 */ /* 0x000fea0003800000 */
[----:B------:R-:W2:Y:S01]  /*1fd0*/  LDCU UR4, c[0x0][0x39c] ;  /* 0x00007380ff0477ac */ /* 0x000ea20008000800 */
[C---:B-1----:R-:W-:Y:S02]  /*1fe0*/  IADD3 R6, PT, PT, R3.reuse, 0x1, RZ ;  /* 0x0000000103067810 */ /* 0x042fe40007ffe0ff */
[C---:B------:R-:W-:Y:S01]  /*1ff0*/  IADD3 R9, PT, PT, R3.reuse, 0x2, RZ ;  /* 0x0000000203097810 */ /* 0x040fe20007ffe0ff */
[----:B------:R-:W1:Y:S01]  /*2000*/  LDCU.64 UR8, c[0x0][0x390] ;  /* 0x00007200ff0877ac */ /* 0x000e620008000a00 */
[C---:B0-----:R-:W-:Y:S02]  /*2010*/  IADD3 R10, PT, PT, R3.reuse, 0x3, RZ ;  /* 0x00000003030a7810 */ /* 0x041fe40007ffe0ff */
        /* <DEDUP_REMOVED lines=8> */
[----:B------:R-:W0:Y:S01]  /*20a0*/  @!P5 LDC.64 R4, c[0x0][0x390] ;  /* 0x0000e400ff04db82 */ /* 0x000e220000000a00 */
        /* <DEDUP_REMOVED lines=20> */
.L_x_432:
[----:B------:R-:W-:Y:S05]  /*21f0*/  BSYNC.RECONVERGENT B0 ;  /* 0x0000000000007941 */ /* 0x000fea0003800200 */
.L_x_431:
        /* <DEDUP_REMOVED lines=37> */
.L_x_433:
        /* <DEDUP_REMOVED lines=11> */
.L_x_663:


//--------------------- .text._Z22gemm_smem_tiled_kernelILi64ELi8ELi64EEvPKfS1_Pfiii --------------------------
	.section	.text._Z22gemm_smem_tiled_kernelILi64ELi8ELi64EEvPKfS1_Pfiii,"ax",@progbits
	.align	128
        .global         _Z22gemm_smem_tiled_kernelILi64ELi8ELi64EEvPKfS1_Pfiii
        .type           _Z22gemm_smem_tiled_kernelILi64ELi8ELi64EEvPKfS1_Pfiii,@function
        .size           _Z22gemm_smem_tiled_kernelILi64ELi8ELi64EEvPKfS1_Pfiii,(.L_x_664 - _Z22gemm_smem_tiled_kernelILi64ELi8ELi64EEvPKfS1_Pfiii)
        .other          _Z22gemm_smem_tiled_kernelILi64ELi8ELi64EEvPKfS1_Pfiii,@"STO_CUDA_ENTRY STV_DEFAULT"
_Z22gemm_smem_tiled_kernelILi64ELi8ELi64EEvPKfS1_Pfiii:
.text._Z22gemm_smem_tiled_kernelILi64ELi8ELi64EEvPKfS1_Pfiii:
        /* <DEDUP_REMOVED lines=10> */
[----:B------:R-:W-:Y:S02]  /*00a0*/  CS2R R12, SRZ ;  /* 0x00000000000c7805 */ /* 0x000fe4000001ff00 */
[----:B------:R-:W-:Y:S02]  /*00b0*/  MOV R49, RZ ;  /* 0x000000ff00317202 */ /* 0x000fe40000000f00 */
[----:B------:R-:W-:Y:S02]  /*00c0*/  CS2R R16, SRZ ;  /* 0x0000000000107805 */ /* 0x000fe4000001ff00 */
[----:B------:R-:W-:Y:S01]  /*00d0*/  MOV R43, RZ ;  /* 0x000000ff002b7202 */ /* 0x000fe20000000f00 */
[----:B------:R-:W3:Y:S01]  /*00e0*/  LDCU.64 UR10, c[0x0][0x358] ;  /* 0x00006b00ff0a77ac */ /* 0x000ee20008000a00 */
[----:B------:R-:W-:Y:S01]  /*00f0*/  MOV R34, RZ ;  /* 0x000000ff00227202 */ /* 0x000fe20000000f00 */
[----:B--2---:R-:W-:Y:S02]  /*0100*/  UISETP.GE.AND UP0, UPT, UR4, 0x1, UPT ;  /* 0x000000010400788c */ /* 0x004fe4000bf06270 */
        /* <DEDUP_REMOVED lines=8> */
.L_x_449:
[----:B--2---:R-:W-:Y:S01]  /*0190*/  ISETP.GT.U32.AND P0, PT, R3, 0x3f, PT ;  /* 0x0000003f0300780c */ /* 0x004fe20003f04070 */
[----:B------:R-:W2:Y:S01]  /*01a0*/  LDCU UR12, c[0x0][0x3a0] ;  /* 0x00007400ff0c77ac */ /* 0x000ea20008000800 */
[----:B------:R-:W-:Y:S01]  /*01b0*/  BSSY.RECONVERGENT B0, `(.L_x_435) ;  /* 0x0000023000007945 */ /* 0x000fe20003800200 */
[----:B------:R-:W4:Y:S10]  /*01c0*/  LDCU UR8, c[0x0][0x398] ;  /* 0x00007300ff0877ac */ /* 0x000f340008000800 */
[----:B------:R-:W-:Y:S05]  /*01d0*/  @P0 BRA `(.L_x_436) ;  /* 0x0000000000800947 */ /* 0x000fea0003800000 */
[----:B------:R-:W-:-:S07]  /*01e0*/  MOV R7, R3 ;  /* 0x0000000300077202 */ /* 0x000fce0000000f00 */
.L_x_440:
        /* <DEDUP_REMOVED lines=13> */
.L_x_439:
        /* <DEDUP_REMOVED lines=13> */
.L_x_438:
[----:B--234-:R-:W-:Y:S05]  /*0390*/  BSYNC.RECONVERGENT B1 ;  /* 0x0000000000017941 */ /* 0x01cfea0003800200 */
.L_x_437:
[----:B------:R-:W2:Y:S02]  /*03a0*/  LDCU UR6, c[0x0][0x364] ;  /* 0x00006c80ff0677ac */ /* 0x000ea40008000800 */
[----:B--2---:R-:W-:-:S04]  /*03b0*/  IADD3 R7, PT, PT, R7, UR6, RZ ;  /* 0x0000000607077c10 */ /* 0x004fc8000fffe0ff */
[----:B------:R-:W-:-:S13]  /*03c0*/  ISETP.GE.U32.AND P0, PT, R7, 0x40, PT ;  /* 0x000000400700780c */ /* 0x000fda0003f06070 */
[----:B------:R-:W-:Y:S05]  /*03d0*/  @!P0 BRA `(.L_x_440) ;  /* 0xfffffffc00848947 */ /* 0x000fea000383ffff */
.L_x_436:
[----:B--234-:R-:W-:Y:S05]  /*03e0*/  BSYNC.RECONVERGENT B0 ;  /* 0x0000000000007941 */ /* 0x01cfea0003800200 */
.L_x_435:
[----:B------:R-:W-:Y:S01]  /*03f0*/  ISETP.GT.U32.AND P0, PT, R3, 0x7, PT ;  /* 0x000000070300780c */ /* 0x000fe20003f04070 */
[----:B------:R-:W-:-:S12]  /*0400*/  BSSY.RECONVERGENT B0, `(.L_x_441) ;  /* 0x0000024000007945 */ /* 0x000fd80003800200 */
[----:B------:R-:W-:Y:S05]  /*0410*/  @P0 BRA `(.L_x_442) ;  /* 0x0000000000880947 */ /* 0x000fea0003800000 */
[----:B------:R-:W-:-:S07]  /*0420*/  MOV R6, R3 ;  /* 0x0000000300067202 */ /* 0x000fce0000000f00 */
.L_x_448:
        /* <DEDUP_REMOVED lines=12> */
.L_x_447:
        /* <DEDUP_REMOVED lines=11> */
.L_x_446:
[----:B------:R-:W-:Y:S05]  /*05a0*/  BSYNC.RECONVERGENT B2 ;  /* 0x0000000000027941 */ /* 0x000fea0003800200 */
.L_x_445:
[----:B-----5:R3:W-:Y:S01]  /*05b0*/  STS [R11], R4 ;  /* 0x000000040b007388 */ /* 0x0207e20000000800 */
[----:B-1----:R-:W-:-:S04]  /*05c0*/  IADD3 R7, PT, PT, R2, R7, RZ ;  /* 0x0000000702077210 */ /* 0x002fc80007ffe0ff */
[----:B------:R-:W-:-:S13]  /*05d0*/  ISETP.GE.U32.AND P0, PT, R7, 0x40, PT ;  /* 0x000000400700780c */ /* 0x000fda0003f06070 */
[----:B---3--:R-:W-:Y:S05]  /*05e0*/  @!P0 BRA `(.L_x_447) ;  /* 0xfffffffc00c08947 */ /* 0x008fea000383ffff */
.L_x_444:
[----:B------:R-:W-:Y:S05]  /*05f0*/  BSYNC.RECONVERGENT B1 ;  /* 0x0000000000017941 */ /* 0x000fea0003800200 */
.L_x_443:
[----:B------:R-:W3:Y:S02]  /*0600*/  LDCU UR6, c[0x0][0x364] ;  /* 0x00006c80ff0677ac */ /* 0x000ee40008000800 */
[----:B---3--:R-:W-:-:S04]  /*0610*/  IADD3 R6, PT, PT, R6, UR6, RZ ;  /* 0x0000000606067c10 */ /* 0x008fc8000fffe0ff */
[----:B------:R-:W-:-:S13]  /*0620*/  ISETP.GE.U32.AND P0, PT, R6, 0x8, PT ;  /* 0x000000080600780c */ /* 0x000fda0003f06070 */
[----:B------:R-:W-:Y:S05]  /*0630*/  @!P0 BRA `(.L_x_448) ;  /* 0xfffffffc007c8947 */ /* 0x000fea000383ffff */
.L_x_442:
[----:B------:R-:W-:Y:S05]  /*0640*/  BSYNC.RECONVERGENT B0 ;  /* 0x0000000000007941 */ /* 0x000fea0003800200 */
.L_x_441:
        /* <DEDUP_REMOVED lines=13> */
[----:B------:R-:W5:Y:S01]  /*0720*/  LDS.128 R24, [R38+0x100] ;  /* 0x0001000026187984 */ /* 0x000f620000000c00 */
[----:B--2---:R-:W-:Y:S01]  /*0730*/  UISETP.GE.AND UP0, UPT, UR4, UR6, UPT ;  /* 0x000000060400728c */ /* 0x004fe2000bf06270 */
[C---:B---3--:R-:W-:Y:S01]  /*0740*/  FFMA R33, R4.reuse, R20, R33 ;  /* 0x0000001404217223 */ /* 0x048fe20000000021 */
        /* <DEDUP_REMOVED lines=8> */
[C---:B-----5:R-:W-:Y:S01]  /*07d0*/  FFMA R33, R24.reuse, R5, R33 ;  /* 0x0000000518217223 */ /* 0x060fe20000000021 */
        /* <DEDUP_REMOVED lines=10> */
[----:B------:R-:W-:-:S02]  /*0880*/  FFMA R12, R12, R23, R16 ;  /* 0x000000170c0c7223 */ /* 0x000fc40000000010 */
[----:B------:R-:W2:Y:S02]  /*0890*/  LDS.128 R16, [R39+0x60] ;  /* 0x0000600027107984 */ /* 0x000ea40000000c00 */
[C---:B--2---:R-:W-:Y:S01]  /*08a0*/  FFMA R47, R16.reuse, R20, R43 ;  /* 0x00000014102f7223 */ /* 0x044fe2000000002b */
[C---:B------:R-:W-:Y:S01]  /*08b0*/  FFMA R32, R16.reuse, R21, R28 ;  /* 0x0000001510207223 */ /* 0x040fe2000000001c */
[C---:B------:R-:W-:Y:S01]  /*08c0*/  FFMA R51, R16.reuse, R22, R45 ;  /* 0x0000001610337223 */ /* 0x040fe2000000002d */
[----:B------:R-:W-:Y:S01]  /*08d0*/  FFMA R34, R16, R23, R34 ;  /* 0x0000001710227223 */ /* 0x000fe20000000022 */
[C---:B------:R-:W-:Y:S01]  /*08e0*/  FFMA R43, R13.reuse, R25, R30 ;  /* 0x000000190d2b7223 */ /* 0x040fe2000000001e */
[----:B------:R-:W2:Y:S01]  /*08f0*/  LDS.128 R20, [R38+0x200] ;  /* 0x0002000026147984 */ /* 0x000ea20000000c00 */
[CC--:B------:R-:W-:Y:S01]  /*0900*/  FFMA R16, R13.reuse, R26.reuse, R9 ;  /* 0x0000001a0d107223 */ /* 0x0c0fe20000000009 */
[----:B------:R-:W-:Y:S01]  /*0910*/  FFMA R28, R13, R27, R12 ;  /* 0x0000001b0d1c7223 */ /* 0x000fe2000000000c */
[C---:B------:R-:W-:Y:S01]  /*0920*/  FFMA R45, R24.reuse, R13, R49 ;  /* 0x0000000d182d7223 */ /* 0x040fe20000000031 */
[----:B------:R-:W-:Y:S01]  /*0930*/  FFMA R30, R24, R17, R47 ;  /* 0x00000011181e7223 */ /* 0x000fe2000000002f */
[C---:B------:R-:W-:Y:S01]  /*0940*/  FFMA R32, R17.reuse, R25, R32 ;  /* 0x0000001911207223 */ /* 0x040fe20000000020 */
[C---:B------:R-:W-:Y:S01]  /*0950*/  FFMA R9, R17.reuse, R26, R51 ;  /* 0x0000001a11097223 */ /* 0x040fe20000000033 */
[----:B------:R-:W-:-:S02]  /*0960*/  FFMA R12, R17, R27, R34 ;  /* 0x0000001b110c7223 */ /* 0x000fc40000000022 */
[----:B------:R-:W3:Y:S01]  /*0970*/  LDS.128 R24, [R38+0x300] ;  /* 0x0003000026187984 */ /* 0x000ee20000000c00 */
        /* <DEDUP_REMOVED lines=18> */
[C---:B------:R-:W-:Y:S01]  /*0aa0*/  FFMA R43, R24.reuse, R19, R20 ;  /* 0x00000013182b7223 */ /* 0x040fe20000000014 */
[C---:B------:R-:W-:Y:S01]  /*0ab0*/  FFMA R13, R24.reuse, R7, R13 ;  /* 0x00000007180d7223 */ /* 0x040fe2000000000d */
[----:B------:R-:W2:Y:S01]  /*0ac0*/  LDS.128 R28, [R39+0x10] ;  /* 0x00001000271c7984 */ /* 0x000ea20000000c00 */
[C---:B------:R-:W-:Y:S01]  /*0ad0*/  FFMA R40, R7.reuse, R25, R40 ;  /* 0x0000001907287223 */ /* 0x040fe20000000028 */
[CC--:B------:R-:W-:Y:S01]  /*0ae0*/  FFMA R23, R7.reuse, R26.reuse, R17 ;  /* 0x0000001a07177223 */ /* 0x0c0fe20000000011 */
[----:B------:R-:W-:Y:S01]  /*0af0*/  FFMA R22, R7, R27, R4 ;  /* 0x0000001b07167223 */ /* 0x000fe20000000004 */
[C---:B------:R-:W-:Y:S01]  /*0b00*/  FFMA R21, R24.reuse, R11, R5 ;  /* 0x0000000b18157223 */ /* 0x040fe20000000005 */
[----:B------:R-:W-:Y:S01]  /*0b10*/  FFMA R12, R11, R25, R6 ;  /* 0x000000190b0c7223 */ /* 0x000fe20000000006 */
[----:B------:R-:W-:Y:S01]  /*0b20*/  FFMA R45, R24, R15, R45 ;  /* 0x0000000f182d7223 */ /* 0x000fe2000000002d */
[-C--:B------:R-:W-:Y:S01]  /*0b30*/  FFMA R44, R15, R25.reuse, R10 ;  /* 0x000000190f2c7223 */ /* 0x080fe2000000000a */
[C---:B------:R-:W-:Y:S01]  /*0b40*/  FFMA R20, R19.reuse, R25, R16 ;  /* 0x0000001913147223 */ /* 0x040fe20000000010 */
[----:B------:R-:W3:Y:S01]  /*0b50*/  LDS.128 R4, [R39+0x30] ;  /* 0x0000300027047984 */ /* 0x000ee20000000c00 */
[CC--:B------:R-:W-:Y:S01]  /*0b60*/  FFMA R25, R19.reuse, R26.reuse, R9 ;  /* 0x0000001a13197223 */ /* 0x0c0fe20000000009 */
[-C--:B------:R-:W-:Y:S01]  /*0b70*/  FFMA R24, R19, R27.reuse, R18 ;  /* 0x0000001b13187223 */ /* 0x080fe20000000012 */
[C---:B------:R-:W-:Y:S01]  /*0b80*/  FFMA R41, R11.reuse, R26, R41 ;  /* 0x0000001a0b297223 */ /* 0x040fe20000000029 */
[-C--:B------:R-:W-:Y:S01]  /*0b90*/  FFMA R42, R11, R27.reuse, R8 ;  /* 0x0000001b0b2a7223 */ /* 0x080fe20000000008 */
[----:B------:R-:W4:Y:S01]  /*0ba0*/  LDS.128 R16, [R38+0x500] ;  /* 0x0005000026107984 */ /* 0x000f220000000c00 */
[----:B------:R-:W-:-:S03]  /*0bb0*/  FFMA R14, R15, R27, R14 ;  /* 0x0000001b0f0e7223 */ /* 0x000fc6000000000e */
[----:B------:R-:W5:Y:S01]  /*0bc0*/  LDS.128 R8, [R39+0x50] ;  /* 0x0000500027087984 */ /* 0x000f620000000c00 */
        /* <DEDUP_REMOVED lines=8> */
[----:B----4-:R-:W-:Y:S01]  /*0c50*/  FFMA R49, R16, R29, R13 ;  /* 0x0000001d10317223 */ /* 0x010fe2000000000d */
        /* <DEDUP_REMOVED lines=8> */
[----:B------:R-:W2:Y:S01]  /*0ce0*/  LDS.128 R12, [R39+0x70] ;  /* 0x00007000270c7984 */ /* 0x000ea20000000c00 */
[CC--:B------:R-:W-:Y:S01]  /*0cf0*/  FFMA R51, R5.reuse, R18.reuse, R51 ;  /* 0x0000001205337223 */ /* 0x0c0fe20000000033 */
[----:B------:R-:W-:Y:S01]  /*0d00*/  FFMA R42, R5, R19, R42 ;  /* 0x00000013052a7223 */ /* 0x000fe2000000002a */
[----:B------:R-:W-:Y:S01]  /*0d10*/  FFMA R45, R16, R9, R45 ;  /* 0x00000009102d7223 */ /* 0x000fe2000000002d */
[C---:B------:R-:W-:Y:S01]  /*0d20*/  FFMA R29, R9.reuse, R18, R29 ;  /* 0x00000012091d7223 */ /* 0x040fe2000000001d */
[C---:B------:R-:W-:Y:S01]  /*0d30*/  FFMA R8, R9.reuse, R19, R8 ;  /* 0x0000001309087223 */ /* 0x040fe20000000008 */
[C---:B--2---:R-:W-:Y:S01]  /*0d40*/  FFMA R28, R12.reuse, R33, R20 ;  /* 0x000000210c1c7223 */ /* 0x044fe20000000014 */
[C---:B------:R-:W-:Y:S01]  /*0d50*/  FFMA R43, R12.reuse, R32, R43 ;  /* 0x000000200c2b7223 */ /* 0x040fe2000000002b */
[----:B------:R-:W2:Y:S01]  /*0d60*/  LDS.128 R20, [R38+0x600] ;  /* 0x0006000026147984 */ /* 0x000ea20000000c00 */
[C---:B------:R-:W-:Y:S01]  /*0d70*/  FFMA R33, R12.reuse, R34, R25 ;  /* 0x000000220c217223 */ /* 0x040fe20000000019 */
[----:B------:R-:W-:Y:S01]  /*0d80*/  FFMA R12, R12, R35, R24 ;  /* 0x000000230c0c7223 */ /* 0x000fe20000000018 */
[C---:B------:R-:W-:Y:S01]  /*0d90*/  FFMA R35, R16.reuse, R5, R27 ;  /* 0x0000000510237223 */ /* 0x040fe2000000001b */
[----:B------:R-:W-:Y:S01]  /*0da0*/  FFMA R5, R9, R17, R44 ;  /* 0x0000001109057223 */ /* 0x000fe2000000002c */
[----:B------:R-:W3:Y:S01]  /*0db0*/  LDS.128 R24, [R38+0x700] ;  /* 0x0007000026187984 */ /* 0x000ee20000000c00 */
[----:B------:R-:W-:Y:S01]  /*0dc0*/  FFMA R43, R16, R13, R43 ;  /* 0x0000000d102b7223 */ /* 0x000fe2000000002b */
[C---:B------:R-:W-:Y:S01]  /*0dd0*/  FFMA R17, R13.reuse, R17, R28 ;  /* 0x000000110d117223 */ /* 0x040fe2000000001c */
[C---:B------:R-:W-:Y:S01]  /*0de0*/  FFMA R33, R13.reuse, R18, R33 ;  /* 0x000000120d217223 */ /* 0x040fe20000000021 */
[----:B------:R-:W-:Y:S01]  /*0df0*/  FFMA R12, R13, R19, R12 ;  /* 0x000000130d0c7223 */ /* 0x000fe2000000000c */
[----:B--2---:R-:W-:Y:S01]  /*0e00*/  FFMA R49, R20, R30, R49 ;  /* 0x0000001e14317223 */ /* 0x004fe20000000031 */
[C---:B------:R-:W-:Y:S01]  /*0e10*/  FFMA R40, R30.reuse, R21, R47 ;  /* 0x000000151e287223 */ /* 0x040fe2000000002f */
[C---:B------:R-:W-:Y:S01]  /*0e20*/  FFMA R41, R30.reuse, R22, R41 ;  /* 0x000000161e297223 */ /* 0x040fe20000000029 */
[----:B------:R-:W-:Y:S01]  /*0e30*/  FFMA R4, R30, R23, R4 ;  /* 0x000000171e047223 */ /* 0x000fe20000000004 */
[----:B------:R-:W-:Y:S01]  /*0e40*/  FFMA R45, R20, R10, R45 ;  /* 0x0000000a142d7223 */ /* 0x000fe2000000002d */
[-C--:B------:R-:W-:Y:S01]  /*0e50*/  FFMA R30, R10, R21.reuse, R5 ;  /* 0x000000150a1e7223 */ /* 0x080fe20000000005 */
[----:B------:R-:W-:Y:S01]  /*0e60*/  FFMA R43, R20, R14, R43 ;  /* 0x0000000e142b7223 */ /* 0x000fe2000000002b */
[CC--:B------:R-:W-:Y:S01]  /*0e70*/  FFMA R28, R14.reuse, R21.reuse, R17 ;  /* 0x000000150e1c7223 */ /* 0x0c0fe20000000011 */
[----:B------:R-:W-:Y:S01]  /*0e80*/  FFMA R9, R14, R22, R33 ;  /* 0x000000160e097223 */ /* 0x000fe20000000021 */
[----:B------:R-:W-:Y:S01]  /*0e90*/  FFMA R35, R20, R6, R35 ;  /* 0x0000000614237223 */ /* 0x000fe20000000023 */
[C---:B------:R-:W-:Y:S01]  /*0ea0*/  FFMA R18, R6.reuse, R21, R53 ;  /* 0x0000001506127223 */ /* 0x040fe20000000035 */
[CC--:B------:R-:W-:Y:S01]  /*0eb0*/  FFMA R51, R6.reuse, R22.reuse, R51 ;  /* 0x0000001606337223 */ /* 0x0c0fe20000000033 */
[-C--:B------:R-:W-:Y:S01]  /*0ec0*/  FFMA R42, R6, R23.reuse, R42 ;  /* 0x00000017062a7223 */ /* 0x080fe2000000002a */
[C---:B------:R-:W-:Y:S01]  /*0ed0*/  FFMA R5, R10.reuse, R22, R29 ;  /* 0x000000160a057223 */ /* 0x040fe2000000001d */
[-C--:B------:R-:W-:Y:S01]  /*0ee0*/  FFMA R8, R10, R23.reuse, R8 ;  /* 0x000000170a087223 */ /* 0x080fe20000000008 */
[----:B------:R-:W-:Y:S01]  /*0ef0*/  FFMA R14, R14, R23, R12 ;  /* 0x000000170e0e7223 */ /* 0x000fe2000000000c */
[C---:B---3--:R-:W-:Y:S01]  /*0f00*/  FFMA R33, R24.reuse, R31, R49 ;  /* 0x0000001f18217223 */ /* 0x048fe20000000031 */
        /* <DEDUP_REMOVED lines=17> */
.L_x_434:
[----:B------:R-:W2:Y:S01]  /*1020*/  S2R R5, SR_CTAID.Y ;  /* 0x0000000000057919 */ /* 0x000ea20000002600 */
[----:B------:R-:W4:Y:S01]  /*1030*/  LDCU UR6, c[0x0][0x398] ;  /* 0x00007300ff0677ac */ /* 0x000f220008000800 */
[----:B------:R-:W-:Y:S01]  /*1040*/  BSSY.RECONVERGENT B0, `(.L_x_450) ;  /* 0x0000022000007945 */ /* 0x000fe20003800200 */
[----:B------:R-:W2:Y:S02]  /*1050*/  S2R R0, SR_TID.Y ;  /* 0x0000000000007919 */ /* 0x000ea40000002200 */
[----:B--2---:R-:W-:-:S04]  /*1060*/  LEA R5, R5, R0, 0x4 ;  /* 0x0000000005057211 */ /* 0x004fc800078e20ff */
[----:B------:R-:W-:-:S04]  /*1070*/  SHF.L.U32 R5, R5, 0x2, RZ ;  /* 0x0000000205057819 */ /* 0x000fc800000006ff */
[C---:B----4-:R-:W-:Y:S02]  /*1080*/  ISETP.GE.AND P3, PT, R5.reuse, UR6, PT ;  /* 0x0000000605007c0c */ /* 0x050fe4000bf66270 */
[C---:B------:R-:W-:Y:S02]  /*1090*/  IADD3 R8, PT, PT, R5.reuse, 0x1, RZ ;  /* 0x0000000105087810 */ /* 0x040fe40007ffe0ff */
[C---:B------:R-:W-:Y:S02]  /*10a0*/  IADD3 R4, PT, PT, R5.reuse, 0x2, RZ ;  /* 0x0000000205047810 */ /* 0x040fe40007ffe0ff */
[----:B------:R-:W-:Y:S02]  /*10b0*/  IADD3 R0, PT, PT, R5, 0x3, RZ ;  /* 0x0000000305007810 */ /* 0x000fe40007ffe0ff */
[----:B------:R-:W-:Y:S02]  /*10c0*/  ISETP.GE.AND P2, PT, R8, UR6, PT ;  /* 0x0000000608007c0c */ /* 0x000fe4000bf46270 */
[----:B------:R-:W-:-:S02]  /*10d0*/  ISETP.GE.AND P0, PT, R4, UR6, PT ;  /* 0x0000000604007c0c */ /* 0x000fc4000bf06270 */
[----:B------:R-:W-:Y:S01]  /*10e0*/  ISETP.GE.AND P1, PT, R0, UR6, PT ;  /* 0x0000000600007c0c */ /* 0x000fe2000bf26270 */
[----:B------:R-:W-:-:S12]  /*10f0*/  @P3 BRA `(.L_x_451) ;  /* 0x0000000000583947 */ /* 0x000fd80003800000 */
[----:B------:R-:W2:Y:S01]  /*1100*/  LDCU UR7, c[0x0][0x39c] ;  /* 0x00007380ff0777ac */ /* 0x000ea20008000800 */
[C---:B------:R-:W-:Y:S02]  /*1110*/  IADD3 R7, PT, PT, R37.reuse, 0x1, RZ ;  /* 0x0000000125077810 */ /* 0x040fe40007ffe0ff */
[C---:B------:R-:W-:Y:S01]  /*1120*/  IADD3 R9, PT, PT, R37.reuse, 0x2, RZ ;  /* 0x0000000225097810 */ /* 0x040fe20007ffe0ff */
[----:B------:R-:W4:Y:S01]  /*1130*/  LDCU.64 UR4, c[0x0][0x390] ;  /* 0x00007200ff0477ac */ /* 0x000f220008000a00 */
[C---:B------:R-:W-:Y:S02]  /*1140*/  IADD3 R10, PT, PT, R37.reuse, 0x3, RZ ;  /* 0x00000003250a7810 */ /* 0x040fe40007ffe0ff */
[----:B--2---:R-:W-:Y:S01]  /*1150*/  ISETP.GE.AND P6, PT, R37, UR7, PT ;  /* 0x0000000725007c0c */ /* 0x004fe2000bfc6270 */
[----:B------:R-:W-:Y:S01]  /*1160*/  IMAD R6, R5, UR7, RZ ;  /* 0x0000000705067c24 */ /* 0x000fe2000f8e02ff */
[----:B------:R-:W-:Y:S02]  /*1170*/  ISETP.GE.AND P3, PT, R7, UR7, PT ;  /* 0x0000000707007c0c */ /* 0x000fe4000bf66270 */
[----:B------:R-:W-:-:S02]  /*1180*/  ISETP.GE.AND P5, PT, R9, UR7, PT ;  /* 0x0000000709007c0c */ /* 0x000fc4000bfa6270 */
[----:B------:R-:W-:-:S07]  /*1190*/  IADD3 R7, P4, PT, R37, R6, RZ ;  /* 0x0000000625077210 */ /* 0x000fce0007f9e0ff */
[----:B-1----:R-:W1:Y:S01]  /*11a0*/  @!P6 LDC.64 R2, c[0x0][0x390] ;  /* 0x0000e400ff02eb82 */ /* 0x002e620000000a00 */
[----:B------:R-:W-:-:S05]  /*11b0*/  @!P6 IADD3 R5, PT, PT, R37, R6, RZ ;  /* 0x000000062505e210 */ /* 0x000fca0007ffe0ff */
[----:B-1----:R-:W-:Y:S01]  /*11c0*/  @!P6 IMAD.WIDE R2, R5, 0x4, R2 ;  /* 0x000000040502e825 */ /* 0x002fe200078e0202 */
[----:B------:R-:W-:-:S04]  /*11d0*/  SHF.R.S32.HI R5, RZ, 0x1f, R37 ;  /* 0x0000001fff057819 */ /* 0x000fc80000011425 */
[----:B---3--:R2:W-:Y:S01]  /*11e0*/  @!P6 STG.E desc[UR10][R2.64], R33 ;  /* 0x000000210200e986 */ /* 0x0085e2000c10190a */
[----:B------:R-:W-:Y:S02]  /*11f0*/  ISETP.GE.AND P6, PT, R10, UR7, PT ;  /* 0x000000070a007c0c */ /* 0x000fe4000bfc6270 */
[----:B------:R-:W-:Y:S02]  /*1200*/  LEA.HI.X.SX32 R10, R6, R5, 0x1, P4 ;  /* 0x00000005060a7211 */ /* 0x000fe400020f0eff */
[----:B----4-:R-:W-:-:S04]  /*1210*/  LEA R6, P4, R7, UR4, 0x2 ;  /* 0x0000000407067c11 */ /* 0x010fc8000f8810ff */
[----:B------:R-:W-:-:S05]  /*1220*/  LEA.HI.X R7, R7, UR5, R10, 0x2, P4 ;  /* 0x0000000507077c11 */ /* 0x000fca000a0f140a */
[----:B------:R2:W-:Y:S04]  /*1230*/  @!P3 STG.E desc[UR10][R6.64+0x4], R40 ;  /* 0x000004280600b986 */ /* 0x0005e8000c10190a */
[----:B------:R2:W-:Y:S04]  /*1240*/  @!P5 STG.E desc[UR10][R6.64+0x8], R13 ;  /* 0x0000080d0600d986 */ /* 0x0005e8000c10190a */
[----:B------:R2:W-:Y:S02]  /*1250*/  @!P6 STG.E desc[UR10][R6.64+0xc], R12 ;  /* 0x00000c0c0600e986 */ /* 0x0005e4000c10190a */
.L_x_451:
[----:B---3--:R-:W-:Y:S05]  /*1260*/  BSYNC.RECONVERGENT B0 ;  /* 0x0000000000007941 */ /* 0x008fea0003800200 */
.L_x_450:
[----:B------:R-:W-:Y:S04]  /*1270*/  BSSY.RECONVERGENT B0, `(.L_x_452) ;  /* 0x0000018000007945 */ /* 0x000fe80003800200 */
[----:B------:R-:W-:Y:S05]  /*1280*/  @P2 BRA `(.L_x_453) ;  /* 0x0000000000582947 */ /* 0x000fea0003800000 */
[----:B------:R-:W3:Y:S01]  /*1290*/  LDCU UR4, c[0x0][0x39c] ;  /* 0x00007380ff0477ac */ /* 0x000ee20008000800 */
[C---:B------:R-:W-:Y:S02]  /*12a0*/  IADD3 R5, PT, PT, R37.reuse, 0x1, RZ ;  /* 0x0000000125057810 */ /* 0x040fe40007ffe0ff */
[C---:B------:R-:W-:Y:S01]  /*12b0*/  IADD3 R9, PT, PT, R37.reuse, 0x3, RZ ;  /* 0x0000000325097810 */ /* 0x040fe20007ffe0ff */
[----:B------:R-:W4:Y:S01]  /*12c0*/  LDCU.64 UR8, c[0x0][0x390] ;  /* 0x00007200ff0877ac */ /* 0x000f220008000a00 */
[----:B---3--:R-:W-:Y:S01]  /*12d0*/  ISETP.GE.AND P5, PT, R37, UR4, PT ;  /* 0x0000000425007c0c */ /* 0x008fe2000bfa6270 */
[----:B------:R-:W-:Y:S01]  /*12e0*/  IMAD R8, R8, UR4, RZ ;  /* 0x0000000408087c24 */ /* 0x000fe2000f8e02ff */
[----:B------:R-:W-:Y:S02]  /*12f0*/  ISETP.GE.AND P4, PT, R5, UR4, PT ;  /* 0x0000000405007c0c */ /* 0x000fe4000bf86270 */
[----:B------:R-:W-:Y:S02]  /*1300*/  IADD3 R5, PT, PT, R37, 0x2, RZ ;  /* 0x0000000225057810 */ /* 0x000fe40007ffe0ff */
[----:B--2---:R-:W-:-:S02]  /*1310*/  SHF.R.S32.HI R6, RZ, 0x1f, R8 ;  /* 0x0000001fff067819 */ /* 0x004fc40000011408 */
[-C--:B------:R-:W-:Y:S02]  /*1320*/  IADD3 R7, P6, PT, R37, R8.reuse, RZ ;  /* 0x0000000825077210 */ /* 0x080fe40007fde0ff */
[----:B------:R-:W-:Y:S02]  /*1330*/  ISETP.GE.AND P3, PT, R5, UR4, PT ;  /* 0x0000000405007c0c */ /* 0x000fe4000bf66270 */
[----:B------:R-:W-:Y:S01]  /*1340*/  ISETP.GE.AND P2, PT, R9, UR4, PT ;  /* 0x0000000409007c0c */ /* 0x000fe2000bf46270 */
[----:B-1----:R-:W1:Y:S01]  /*1350*/  @!P5 LDC.64 R2, c[0x0][0x390] ;  /* 0x0000e400ff02db82 */ /* 0x002e620000000a00 */
[C---:B------:R-:W-:Y:S02]  /*1360*/  @!P5 IADD3 R5, PT, PT, R37.reuse, R8, RZ ;  /* 0x000000082505d210 */ /* 0x040fe40007ffe0ff */
[----:B------:R-:W-:Y:S02]  /*1370*/  LEA.HI.X.SX32 R8, R37, R6, 0x1, P6 ;  /* 0x0000000625087211 */ /* 0x000fe400030f0eff */
[----:B----4-:R-:W-:-:S04]  /*1380*/  LEA R6, P6, R7, UR8, 0x2 ;  /* 0x0000000807067c11 */ /* 0x010fc8000f8c10ff */
[----:B------:R-:W-:Y:S01]  /*1390*/  LEA.HI.X R7, R7, UR9, R8, 0x2, P6 ;  /* 0x0000000907077c11 */ /* 0x000fe2000b0f1408 */
[----:B-1----:R-:W-:-:S05]  /*13a0*/  @!P5 IMAD.WIDE R2, R5, 0x4, R2 ;  /* 0x000000040502d825 */ /* 0x002fca00078e0202 */
[----:B------:R3:W-:Y:S04]  /*13b0*/  @!P5 STG.E desc[UR10][R2.64], R29 ;  /* 0x0000001d0200d986 */ /* 0x0007e8000c10190a */
[----:B------:R3:W-:Y:S04]  /*13c0*/  @!P4 STG.E desc[UR10][R6.64+0x4], R18 ;  /* 0x000004120600c986 */ /* 0x0007e8000c10190a */
[----:B------:R3:W-:Y:S04]  /*13d0*/  @!P3 STG.E desc[UR10][R6.64+0x8], R19 ;  /* 0x000008130600b986 */ /* 0x0007e8000c10190a */
[----:B------:R3:W-:Y:S02]  /*13e0*/  @!P2 STG.E desc[UR10][R6.64+0xc], R32 ;  /* 0x00000c200600a986 */ /* 0x0007e4000c10190a */
.L_x_453:
[----:B------:R-:W-:Y:S05]  /*13f0*/  BSYNC.RECONVERGENT B0 ;  /* 0x0000000000007941 */ /* 0x000fea0003800200 */
.L_x_452:
[----:B------:R-:W-:Y:S04]  /*1400*/  BSSY.RECONVERGENT B0, `(.L_x_454) ;  /* 0x0000018000007945 */ /* 0x000fe80003800200 */
[----:B------:R-:W-:Y:S05]  /*1410*/  @P0 BRA `(.L_x_455) ;  /* 0x0000000000580947 */ /* 0x000fea0003800000 */
[----:B------:R-:W4:Y:S01]  /*1420*/  LDCU UR4, c[0x0][0x39c] ;  /* 0x00007380ff0477ac */ /* 0x000f220008000800 */
[C---:B------:R-:W-:Y:S02]  /*1430*/  IADD3 R5, PT, PT, R37.reuse, 0x1, RZ ;  /* 0x0000000125057810 */ /* 0x040fe40007ffe0ff */
[C---:B------:R-:W-:Y:S01]  /*1440*/  IADD3 R8, PT, PT, R37.reuse, 0x3, RZ ;  /* 0x0000000325087810 */ /* 0x040fe20007ffe0ff */
[----:B------:R-:W5:Y:S01]  /*1450*/  LDCU.64 UR8, c[0x0][0x390] ;  /* 0x00007200ff0877ac */ /* 0x000f620008000a00 */
[----:B----4-:R-:W-:Y:S01]  /*1460*/  ISETP.GE.AND P2, PT, R37, UR4, PT ;  /* 0x0000000425007c0c */ /* 0x010fe2000bf46270 */
[----:B------:R-:W-:Y:S01]  /*1470*/  IMAD R4, R4, UR4, RZ ;  /* 0x0000000404047c24 */ /* 0x000fe2000f8e02ff */
[----:B------:R-:W-:Y:S02]  /*1480*/  ISETP.GE.AND P3, PT, R5, UR4, PT ;  /* 0x0000000405007c0c */ /* 0x000fe4000bf66270 */
[----:B------:R-:W-:Y:S02]  /*1490*/  IADD3 R5, PT, PT, R37, 0x2, RZ ;  /* 0x0000000225057810 */ /* 0x000fe40007ffe0ff */
[----:B--23--:R-:W-:-:S02]  /*14a0*/  SHF.R.S32.HI R6, RZ, 0x1f, R4 ;  /* 0x0000001fff067819 */ /* 0x00cfc40000011404 */
[-C--:B------:R-:W-:Y:S02]  /*14b0*/  IADD3 R7, P0, PT, R37, R4.reuse, RZ ;  /* 0x0000000425077210 */ /* 0x080fe40007f1e0ff */
[----:B------:R-:W-:Y:S02]  /*14c0*/  ISETP.GE.AND P4, PT, R5, UR4, PT ;  /* 0x0000000405007c0c */ /* 0x000fe4000bf86270 */
[----:B------:R-:W-:Y:S01]  /*14d0*/  ISETP.GE.AND P5, PT, R8, UR4, PT ;  /* 0x0000000408007c0c */ /* 0x000fe2000bfa6270 */
[----:B-1----:R-:W1:Y:S01]  /*14e0*/  @!P2 LDC.64 R2, c[0x0][0x390] ;  /* 0x0000e400ff02ab82 */ /* 0x002e620000000a00 */
[C---:B------:R-:W-:Y:S02]  /*14f0*/  @!P2 IADD3 R5, PT, PT, R37.reuse, R4, RZ ;  /* 0x000000042505a210 */ /* 0x040fe40007ffe0ff */
[----:B------:R-:W-:Y:S02]  /*1500*/  LEA.HI.X.SX32 R6, R37, R6, 0x1, P0 ;  /* 0x0000000625067211 */ /* 0x000fe400000f0eff */
[----:B-----5:R-:W-:Y:S01]  /*1510*/  LEA R4, P0, R7, UR8, 0x2 ;  /* 0x0000000807047c11 */ /* 0x020fe2000f8010ff */
[----:B-1----:R-:W-:-:S03]  /*1520*/  @!P2 IMAD.WIDE R2, R5, 0x4, R2 ;  /* 0x000000040502a825 */ /* 0x002fc600078e0202 */
[----:B------:R-:W-:Y:S02]  /*1530*/  LEA.HI.X R5, R7, UR9, R6, 0x2, P0 ;  /* 0x0000000907057c11 */ /* 0x000fe400080f1406 */
[----:B------:R4:W-:Y:S04]  /*1540*/  @!P2 STG.E desc[UR10][R2.64], R49 ;  /* 0x000000310200a986 */ /* 0x0009e8000c10190a */
[----:B------:R4:W-:Y:S04]  /*1550*/  @!P3 STG.E desc[UR10][R4.64+0x4], R30 ;  /* 0x0000041e0400b986 */ /* 0x0009e8000c10190a */
[----:B------:R4:W-:Y:S04]  /*1560*/  @!P4 STG.E desc[UR10][R4.64+0x8], R17 ;  /* 0x000008110400c986 */ /* 0x0009e8000c10190a */
[----:B------:R4:W-:Y:S02]  /*1570*/  @!P5 STG.E desc[UR10][R4.64+0xc], R16 ;  /* 0x00000c100400d986 */ /* 0x0009e4000c10190a */
.L_x_455:
[----:B------:R-:W-:Y:S05]  /*1580*/  BSYNC.RECONVERGENT B0 ;  /* 0x0000000000007941 */ /* 0x000fea0003800200 */
.L_x_454:
[----:B------:R-:W-:Y:S05]  /*1590*/  @P1 EXIT ;  /* 0x000000000000194d */ /* 0x000fea0003800000 */
[----:B------:R-:W5:Y:S01]  /*15a0*/  LDCU UR4, c[0x0][0x39c] ;  /* 0x00007380ff0477ac */ /* 0x000f620008000800 */
[C---:B----4-:R-:W-:Y:S02]  /*15b0*/  IADD3 R4, PT, PT, R37.reuse, 0x1, RZ ;  /* 0x0000000125047810 */ /* 0x050fe40007ffe0ff */
[C---:B------:R-:W-:Y:S01]  /*15c0*/  IADD3 R5, PT, PT, R37.reuse, 0x2, RZ ;  /* 0x0000000225057810 */ /* 0x040fe20007ffe0ff */
[----:B------:R-:W4:Y:S01]  /*15d0*/  LDCU.64 UR6, c[0x0][0x390] ;  /* 0x00007200ff0677ac */ /* 0x000f220008000a00 */
[C---:B--23--:R-:W-:Y:S02]  /*15e0*/  IADD3 R7, PT, PT, R37.reuse, 0x3, RZ ;  /* 0x0000000325077810 */ /* 0x04cfe40007ffe0ff */
[----:B-----5:R-:W-:Y:S01]  /*15f0*/  ISETP.GE.AND P1, PT, R37, UR4, PT ;  /* 0x0000000425007c0c */ /* 0x020fe2000bf26270 */
[----:B------:R-:W-:Y:S01]  /*1600*/  IMAD R0, R0, UR4, RZ ;  /* 0x0000000400007c24 */ /* 0x000fe2000f8e02ff */
[----:B------:R-:W-:Y:S02]  /*1610*/  ISETP.GE.AND P2, PT, R4, UR4, PT ;  /* 0x0000000404007c0c */ /* 0x000fe4000bf46270 */
[----:B------:R-:W-:-:S02]  /*1620*/  ISETP.GE.AND P3, PT, R5, UR4, PT ;  /* 0x0000000405007c0c */ /* 0x000fc4000bf66270 */
[----:B------:R-:W-:Y:S02]  /*1630*/  SHF.R.S32.HI R4, RZ, 0x1f, R0 ;  /* 0x0000001fff047819 */ /* 0x000fe40000011400 */
[----:B------:R-:W-:Y:S02]  /*1640*/  IADD3 R6, P0, PT, R37, R0, RZ ;  /* 0x0000000025067210 */ /* 0x000fe40007f1e0ff */
[----:B------:R-:W-:-:S03]  /*1650*/  ISETP.GE.AND P4, PT, R7, UR4, PT ;  /* 0x0000000407007c0c */ /* 0x000fc6000bf86270 */
[----:B-1----:R-:W1:Y:S01]  /*1660*/  @!P1 LDC.64 R2, c[0x0][0x390] ;  /* 0x0000e400ff029b82 */ /* 0x002e620000000a00 */
[C---:B------:R-:W-:Y:S02]  /*1670*/  @!P1 IADD3 R5, PT, PT, R37.reuse, R0, RZ ;  /* 0x0000000025059210 */ /* 0x040fe40007ffe0ff */
[----:B------:R-:W-:Y:S02]  /*1680*/  LEA.HI.X.SX32 R37, R37, R4, 0x1, P0 ;  /* 0x0000000425257211 */ /* 0x000fe400000f0eff */
[----:B----4-:R-:W-:Y:S01]  /*1690*/  LEA R4, P0, R6, UR6, 0x2 ;  /* 0x0000000606047c11 */ /* 0x010fe2000f8010ff */
        /* <DEDUP_REMOVED lines=8> */
.L_x_456:
        /* <DEDUP_REMOVED lines=14> */
.L_x_664:


//--------------------- .text._Z22gemm_smem_tiled_kernelILi64ELi8ELi32EEvPKfS1_Pfiii --------------------------
	.section	.text._Z22gemm_smem_tiled_kernelILi64ELi8ELi32EEvPKfS1_Pfiii,"ax",@progbits
	.align	128
        .global         _Z22gemm_smem_tiled_kernelILi64ELi8ELi32EEvPKfS1_Pfiii
        .type           _Z22gemm_smem_tiled_kernelILi64ELi8ELi32EEvPKfS1_Pfiii,@function
        .size           _Z22gemm_smem_tiled_kernelILi64ELi8ELi32EEvPKfS1_Pfiii,(.L_x_665 - _Z22gemm_smem_tiled_kernelILi64ELi8ELi32EEvPKfS1_Pfiii)
        .other          _Z22gemm_smem_tiled_kernelILi64ELi8ELi32EEvPKfS1_Pfiii,@"STO_CUDA_ENTRY STV_DEFAULT"
_Z22gemm_smem_tiled_kernelILi64ELi8ELi32EEvPKfS1_Pfiii:
.text._Z22gemm_smem_tiled_kernelILi64ELi8ELi32EEvPKfS1_Pfiii:
[----:B------:R-:W-:Y:S01]  /*0000*/  LDC R1, c[0x0][0x37c] ;  /* 0x0000df00ff017b82 */ /* 0x000fe20000000800 */
[----:B------:R-:W0:Y:S07]  /*0010*/  S2R R0, SR_TID.Y ;  /* 0x0000000000007919 */ /* 0x000e2e0000002200 */
[----:B------:R-:W1:Y:S01]  /*0020*/  S2UR UR5, SR_CTAID.Y ;  /* 0x00000000000579c3 */ /* 0x000e620000002600 */
[----:B------:R-:W2:Y:S01]  /*0030*/  LDCU UR4, c[0x0][0x3a0] ;  /* 0x00007400ff0477ac */ /* 0x000ea20008000800 */
[----:B------:R-:W-:Y:S01]  /*0040*/  CS2R R12, SRZ ;  /* 0x00000000000c7805 */ /* 0x000fe2000001ff00 */
[----:B------:R-:W3:Y:S01]  /*0050*/  S2R R2, SR_TID.X ;  /* 0x0000000000027919 */ /* 0x000ee20000002100 */
[----:B------:R-:W-:-:S02]  /*0060*/  CS2R R14, SRZ ;  /* 0x00000000000e7805 */ /* 0x000fc4000001ff00 */
[----:B------:R-:W-:Y:S02]  /*0070*/  CS2R R26, SRZ ;  /* 0x00000000001a7805 */ /* 0x000fe4000001ff00 */
[----:B------:R-:W-:Y:S01]  /*0080*/  CS2R R24, SRZ ;  /* 0x0000000000187805 */ /* 0x000fe2000001ff00 */
[----:B------:R-:W4:Y:S01]  /*0090*/  LDCU.64 UR10, c[0x0][0x358] ;  /* 0x00006b00ff0a77ac */ /* 0x000f220008000a00 */
[----:B------:R-:W5:Y:S01]  /*00a0*/  S2UR UR6, SR_CTAID.X ;  /* 0x00000000000679c3 */ /* 0x000f620000002500 */
[----:B--2---:R-:W-:Y:S02]  /*00b0*/  UISETP.GE.AND UP0, UPT, UR4, 0x1, UPT ;  /* 0x000000010400788c */ /* 0x004fe4000bf06270 */
[----:B-1----:R-:W-:-:S06]  /*00c0*/  USHF.L.U32 UR5, UR5, 0x6, URZ ;  /* 0x0000000605057899 */ /* 0x002fcc00080006ff */
[----:B0-----:R-:W-:Y:S01]  /*00d0*/  LEA R32, R0, UR5, 0x2 ;  /* 0x0000000500207c11 */ /* 0x001fe2000f8e10ff */
[----:B-----5:R-:W-:-:S06]  /*00e0*/  USHF.L.U32 UR6, UR6, 0x5, URZ ;  /* 0x0000000506067899 */ /* 0x020fcc00080006ff */
[----:B---3--:R-:W-:Y:S01]  /*00f0*/  LEA R29, R2, UR6, 0x1 ;  /* 0x00000006021d7c11 */ /* 0x008fe2000f8e08ff */
[----:B----4-:R-:W-:Y:S06]  /*0100*/  BRA.U !UP0, `(.L_x_457) ;  /* 0x0000000908b07547 */ /* 0x010fec000b800000 */
[----:B------:R-:W0:Y:S01]  /*0110*/  LDC R28, c[0x0][0x360] ;  /* 0x0000d800ff1c7b82 */ /* 0x000e220000000800 */
[----:B------:R-:W-:Y:S01]  /*0120*/  HFMA2 R12, -RZ, RZ, 0, 0 ;  /* 0x00000000ff0c7431 */ /* 0x000fe200000001ff */
[----:B------:R-:W-:-:S06]  /*0130*/  UMOV UR4, URZ ;  /* 0x000000ff00047c82 */ /* 0x000fcc0008000000 */
.L_x_472:
[----:B------:R-:W-:Y:S01]  /*0140*/  ISETP.GT.U32.AND P0, PT, R0, 0x3f, PT ;  /* 0x0000003f0000780c */ /* 0x000fe20003f04070 */
[----:B------:R-:W1:Y:S01]  /*0150*/  LDCU UR13, c[0x0][0x3a0] ;  /* 0x00007400ff0d77ac */ /* 0x000e620008000800 */
[----:B------:R-:W-:Y:S01]  /*0160*/  BSSY.RECONVERGENT B0, `(.L_x_458) ;  /* 0x0000023000007945 */ /* 0x000fe20003800200 */
[----:B------:R-:W2:Y:S10]  /*0170*/  LDCU UR9, c[0x0][0x398] ;  /* 0x00007300ff0977ac */ /* 0x000eb40008000800 */
[----:B------:R-:W-:Y:S05]  /*0180*/  @P0 BRA `(.L_x_459) ;  /* 0x0000000000800947 */ /* 0x000fea0003800000 */
[----:B------:R-:W-:-:S07]  /*0190*/  MOV R3, R0 ;  /* 0x0000000000037202 */ /* 0x000fce0000000f00 */
.L_x_463:
        /* <DEDUP_REMOVED lines=13> */
.L_x_462:
[----:B-1----:R-:W-:Y:S01]  /*0270*/  ISETP.GE.AND P0, PT, R9, UR13, PT ;  /* 0x0000000d09007c0c */ /* 0x002fe2000bf06270 */
[----:B------:R-:W-:-:S03]  /*0280*/  IMAD.MOV.U32 R6, RZ, RZ, RZ ;  /* 0x000000ffff067224 */ /* 0x000fc600078e00ff */
        /* <DEDUP_REMOVED lines=11> */
.L_x_461:
[----:B-12---:R-:W-:Y:S05]  /*0340*/  BSYNC.RECONVERGENT B1 ;  /* 0x0000000000017941 */ /* 0x006fea0003800200 */
.L_x_460:
[----:B------:R-:W1:Y:S02]  /*0350*/  LDCU UR7, c[0x0][0x364] ;  /* 0x00006c80ff0777ac */ /* 0x000e640008000800 */
[----:B-1----:R-:W-:-:S04]  /*0360*/  IADD3 R3, PT, PT, R3, UR7, RZ ;  /* 0x0000000703037c10 */ /* 0x002fc8000fffe0ff */
[----:B------:R-:W-:-:S13]  /*0370*/  ISETP.GE.U32.AND P0, PT, R3, 0x40, PT ;  /* 0x000000400300780c */ /* 0x000fda0003f06070 */
[----:B------:R-:W-:Y:S05]  /*0380*/  @!P0 BRA `(.L_x_463) ;  /* 0xfffffffc00848947 */ /* 0x000fea000383ffff */
.L_x_459:
[----:B-12---:R-:W-:Y:S05]  /*0390*/  BSYNC.RECONVERGENT B0 ;  /* 0x0000000000007941 */ /* 0x006fea0003800200 */
.L_x_458:
[----:B------:R-:W-:Y:S01]  /*03a0*/  ISETP.GT.U32.AND P0, PT, R0, 0x7, PT ;  /* 0x000000070000780c */ /* 0x000fe20003f04070 */
[----:B------:R-:W-:-:S12]  /*03b0*/  BSSY.RECONVERGENT B0, `(.L_x_464) ;  /* 0x0000024000007945 */ /* 0x000fd80003800200 */
[----:B------:R-:W-:Y:S05]  /*03c0*/  @P0 BRA `(.L_x_465) ;  /* 0x0000000000880947 */ /* 0x000fea0003800000 */
[----:B------:R-:W-:-:S07]  /*03d0*/  IMAD.MOV.U32 R3, RZ, RZ, R0 ;  /* 0x000000ffff037224 */ /* 0x000fce00078e0000 */
.L_x_471:
        /* <DEDUP_REMOVED lines=13> */
.L_x_470:
        /* <DEDUP_REMOVED lines=10> */
.L_x_469:
[----:B------:R-:W-:Y:S05]  /*0550*/  BSYNC.RECONVERGENT B2 ;  /* 0x0000000000027941 */ /* 0x000fea0003800200 */
.L_x_468:
[----:B-----5:R2:W-:Y:S01]  /*0560*/  STS [R11], R6 ;  /* 0x000000060b007388 */ /* 0x0205e20000000800 */
[----:B0-----:R-:W-:-:S05]  /*0570*/  IMAD.IADD R9, R28, 0x1, R9 ;  /* 0x000000011c097824 */ /* 0x001fca00078e0209 */
[----:B------:R-:W-:-:S13]  /*0580*/  ISETP.GE.U32.AND P0, PT, R9, 0x20, PT ;  /* 0x000000200900780c */ /* 0x000fda0003f06070 */
[----:B--2---:R-:W-:Y:S05]  /*0590*/  @!P0 BRA `(.L_x_470) ;  /* 0xfffffffc00c48947 */ /* 0x004fea000383ffff */
.L_x_467:
[----:B------:R-:W-:Y:S05]  /*05a0*/  BSYNC.RECONVERGENT B1 ;  /* 0x0000000000017941 */ /* 0x000fea0003800200 */
.L_x_466:
[----:B------:R-:W2:Y:S02]  /*05b0*/  LDCU UR7, c[0x0][0x364] ;  /* 0x00006c80ff0777ac */ /* 0x000ea40008000800 */
[----:B--2---:R-:W-:-:S04]  /*05c0*/  IADD3 R3, PT, PT, R3, UR7, RZ ;  /* 0x0000000703037c10 */ /* 0x004fc8000fffe0ff */
[----:B------:R-:W-:-:S13]  /*05d0*/  ISETP.GE.U32.AND P0, PT, R3, 0x8, PT ;  /* 0x000000080300780c */ /* 0x000fda0003f06070 */
[----:B------:R-:W-:Y:S05]  /*05e0*/  @!P0 BRA `(.L_x_471) ;  /* 0xfffffffc007c8947 */ /* 0x000fea000383ffff */
.L_x_465:
[----:B------:R-:W-:Y:S05]  /*05f0*/  BSYNC.RECONVERGENT B0 ;  /* 0x0000000000007941 */ /* 0x000fea0003800200 */
.L_x_464:
        /* <DEDUP_REMOVED lines=9> */
[----:B-1--4-:R-:W-:Y:S01]  /*0690*/  LDS.128 R4, [R33] ;  /* 0x0000000021047984 */ /* 0x012fe20000000c00 */
[----:B------:R-:W1:Y:S03]  /*06a0*/  LDCU UR7, c[0x0][0x3a0] ;  /* 0x00007400ff0777ac */ /* 0x000e660008000800 */
[----:B------:R-:W2:Y:S04]  /*06b0*/  LDS.64 R20, [R3] ;  /* 0x0000000003147984 */ /* 0x000ea80000000a00 */
[----:B------:R-:W3:Y:S04]  /*06c0*/  LDS.128 R8, [R33+0x20] ;  /* 0x0000200021087984 */ /* 0x000ee80000000c00 */
[----:B------:R-:W4:Y:S04]  /*06d0*/  LDS.64 R22, [R3+0x80] ;  /* 0x0000800003167984 */ /* 0x000f280000000a00 */
[----:B------:R-:W5:Y:S01]  /*06e0*/  LDS.64 R30, [R3+0x100] ;  /* 0x00010000031e7984 */ /* 0x000f620000000a00 */
[----:B-1----:R-:W-:Y:S01]  /*06f0*/  UISETP.GE.AND UP0, UPT, UR4, UR7, UPT ;  /* 0x000000070400728c */ /* 0x002fe2000bf06270 */
[CC--:B--2---:R-:W-:Y:S01]  /*0700*/  FFMA R35, R4.reuse, R20.reuse, R13 ;  /* 0x0000001404237223 */ /* 0x0c4fe2000000000d */
[-C--:B------:R-:W-:Y:S01]  /*0710*/  FFMA R16, R4, R21.reuse, R12 ;  /* 0x0000001504107223 */ /* 0x080fe2000000000c */
[C---:B---3--:R-:W-:Y:S01]  /*0720*/  FFMA R4, R8.reuse, R20, R15 ;  /* 0x0000001408047223 */ /* 0x048fe2000000000f */
[----:B------:R-:W-:-:S02]  /*0730*/  FFMA R8, R8, R21, R14 ;  /* 0x0000001508087223 */ /* 0x000fc4000000000e */
[----:B------:R-:W1:Y:S01]  /*0740*/  LDS.128 R12, [R33+0x40] ;  /* 0x00004000210c7984 */ /* 0x000e620000000c00 */
[C---:B----4-:R-:W-:Y:S01]  /*0750*/  FFMA R35, R22.reuse, R5, R35 ;  /* 0x0000000516237223 */ /* 0x050fe20000000023 */
[----:B------:R-:W-:Y:S01]  /*0760*/  FFMA R5, R5, R23, R16 ;  /* 0x0000001705057223 */ /* 0x000fe20000000010 */
[----:B------:R-:W-:Y:S01]  /*0770*/  FFMA R37, R22, R9, R4 ;  /* 0x0000000916257223 */ /* 0x000fe20000000004 */
[----:B------:R-:W2:Y:S01]  /*0780*/  LDS.128 R16, [R33+0x60] ;  /* 0x0000600021107984 */ /* 0x000ea20000000c00 */
[----:B------:R-:W-:Y:S01]  /*0790*/  FFMA R4, R9, R23, R8 ;  /* 0x0000001709047223 */ /* 0x000fe20000000008 */
[----:B-----5:R-:W-:Y:S01]  /*07a0*/  FFMA R9, R30, R6, R35 ;  /* 0x000000061e097223 */ /* 0x020fe20000000023 */
[-C--:B------:R-:W-:Y:S01]  /*07b0*/  FFMA R8, R6, R31.reuse, R5 ;  /* 0x0000001f06087223 */ /* 0x080fe20000000005 */
[----:B------:R-:W-:Y:S01]  /*07c0*/  FFMA R6, R30, R10, R37 ;  /* 0x0000000a1e067223 */ /* 0x000fe20000000025 */
[----:B------:R-:W-:Y:S02]  /*07d0*/  FFMA R10, R10, R31, R4 ;  /* 0x0000001f0a0a7223 */ /* 0x000fe40000000004 */
[----:B------:R-:W3:Y:S01]  /*07e0*/  LDS.64 R4, [R3+0x180] ;  /* 0x0001800003047984 */ /* 0x000ee20000000a00 */
[CC--:B-1----:R-:W-:Y:S01]  /*07f0*/  FFMA R27, R12.reuse, R20.reuse, R27 ;  /* 0x000000140c1b7223 */ /* 0x0c2fe2000000001b */
[----:B------:R-:W-:Y:S01]  /*0800*/  FFMA R12, R12, R21, R24 ;  /* 0x000000150c0c7223 */ /* 0x000fe20000000018 */
[----:B--2---:R-:W-:-:S02]  /*0810*/  FFMA R20, R16, R20, R25 ;  /* 0x0000001410147223 */ /* 0x004fc40000000019 */
[----:B------:R-:W-:Y:S01]  /*0820*/  FFMA R25, R22, R13, R27 ;  /* 0x0000000d16197223 */ /* 0x000fe2000000001b */
[----:B------:R-:W-:Y:S01]  /*0830*/  FFMA R16, R16, R21, R26 ;  /* 0x0000001510107223 */ /* 0x000fe2000000001a */
[----:B------:R-:W-:Y:S01]  /*0840*/  FFMA R27, R13, R23, R12 ;  /* 0x000000170d1b7223 */ /* 0x000fe2000000000c */
[----:B------:R-:W-:Y:S01]  /*0850*/  FFMA R35, R22, R17, R20 ;  /* 0x0000001116237223 */ /* 0x000fe20000000014 */
[----:B------:R-:W-:Y:S01]  /*0860*/  FFMA R36, R30, R14, R25 ;  /* 0x0000000e1e247223 */ /* 0x000fe20000000019 */
[----:B------:R-:W-:Y:S01]  /*0870*/  FFMA R17, R17, R23, R16 ;  /* 0x0000001711117223 */ /* 0x000fe20000000010 */
[----:B------:R-:W-:Y:S01]  /*0880*/  LDS.64 R12, [R3+0x200] ;  /* 0x00020000030c7984 */ /* 0x000fe20000000a00 */
[-C--:B------:R-:W-:Y:S01]  /*0890*/  FFMA R14, R14, R31.reuse, R27 ;  /* 0x0000001f0e0e7223 */ /* 0x080fe2000000001b */
[----:B------:R-:W-:Y:S01]  /*08a0*/  FFMA R34, R30, R18, R35 ;  /* 0x000000121e227223 */ /* 0x000fe20000000023 */
[----:B------:R-:W-:Y:S01]  /*08b0*/  FFMA R18, R18, R31, R17 ;  /* 0x0000001f12127223 */ /* 0x000fe20000000011 */
[----:B------:R-:W1:Y:S01]  /*08c0*/  LDS.128 R20, [R33+0x10] ;  /* 0x0000100021147984 */ /* 0x000e620000000c00 */
[C---:B---3--:R-:W-:Y:S01]  /*08d0*/  FFMA R9, R4.reuse, R7, R9 ;  /* 0x0000000704097223 */ /* 0x048fe20000000009 */
[----:B------:R-:W-:Y:S01]  /*08e0*/  FFMA R8, R7, R5, R8 ;  /* 0x0000000507087223 */ /* 0x000fe20000000008 */
[C---:B------:R-:W-:Y:S01]  /*08f0*/  FFMA R7, R4.reuse, R11, R6 ;  /* 0x0000000b04077223 */ /* 0x040fe20000000006 */
[----:B------:R-:W2:Y:S01]  /*0900*/  LDS.128 R24, [R33+0x30] ;  /* 0x0000300021187984 */ /* 0x000ea20000000c00 */
[----:B------:R-:W-:Y:S01]  /*0910*/  FFMA R10, R11, R5, R10 ;  /* 0x000000050b0a7223 */ /* 0x000fe2000000000a */
[C---:B------:R-:W-:Y:S01]  /*0920*/  FFMA R35, R4.reuse, R19, R34 ;  /* 0x0000001304237223 */ /* 0x040fe20000000022 */
[----:B------:R-:W-:Y:S01]  /*0930*/  FFMA R34, R19, R5, R18 ;  /* 0x0000000513227223 */ /* 0x000fe20000000012 */
[----:B------:R-:W3:Y:S01]  /*0940*/  LDS.64 R16, [R3+0x280] ;  /* 0x0002800003107984 */ /* 0x000ee20000000a00 */
[----:B------:R-:W-:Y:S01]  /*0950*/  FFMA R31, R4, R15, R36 ;  /* 0x0000000f041f7223 */ /* 0x000fe20000000024 */
[----:B------:R-:W-:-:S02]  /*0960*/  FFMA R30, R15, R5, R14 ;  /* 0x000000050f1e7223 */ /* 0x000fc4000000000e */
[----:B------:R-:W4:Y:S01]  /*0970*/  LDS.64 R14, [R3+0x300] ;  /* 0x00030000030e7984 */ /* 0x000f220000000a00 */
[CC--:B-1----:R-:W-:Y:S01]  /*0980*/  FFMA R19, R20.reuse, R12.reuse, R9 ;  /* 0x0000000c14137223 */ /* 0x0c2fe20000000009 */
[-C--:B------:R-:W-:Y:S01]  /*0990*/  FFMA R18, R20, R13.reuse, R8 ;  /* 0x0000000d14127223 */ /* 0x080fe20000000008 */
[C---:B--2---:R-:W-:Y:S01]  /*09a0*/  FFMA R20, R24.reuse, R12, R7 ;  /* 0x0000000c18147223 */ /* 0x044fe20000000007 */
[----:B------:R-:W-:Y:S01]  /*09b0*/  FFMA R24, R24, R13, R10 ;  /* 0x0000000d18187223 */ /* 0x000fe2000000000a */
[----:B------:R-:W1:Y:S01]  /*09c0*/  LDS.128 R4, [R33+0x50] ;  /* 0x0000500021047984 */ /* 0x000e620000000c00 */
[C---:B---3--:R-:W-:Y:S01]  /*09d0*/  FFMA R37, R16.reuse, R21, R19 ;  /* 0x0000001510257223 */ /* 0x048fe20000000013 */
[----:B------:R-:W-:Y:S02]  /*09e0*/  FFMA R36, R21, R17, R18 ;  /* 0x0000001115247223 */ /* 0x000fe40000000012 */
[----:B------:R-:W2:Y:S01]  /*09f0*/  LDS.128 R8, [R33+0x70] ;  /* 0x0000700021087984 */ /* 0x000ea20000000c00 */
[----:B------:R-:W-:Y:S01]  /*0a00*/  FFMA R20, R16, R25, R20 ;  /* 0x0000001910147223 */ /* 0x000fe20000000014 */
[----:B------:R-:W-:Y:S01]  /*0a10*/  FFMA R25, R25, R17, R24 ;  /* 0x0000001119197223 */ /* 0x000fe20000000018 */
[C---:B----4-:R-:W-:Y:S01]  /*0a20*/  FFMA R21, R14.reuse, R22, R37 ;  /* 0x000000160e157223 */ /* 0x050fe20000000025 */
[----:B------:R3:W4:Y:S01]  /*0a30*/  LDS.64 R18, [R3+0x380] ;  /* 0x0003800003127984 */ /* 0x0007220000000a00 */
[----:B------:R-:W-:Y:S01]  /*0a40*/  FFMA R20, R14, R26, R20 ;  /* 0x0000001a0e147223 */ /* 0x000fe20000000014 */
[-C--:B------:R-:W-:Y:S01]  /*0a50*/  FFMA R26, R26, R15.reuse, R25 ;  /* 0x0000000f1a1a7223 */ /* 0x080fe20000000019 */
[----:B------:R-:W-:Y:S01]  /*0a60*/  FFMA R22, R22, R15, R36 ;  /* 0x0000000f16167223 */ /* 0x000fe20000000024 */
[CC--:B-1----:R-:W-:Y:S01]  /*0a70*/  FFMA R31, R4.reuse, R12.reuse, R31 ;  /* 0x0000000c041f7223 */ /* 0x0c2fe2000000001f */
[-C--:B------:R-:W-:Y:S01]  /*0a80*/  FFMA R30, R4, R13.reuse, R30 ;  /* 0x0000000d041e7223 */ /* 0x080fe2000000001e */
[C---:B--2---:R-:W-:Y:S01]  /*0a90*/  FFMA R12, R8.reuse, R12, R35 ;  /* 0x0000000c080c7223 */ /* 0x044fe20000000023 */
[----:B------:R-:W-:Y:S01]  /*0aa0*/  FFMA R34, R8, R13, R34 ;  /* 0x0000000d08227223 */ /* 0x000fe20000000022 */
[C---:B------:R-:W-:Y:S01]  /*0ab0*/  FFMA R31, R16.reuse, R5, R31 ;  /* 0x00000005101f7223 */ /* 0x040fe2000000001f */
[----:B------:R-:W-:Y:S01]  /*0ac0*/  FFMA R5, R5, R17, R30 ;  /* 0x0000001105057223 */ /* 0x000fe2000000001e */
[----:B---3--:R-:W-:Y:S01]  /*0ad0*/  FFMA R3, R16, R9, R12 ;  /* 0x0000000910037223 */ /* 0x008fe2000000000c */
        /* <DEDUP_REMOVED lines=15> */
.L_x_457:
        /* <DEDUP_REMOVED lines=11> */
[----:B------:R-:W-:-:S04]  /*0c80*/  IADD3 R2, PT, PT, R29, 0x1, RZ ;  /* 0x000000011d027810 */ /* 0x000fc80007ffe0ff */
[----:B-1----:R-:W-:Y:S01]  /*0c90*/  ISETP.GE.AND P3, PT, R2, UR5, PT ;  /* 0x0000000502007c0c */ /* 0x002fe2000bf66270 */
[----:B------:R-:W-:Y:S01]  /*0ca0*/  IMAD R32, R32, UR5, RZ ;  /* 0x0000000520207c24 */ /* 0x000fe2000f8e02ff */
[----:B------:R-:W-:-:S11]  /*0cb0*/  ISETP.GE.AND P4, PT, R29, UR5, PT ;  /* 0x000000051d007c0c */ /* 0x000fd6000bf86270 */
[----:B------:R-:W1:Y:S01]  /*0cc0*/  @!P3 LDC.64 R2, c[0x0][0x390] ;  /* 0x0000e400ff02bb82 */ /* 0x000e620000000a00 */
[----:B------:R-:W-:Y:S01]  /*0cd0*/  @!P3 SHF.R.S32.HI R9, RZ, 0x1f, R29 ;  /* 0x0000001fff09b819 */ /* 0x000fe2000001141d */
[C---:B------:R-:W-:Y:S01]  /*0ce0*/  @!P4 IMAD.IADD R7, R29.reuse, 0x1, R32 ;  /* 0x000000011d07c824 */ /* 0x040fe200078e0220 */
[----:B------:R-:W-:-:S04]  /*0cf0*/  @!P3 IADD3 R10, P5, PT, R29, R32, RZ ;  /* 0x000000201d0ab210 */ /* 0x000fc80007fbe0ff */
[----:B------:R-:W-:Y:S01]  /*0d00*/  @!P3 LEA.HI.X.SX32 R9, R32, R9, 0x1, P5 ;  /* 0x000000092009b211 */ /* 0x000fe200028f0eff */
[----:B------:R-:W2:Y:S01]  /*0d10*/  @!P4 LDC.64 R4, c[0x0][0x390] ;  /* 0x0000e400ff04cb82 */ /* 0x000ea20000000a00 */
[----:B-1----:R-:W-:-:S04]  /*0d20*/  @!P3 LEA R2, P5, R10, R2, 0x2 ;  /* 0x000000020a02b211 */ /* 0x002fc800078a10ff */
[----:B------:R-:W-:Y:S01]  /*0d30*/  @!P3 LEA.HI.X R3, R10, R3, R9, 0x2, P5 ;  /* 0x000000030a03b211 */ /* 0x000fe200028f1409 */
[----:B--2---:R-:W-:-:S05]  /*0d40*/  @!P4 IMAD.WIDE R4, R7, 0x4, R4 ;  /* 0x000000040704c825 */ /* 0x004fca00078e0204 */
[----:B------:R1:W-:Y:S04]  /*0d50*/  @!P4 STG.E desc[UR10][R4.64], R13 ;  /* 0x0000000d0400c986 */ /* 0x0003e8000c10190a */
[----:B------:R1:W-:Y:S02]  /*0d60*/  @!P3 STG.E desc[UR10][R2.64+0x4], R12 ;  /* 0x0000040c0200b986 */ /* 0x0003e4000c10190a */
.L_x_474:
[----:B------:R-:W-:Y:S05]  /*0d70*/  BSYNC.RECONVERGENT B0 ;  /* 0x0000000000007941 */ /* 0x000fea0003800200 */
.L_x_473:
[----:B------:R-:W-:Y:S04]  /*0d80*/  BSSY.RECONVERGENT B0, `(.L_x_475) ;  /* 0x0000012000007945 */ /* 0x000fe80003800200 */
[----:B------:R-:W-:Y:S05]  /*0d90*/  @P0 BRA `(.L_x_476) ;  /* 0x0000000000400947 */ /* 0x000fea0003800000 */
[----:B------:R-:W2:Y:S01]  /*0da0*/  LDCU UR5, c[0x0][0x39c] ;  /* 0x00007380ff0577ac */ /* 0x000ea20008000800 */
[----:B-1----:R-:W-:-:S04]  /*0db0*/  IADD3 R2, PT, PT, R29, 0x1, RZ ;  /* 0x000000011d027810 */ /* 0x002fc80007ffe0ff */
[----:B--2---:R-:W-:Y:S01]  /*0dc0*/  ISETP.GE.AND P4, PT, R2, UR5, PT ;  /* 0x0000000502007c0c */ /* 0x004fe2000bf86270 */
[----:B------:R-:W-:Y:S01]  /*0dd0*/  IMAD R8, R8, UR5, RZ ;  /* 0x0000000508087c24 */ /* 0x000fe2000f8e02ff */
[----:B------:R-:W-:-:S11]  /*0de0*/  ISETP.GE.AND P3, PT, R29, UR5, PT ;  /* 0x000000051d007c0c */ /* 0x000fd6000bf66270 */
[----:B------:R-:W1:Y:S01]  /*0df0*/  @!P4 LDC.64 R2, c[0x0][0x390] ;  /* 0x0000e400ff02cb82 */ /* 0x000e620000000a00 */
[----:B------:R-:W-:Y:S02]  /*0e00*/  @!P4 SHF.R.S32.HI R10, RZ, 0x1f, R8 ;  /* 0x0000001fff0ac819 */ /* 0x000fe40000011408 */
[CC--:B------:R-:W-:Y:S02]  /*0e10*/  @!P4 IADD3 R9, P0, PT, R29.reuse, R8.reuse, RZ ;  /* 0x000000081d09c210 */ /* 0x0c0fe40007f1e0ff */
[C---:B------:R-:W-:Y:S02]  /*0e20*/  @!P3 IADD3 R7, PT, PT, R29.reuse, R8, RZ ;  /* 0x000000081d07b210 */ /* 0x040fe40007ffe0ff */
[----:B------:R-:W-:Y:S01]  /*0e30*/  @!P4 LEA.HI.X.SX32 R10, R29, R10, 0x1, P0 ;  /* 0x0000000a1d0ac211 */ /* 0x000fe200000f0eff */
[----:B------:R-:W2:Y:S01]  /*0e40*/  @!P3 LDC.64 R4, c[0x0][0x390] ;  /* 0x0000e400ff04bb82 */ /* 0x000ea20000000a00 */
[----:B-1----:R-:W-:-:S04]  /*0e50*/  @!P4 LEA R2, P0, R9, R2, 0x2 ;  /* 0x000000020902c211 */ /* 0x002fc800078010ff */
[----:B------:R-:W-:Y:S01]  /*0e60*/  @!P4 LEA.HI.X R3, R9, R3, R10, 0x2, P0 ;  /* 0x000000030903c211 */ /* 0x000fe200000f140a */
[----:B--2---:R-:W-:-:S05]  /*0e70*/  @!P3 IMAD.WIDE R4, R7, 0x4, R4 ;  /* 0x000000040704b825 */ /* 0x004fca00078e0204 */
[----:B------:R2:W-:Y:S04]  /*0e80*/  @!P3 STG.E desc[UR10][R4.64], R15 ;  /* 0x0000000f0400b986 */ /* 0x0005e8000c10190a */
[----:B------:R2:W-:Y:S02]  /*0e90*/  @!P4 STG.E desc[UR10][R2.64+0x4], R14 ;  /* 0x0000040e0200c986 */ /* 0x0005e4000c10190a */
.L_x_476:
[----:B------:R-:W-:Y:S05]  /*0ea0*/  BSYNC.RECONVERGENT B0 ;  /* 0x0000000000007941 */ /* 0x000fea0003800200 */
.L_x_475:
[----:B------:R-:W-:Y:S04]  /*0eb0*/  BSSY.RECONVERGENT B0, `(.L_x_477) ;  /* 0x0000012000007945 */ /* 0x000fe80003800200 */
[----:B------:R-:W-:Y:S05]  /*0ec0*/  @P1 BRA `(.L_x_478) ;  /* 0x0000000000401947 */ /* 0x000fea0003800000 */
[----:B------:R-:W3:Y:S01]  /*0ed0*/  LDCU UR5, c[0x0][0x39c] ;  /* 0x00007380ff0577ac */ /* 0x000ee20008000800 */
[----:B-12---:R-:W-:-:S04]  /*0ee0*/  IADD3 R2, PT, PT, R29, 0x1, RZ ;  /* 0x000000011d027810 */ /* 0x006fc80007ffe0ff */
[----:B---3--:R-:W-:Y:S01]  /*0ef0*/  ISETP.GE.AND P3, PT, R2, UR5, PT ;  /* 0x0000000502007c0c */ /* 0x008fe2000bf66270 */
        /* <DEDUP_REMOVED lines=8> */
[----:B-1----:R-:W-:Y:S01]  /*0f80*/  @!P3 LEA R4, P0, R7, R8, 0x2 ;  /* 0x000000080704b211 */ /* 0x002fe200078010ff */
[----:B--2---:R-:W-:-:S03]  /*0f90*/  @!P1 IMAD.WIDE R2, R5, 0x4, R2 ;  /* 0x0000000405029825 */ /* 0x004fc600078e0202 */
[----:B------:R-:W-:Y:S02]  /*0fa0*/  @!P3 LEA.HI.X R5, R7, R9, R6, 0x2, P0 ;  /* 0x000000090705b211 */ /* 0x000fe400000f1406 */
[----:B------:R3:W-:Y:S04]  /*0fb0*/  @!P1 STG.E desc[UR10][R2.64], R27 ;  /* 0x0000001b02009986 */ /* 0x0007e8000c10190a */
[----:B------:R3:W-:Y:S03]  /*0fc0*/  @!P3 STG.E desc[UR10][R4.64+0x4], R24 ;  /* 0x000004180400b986 */ /* 0x0007e6000c10190a */
.L_x_478:
[----:B------:R-:W-:Y:S05]  /*0fd0*/  BSYNC.RECONVERGENT B0 ;  /* 0x0000000000007941 */ /* 0x000fea0003800200 */
.L_x_477:
[----:B------:R-:W-:Y:S05]  /*0fe0*/  @P2 EXIT ;  /* 0x000000000000294d */ /* 0x000fea0003800000 */
[----:B------:R-:W4:Y:S01]  /*0ff0*/  LDCU UR4, c[0x0][0x39c] ;  /* 0x00007380ff0477ac */ /* 0x000f220008000800 */
[C---:B-123--:R-:W-:Y:S02]  /*1000*/  IADD3 R4, PT, PT, R29.reuse, 0x1, RZ ;  /* 0x000000011d047810 */ /* 0x04efe40007ffe0ff */
[----:B----4-:R-:W-:Y:S01]  /*1010*/  ISETP.GE.AND P0, PT, R29, UR4, PT ;  /* 0x000000041d007c0c */ /* 0x010fe2000bf06270 */
[----:B------:R-:W-:Y:S01]  /*1020*/  IMAD R0, R0, UR4, RZ ;  /* 0x0000000400007c24 */ /* 0x000fe2000f8e02ff */
[----:B------:R-:W-:-:S11]  /*1030*/  ISETP.GE.AND P1, PT, R4, UR4, PT ;  /* 0x0000000404007c0c */ /* 0x000fd6000bf26270 */
[----:B------:R-:W1:Y:S01]  /*1040*/  @!P0 LDC.64 R2, c[0x0][0x390] ;  /* 0x0000e400ff028b82 */ /* 0x000e620000000a00 */
[----:B------:R-:W-:-:S05]  /*1050*/  @!P0 IADD3 R5, PT, PT, R29, R0, RZ ;  /* 0x000000001d058210 */ /* 0x000fca0007ffe0ff */
[----:B-1----:R-:W-:-:S05]  /*1060*/  @!P0 IMAD.WIDE R2, R5, 0x4, R2 ;  /* 0x0000000405028825 */ /* 0x002fca00078e0202 */
[----:B------:R1:W-:Y:S01]  /*1070*/  @!P0 STG.E desc[UR10][R2.64], R25 ;  /* 0x0000001902008986 */ /* 0x0003e2000c10190a */
[----:B------:R-:W-:Y:S05]  /*1080*/  @P1 EXIT ;  /* 0x000000000000194d */ /* 0x000fea0003800000 */
[----:B------:R-:W2:Y:S01]  /*1090*/  LDCU.64 UR4, c[0x0][0x390] ;  /* 0x00007200ff0477ac */ /* 0x000ea20008000a00 */
[----:B-1----:R-:W-:Y:S02]  /*10a0*/  SHF.R.S32.HI R2, RZ, 0x1f, R0 ;  /* 0x0000001fff027819 */ /* 0x002fe40000011400 */
[----:B------:R-:W-:-:S04]  /*10b0*/  IADD3 R0, P0, PT, R29, R0, RZ ;  /* 0x000000001d007210 */ /* 0x000fc80007f1e0ff */
[----:B------:R-:W-:Y:S02]  /*10c0*/  LEA.HI.X.SX32 R29, R29, R2, 0x1, P0 ;  /* 0x000000021d1d7211 */ /* 0x000fe400000f0eff */
[----:B--2---:R-:W-:-:S04]  /*10d0*/  LEA R2, P0, R0, UR4, 0x2 ;  /* 0x0000000400027c11 */ /* 0x004fc8000f8010ff */
[----:B------:R-:W-:-:S05]  /*10e0*/  LEA.HI.X R3, R0, UR5, R29, 0x2, P0 ;  /* 0x0000000500037c11 */ /* 0x000fca00080f141d */
[----:B------:R-:W-:Y:S01]  /*10f0*/  STG.E desc[UR10][R2.64+0x4], R26 ;  /* 0x0000041a02007986 */ /* 0x000fe2000c10190a */
[----:B------:R-:W-:Y:S05]  /*1100*/  EXIT ;  /* 0x000000000000794d */ /* 0x000fea0003800000 */
.L_x_479:
        /* <DEDUP_REMOVED lines=15> */
.L_x_665:


//--------------------- .text._Z22gemm_smem_tiled_kernelILi32ELi32ELi128EEvPKfS1_Pfiii --------------------------
	.section	.text._Z22gemm_smem_tiled_kernelILi32ELi32ELi128EEvPKfS1_Pfiii,"ax",@progbits
	.align	128
        .global         _Z22gemm_smem_tiled_kernelILi32ELi32ELi128EEvPKfS1_Pfiii
        .type           _Z22gemm_smem_tiled_kernelILi32ELi32ELi128EEvPKfS1_Pfiii,@function
        .size           _Z22gemm_smem_tiled_kernelILi32ELi32ELi128EEvPKfS1_Pfiii,(.L_x_666 - _Z22gemm_smem_tiled_kernelILi32ELi32ELi128EEvPKfS1_Pfiii)
        .other          _Z22gemm_smem_tiled_kernelILi32ELi32ELi128EEvPKfS1_Pfiii,@"STO_CUDA_ENTRY STV_DEFAULT"
_Z22gemm_smem_tiled_kernelILi32ELi32ELi128EEvPKfS1_Pfiii:
.text._Z22gemm_smem_tiled_kernelILi32ELi32ELi128EEvPKfS1_Pfiii:
        /* <DEDUP_REMOVED lines=9> */
[----:B------:R-:W-:Y:S01]  /*0090*/  MOV R50, RZ ;  /* 0x000000ff00327202 */ /* 0x000fe20000000f00 */
[----:B------:R-:W4:Y:S01]  /*00a0*/  S2UR UR6, SR_CTAID.X ;  /* 0x00000000000679c3 */ /* 0x000f220000002500 */
[----:B------:R-:W-:-:S02]  /*00b0*/  CS2R R16, SRZ ;  /* 0x0000000000107805 */ /* 0x000fc4000001ff00 */
        /* <DEDUP_REMOVED lines=9> */
[----:B----4-:R-:W-:-:S06]  /*0150*/  USHF.L.U32 UR6, UR6, 0x7, URZ ;  /* 0x0000000706067899 */ /* 0x010fcc00080006ff */
[----:B---3--:R-:W-:Y:S01]  /*0160*/  LEA R33, R2, UR6, 0x3 ;  /* 0x0000000602217c11 */ /* 0x008fe2000f8e18ff */
[----:B------:R-:W-:Y:S06]  /*0170*/  BRA.U !UP0, `(.L_x_480) ;  /* 0x0000002908a47547 */ /* 0x000fec000b800000 */
[----:B------:R-:W0:Y:S01]  /*0180*/  S2UR UR7, SR_CgaCtaId ;  /* 0x00000000000779c3 */ /* 0x000e220000008800 */
[----:B------:R-:W-:Y:S01]  /*0190*/  UMOV UR4, 0x400 ;  /* 0x0000040000047882 */ /* 0x000fe20000000000 */
[----:B------:R-:W-:-:S06]  /*01a0*/  MOV R48, RZ ;  /* 0x000000ff00307202 */ /* 0x000fcc0000000f00 */
[----:B------:R-:W1:Y:S01]  /*01b0*/  LDC R32, c[0x0][0x360] ;  /* 0x0000d800ff207b82 */ /* 0x000e620000000800 */
[----:B------:R-:W2:Y:S01]  /*01c0*/  LDCU UR12, c[0x0][0x364] ;  /* 0x00006c80ff0c77ac */ /* 0x000ea20008000800 */
[----:B0-----:R-:W-:-:S06]  /*01d0*/  ULEA UR4, UR7, UR4, 0x18 ;  /* 0x0000000407047291 */ /* 0x001fcc000f8ec0ff */
[----:B------:R-:W-:Y:S01]  /*01e0*/  LEA R3, R2, UR4, 0x2 ;  /* 0x0000000402037c11 */ /* 0x000fe2000f8e10ff */
[----:B--2---:R-:W-:-:S06]  /*01f0*/  UMOV UR4, URZ ;  /* 0x000000ff00047c82 */ /* 0x004fcc0008000000 */
.L_x_494:
[----:B------:R-:W-:Y:S01]  /*0200*/  ISETP.GT.U32.AND P0, PT, R0, 0x1f, PT ;  /* 0x0000001f0000780c */ /* 0x000fe20003f04070 */
[----:B------:R-:W0:Y:S01]  /*0210*/  LDCU UR13, c[0x0][0x3a0] ;  /* 0x00007400ff0d77ac */ /* 0x000e220008000800 */
[----:B------:R-:W-:Y:S01]  /*0220*/  BSSY.RECONVERGENT B0, `(.L_x_481) ;  /* 0x0000041000007945 */ /* 0x000fe20003800200 */
[----:B------:R-:W2:Y:S10]  /*0230*/  LDCU UR9, c[0x0][0x398] ;  /* 0x00007300ff0977ac */ /* 0x000eb40008000800 */
[----:B------:R-:W-:Y:S05]  /*0240*/  @P0 BRA `(.L_x_482) ;  /* 0x0000000000f80947 */ /* 0x000fea0003800000 */
[----:B------:R-:W-:Y:S01]  /*0250*/  BSSY.RECONVERGENT B1, `(.L_x_483) ;  /* 0x000001c000017945 */ /* 0x000fe20003800200 */
[----:B------:R-:W-:-:S07]  /*0260*/  MOV R6, R0 ;  /* 0x0000000000067202 */ /* 0x000fce0000000f00 */
.L_x_487:
[----:B------:R-:W-:Y:S01]  /*0270*/  ISETP.GT.U32.AND P0, PT, R2, 0x1f, PT ;  /* 0x0000001f0200780c */ /* 0x000fe20003f04070 */
[----:B------:R-:W-:-:S12]  /*0280*/  BSSY.RECONVERGENT B2, `(.L_x_484) ;  /* 0x0000015000027945 */ /* 0x000fd80003800200 */
[----:B------:R-:W-:Y:S05]  /*0290*/  @P0 BRA `(.L_x_485) ;  /* 0x00000000004c0947 */ /* 0x000fea0003800000 */
[----:B------:R-:W3:Y:S01]  /*02a0*/  LDCU UR7, c[0x0][0x3a0] ;  /* 0x00007400ff0777ac */ /* 0x000ee20008000800 */
[----:B------:R-:W-:Y:S02]  /*02b0*/  IADD3 R10, PT, PT, R6, UR5, RZ ;  /* 0x00000005060a7c10 */ /* 0x000fe4000fffe0ff */
[----:B------:R-:W-:Y:S02]  /*02c0*/  IADD3 R9, PT, PT, R2, UR4, RZ ;  /* 0x0000000402097c10 */ /* 0x000fe4000fffe0ff */
[----:B------:R-:W-:Y:S02]  /*02d0*/  LEA R7, R6, R3, 0x7 ;  /* 0x0000000306077211 */ /* 0x000fe400078e38ff */
[----:B------:R-:W-:Y:S01]  /*02e0*/  MOV R13, R2 ;  /* 0x00000002000d7202 */ /* 0x000fe20000000f00 */
[----:B---3--:R-:W-:-:S07]  /*02f0*/  IMAD R11, R10, UR7, R9 ;  /* 0x000000070a0b7c24 */ /* 0x008fce000f8e0209 */
.L_x_486:
[----:B0-----:R-:W-:Y:S01]  /*0300*/  ISETP.GE.AND P0, PT, R9, UR13, PT ;  /* 0x0000000d09007c0c */ /* 0x001fe2000bf06270 */
[----:B------:R-:W-:-:S03]  /*0310*/  HFMA2 R8, -RZ, RZ, 0, 0 ;  /* 0x00000000ff087431 */ /* 0x000fc600000001ff */
[----:B--2---:R-:W-:-:S13]  /*0320*/  ISETP.GE.OR P0, PT, R10, UR9, P0 ;  /* 0x000000090a007c0c */ /* 0x004fda0008706670 */
[----:B------:R-:W0:Y:S02]  /*0330*/  @!P0 LDC.64 R4, c[0x0][0x380] ;  /* 0x0000e000ff048b82 */ /* 0x000e240000000a00 */
[----:B0-----:R-:W-:-:S05]  /*0340*/  @!P0 IMAD.WIDE.U32 R4, R11, 0x4, R4 ;  /* 0x000000040b048825 */ /* 0x001fca00078e0004 */
[----:B------:R-:W2:Y:S01]  /*0350*/  @!P0 LDG.E.CONSTANT R8, desc[UR10][R4.64] ;  /* 0x0000000a04088981 */ /* 0x000ea2000c1e9900 */
[C---:B-1----:R-:W-:Y:S02]  /*0360*/  IADD3 R13, PT, PT, R32.reuse, R13, RZ ;  /* 0x0000000d200d7210 */ /* 0x042fe40007ffe0ff */
[C---:B------:R-:W-:Y:S02]  /*0370*/  IADD3 R9, PT, PT, R32.reuse, R9, RZ ;  /* 0x0000000920097210 */ /* 0x040fe40007ffe0ff */
[----:B------:R-:W-:Y:S02]  /*0380*/  ISETP.GE.U32.AND P0, PT, R13, 0x20, PT ;  /* 0x000000200d00780c */ /* 0x000fe40003f06070 */
[C---:B------:R-:W-:Y:S01]  /*0390*/  IADD3 R11, PT, PT, R32.reuse, R11, RZ ;  /* 0x0000000b200b7210 */ /* 0x040fe20007ffe0ff */
[----:B--2---:R0:W-:Y:S02]  /*03a0*/  STS [R7], R8 ;  /* 0x0000000807007388 */ /* 0x0041e40000000800 */
[----:B0-----:R-:W-:-:S08]  /*03b0*/  LEA R7, R32, R7, 0x2 ;  /* 0x0000000720077211 */ /* 0x001fd000078e10ff */
[----:B------:R-:W-:Y:S05]  /*03c0*/  @!P0 BRA `(.L_x_486) ;  /* 0xfffffffc00cc8947 */ /* 0x000fea000383ffff */
.L_x_485:
[----:B0-2---:R-:W-:Y:S05]  /*03d0*/  BSYNC.RECONVERGENT B2 ;  /* 0x0000000000027941 */ /* 0x005fea0003800200 */
.L_x_484:
[----:B------:R-:W-:-:S04]  /*03e0*/  IADD3 R6, PT, PT, R6, UR12, RZ ;  /* 0x0000000c06067c10 */ /* 0x000fc8000fffe0ff */
[----:B------:R-:W-:-:S13]  /*03f0*/  ISETP.GE.U32.AND P0, PT, R6, 0x20, PT ;  /* 0x000000200600780c */ /* 0x000fda0003f06070 */
[----:B------:R-:W-:Y:S05]  /*0400*/  @!P0 BRA `(.L_x_487) ;  /* 0xfffffffc00988947 */ /* 0x000fea000383ffff */
[----:B------:R-:W-:Y:S05]  /*0410*/  BSYNC.RECONVERGENT B1 ;  /* 0x0000000000017941 */ /* 0x000fea0003800200 */
.L_x_483:
[----:B------:R-:W-:-:S07]  /*0420*/  MOV R6, R0 ;  /* 0x0000000000067202 */ /* 0x000fce0000000f00 */
.L_x_493:
        /* <DEDUP_REMOVED lines=8> */
[----:B------:R-:W2:Y:S08]  /*04b0*/  LDC R8, c[0x0][0x39c] ;  /* 0x0000e700ff087b82 */ /* 0x000eb00000000800 */
[----:B------:R-:W3:Y:S01]  /*04c0*/  LDC R12, c[0x0][0x3a0] ;  /* 0x0000e800ff0c7b82 */ /* 0x000ee20000000800 */
[----:B0-----:R-:W-:-:S06]  /*04d0*/  ULEA UR7, UR8, UR7, 0x18 ;  /* 0x0000000708077291 */ /* 0x001fcc000f8ec0ff */
[----:B------:R-:W-:-:S07]  /*04e0*/  LEA R10, R6, UR7, 0x9 ;  /* 0x00000007060a7c11 */ /* 0x000fce000f8e48ff */
.L_x_492:
[C---:B------:R-:W-:Y:S01]  /*04f0*/  IADD3 R9, PT, PT, R7.reuse, UR6, RZ ;  /* 0x0000000607097c10 */ /* 0x040fe2000fffe0ff */
[----:B------:R-:W-:Y:S01]  /*0500*/  BSSY.RECONVERGENT B2, `(.L_x_490) ;  /* 0x000000a000027945 */ /* 0x000fe20003800200 */
[----:B------:R-:W-:Y:S01]  /*0510*/  HFMA2 R4, -RZ, RZ, 0, 0 ;  /* 0x00000000ff047431 */ /* 0x000fe200000001ff */
[----:B------:R-:W-:Y:S02]  /*0520*/  LEA R11, R7, R10, 0x2 ;  /* 0x0000000a070b7211 */ /* 0x000fe400078e10ff */
[----:B--2---:R-:W-:-:S04]  /*0530*/  ISETP.GE.AND P0, PT, R9, R8, PT ;  /* 0x000000080900720c */ /* 0x004fc80003f06270 */
[----:B---3--:R-:W-:-:S13]  /*0540*/  ISETP.GE.OR P0, PT, R13, R12, P0 ;  /* 0x0000000c0d00720c */ /* 0x008fda0000706670 */
[----:B0-----:R-:W-:Y:S05]  /*0550*/  @P0 BRA `(.L_x_491) ;  /* 0x0000000000100947 */ /* 0x001fea0003800000 */
[----:B------:R-:W0:Y:S01]  /*0560*/  LDC.64 R4, c[0x0][0x388] ;  /* 0x0000e200ff047b82 */ /* 0x000e220000000a00 */
[----:B------:R-:W-:-:S04]  /*0570*/  IMAD R9, R13, R8, R9 ;  /* 0x000000080d097224 */ /* 0x000fc800078e0209 */
[----:B0-----:R-:W-:-:S06]  /*0580*/  IMAD.WIDE R4, R9, 0x4, R4 ;  /* 0x0000000409047825 */ /* 0x001fcc00078e0204 */
[----:B------:R0:W5:Y:S02]  /*0590*/  LDG.E.CONSTANT R4, desc[UR10][R4.64] ;  /* 0x0000000a04047981 */ /* 0x000164000c1e9900 */
.L_x_491:
[----:B------:R-:W-:Y:S05]  /*05a0*/  BSYNC.RECONVERGENT B2 ;  /* 0x0000000000027941 */ /* 0x000fea0003800200 */
.L_x_490:
[----:B-----5:R4:W-:Y:S01]  /*05b0*/  STS [R11], R4 ;  /* 0x000000040b007388 */ /* 0x0209e20000000800 */
[----:B-1----:R-:W-:-:S04]  /*05c0*/  IADD3 R7, PT, PT, R32, R7, RZ ;  /* 0x0000000720077210 */ /* 0x002fc80007ffe0ff */
[----:B------:R-:W-:-:S13]  /*05d0*/  ISETP.GE.U32.AND P0, PT, R7, 0x80, PT ;  /* 0x000000800700780c */ /* 0x000fda0003f06070 */
[----:B----4-:R-:W-:Y:S05]  /*05e0*/  @!P0 BRA `(.L_x_492) ;  /* 0xfffffffc00c08947 */ /* 0x010fea000383ffff */
.L_x_489:
[----:B------:R-:W-:Y:S05]  /*05f0*/  BSYNC.RECONVERGENT B1 ;  /* 0x0000000000017941 */ /* 0x000fea0003800200 */
.L_x_488:
[----:B------:R-:W-:-:S04]  /*0600*/  IADD3 R6, PT, PT, R6, UR12, RZ ;  /* 0x0000000c06067c10 */ /* 0x000fc8000fffe0ff */
[----:B------:R-:W-:-:S13]  /*0610*/  ISETP.GE.U32.AND P0, PT, R6, 0x20, PT ;  /* 0x000000200600780c */ /* 0x000fda0003f06070 */
[----:B------:R-:W-:Y:S05]  /*0620*/  @!P0 BRA `(.L_x_493) ;  /* 0xfffffffc00808947 */ /* 0x000fea000383ffff */
.L_x_482:
[----:B0-2---:R-:W-:Y:S05]  /*0630*/  BSYNC.RECONVERGENT B0 ;  /* 0x0000000000007941 */ /* 0x005fea0003800200 */
.L_x_481:
[----:B------:R-:W0:Y:S08]  /*0640*/  S2UR UR8, SR_CgaCtaId ;  /* 0x00000000000879c3 */ /* 0x000e300000008800 */
[----:B------:R-:W-:Y:S01]  /*0650*/  BAR.SYNC.DEFER_BLOCKING 0x0 ;  /* 0x0000000000007b1d */ /* 0x000fe20000010000 */
[----:B------:R-:W-:-:S05]  /*0660*/  UIADD3 UR4, UPT, UPT, UR4, 0x20, URZ ;  /* 0x0000002004047890 */ /* 0x000fca000fffe0ff */
[----:B------:R-:W-:Y:S02]  /*0670*/  UMOV UR7, 0x400 ;  /* 0x0000040000077882 */ /* 0x000fe40000000000 */
[----:B------:R-:W-:Y:S02]  /*0680*/  UIADD3 UR9, UPT, UPT, UR7, 0x1000, URZ ;  /* 0x0000100007097890 */ /* 0x000fe4000fffe0ff */
[----:B0-----:R-:W-:Y:S02]  /*0690*/  ULEA UR7, UR8, UR7, 0x18 ;  /* 0x0000000708077291 */ /* 0x001fe4000f8ec0ff */
[----:B------:R-:W-:-:S04]  /*06a0*/  ULEA UR9, UR8, UR9, 0x18 ;  /* 0x0000000908097291 */ /* 0x000fc8000f8ec0ff */
[----:B------:R-:W-:Y:S02]  /*06b0*/  LEA R36, R0, UR7, 0x8 ;  /* 0x0000000700247c11 */ /* 0x000fe4000f8e40ff */
[----:B------:R-:W-:-:S03]  /*06c0*/  LEA R35, R2, UR9, 0x5 ;  /* 0x0000000902237c11 */ /* 0x000fc6000f8e28ff */
[----:B------:R-:W-:Y:S01]  /*06d0*/  LDS.128 R24, [R36] ;  /* 0x0000000024187984 */ /* 0x000fe20000000c00 */
[----:B------:R-:W0:Y:S03]  /*06e0*/  LDCU UR7, c[0x0][0x3a0] ;  /* 0x00007400ff0777ac */ /* 0x000e260008000800 */
[----:B------:R-:W2:Y:S04]  /*06f0*/  LDS.128 R8, [R35] ;  /* 0x0000000023087984 */ /* 0x000ea80000000c00 */
[----:B------:R-:W3:Y:S04]  /*0700*/  LDS.128 R20, [R36+0x80] ;  /* 0x0000800024147984 */ /* 0x000ee80000000c00 */
[----:B------:R-:W4:Y:S04]  /*0710*/  LDS.128 R4, [R35+0x10] ;  /* 0x0000100023047984 */ /* 0x000f280000000c00 */
[----:B------:R-:W5:Y:S01]  /*0720*/  LDS.128 R12, [R35+0x200] ;  /* 0x00020000230c7984 */ /* 0x000f620000000c00 */
[----:B0-----:R-:W-:Y:S01]  /*0730*/  UISETP.GE.AND UP0, UPT, UR4, UR7, UPT ;  /* 0x000000070400728c */ /* 0x001fe2000bf06270 */
        /* <DEDUP_REMOVED lines=31> */
[C---:B------:R-:W-:Y:S01]  /*0930*/  FFMA R25, R21.reuse, R9, R16 ;  /* 0x0000000915197223 */ /* 0x040fe20000000010 */
[----:B------:R-:W-:Y:S01]  /*0940*/  FFMA R43, R8, R21, R43 ;  /* 0x00000015082b7223 */ /* 0x000fe2000000002b */
[----:B------:R-:W0:Y:S01]  /*0950*/  LDS.128 R16, [R35+0x600] ;  /* 0x0006000023107984 */ /* 0x000e220000000c00 */
[C---:B------:R-:W-:Y:S01]  /*0960*/  FFMA R29, R21.reuse, R10, R29 ;  /* 0x0000000a151d7223 */ /* 0x040fe2000000001d */
[----:B------:R-:W-:Y:S01]  /*0970*/  FFMA R44, R21, R11, R44 ;  /* 0x0000000b152c7223 */ /* 0x000fe2000000002c */
[C---:B--2---:R-:W-:Y:S01]  /*0980*/  FFMA R41, R4.reuse, R26, R41 ;  /* 0x0000001a04297223 */ /* 0x044fe20000000029 */
[----:B------:R-:W2:Y:S01]  /*0990*/  LDS.128 R8, [R35+0x610] ;  /* 0x0006100023087984 */ /* 0x000ea20000000c00 */
[----:B------:R-:W-:Y:S01]  /*09a0*/  FFMA R4, R4, R22, R51 ;  /* 0x0000001604047223 */ /* 0x000fe20000000033 */
[-C--:B------:R-:W-:Y:S01]  /*09b0*/  FFMA R40, R26, R5.reuse, R49 ;  /* 0x000000051a287223 */ /* 0x080fe20000000031 */
[----:B------:R-:W-:Y:S01]  /*09c0*/  FFMA R30, R22, R5, R47 ;  /* 0x00000005161e7223 */ /* 0x000fe2000000002f */
[-C--:B------:R-:W-:Y:S01]  /*09d0*/  FFMA R31, R26, R6.reuse, R31 ;  /* 0x000000061a1f7223 */ /* 0x080fe2000000001f */
[----:B------:R-:W-:Y:S01]  /*09e0*/  FFMA R39, R22, R6, R39 ;  /* 0x0000000616277223 */ /* 0x000fe20000000027 */
        /* <DEDUP_REMOVED lines=9> */
[----:B------:R-:W-:-:S02]  /*0a80*/  FFMA R44, R22, R15, R44 ;  /* 0x0000000f162c7223 */ /* 0x000fc4000000002c */
[----:B------:R-:W-:Y:S01]  /*0a90*/  LDS.128 R12, [R36+0x10] ;  /* 0x00001000240c7984 */ /* 0x000fe20000000c00 */
[C---:B0-----:R-:W-:Y:S01]  /*0aa0*/  FFMA R41, R16.reuse, R27, R41 ;  /* 0x0000001b10297223 */ /* 0x041fe20000000029 */
[----:B------:R-:W-:Y:S01]  /*0ab0*/  FFMA R21, R16, R23, R4 ;  /* 0x0000001710157223 */ /* 0x000fe20000000004 */
[-C--:B------:R-:W-:Y:S01]  /*0ac0*/  FFMA R40, R27, R17.reuse, R40 ;  /* 0x000000111b287223 */ /* 0x080fe20000000028 */
[----:B------:R-:W-:Y:S01]  /*0ad0*/  FFMA R30, R23, R17, R30 ;  /* 0x00000011171e7223 */ /* 0x000fe2000000001e */
[-C--:B------:R-:W-:Y:S01]  /*0ae0*/  FFMA R31, R27, R18.reuse, R31 ;  /* 0x000000121b1f7223 */ /* 0x080fe2000000001f */
[----:B------:R-:W-:Y:S01]  /*0af0*/  FFMA R39, R23, R18, R39 ;  /* 0x0000001217277223 */ /* 0x000fe20000000027 */
[-C--:B------:R-:W-:Y:S01]  /*0b00*/  FFMA R50, R27, R19.reuse, R50 ;  /* 0x000000131b327223 */ /* 0x080fe20000000032 */
[----:B------:R-:W-:Y:S01]  /*0b10*/  FFMA R38, R23, R19, R38 ;  /* 0x0000001317267223 */ /* 0x000fe20000000026 */
[----:B------:R-:W0:Y:S01]  /*0b20*/  LDS.128 R4, [R35+0x800] ;  /* 0x0008000023047984 */ /* 0x000e220000000c00 */
[C---:B--2---:R-:W-:Y:S01]  /*0b30*/  FFMA R45, R8.reuse, R27, R45 ;  /* 0x0000001b082d7223 */ /* 0x044fe2000000002d */
[C---:B------:R-:W-:Y:S01]  /*0b40*/  FFMA R48, R27.reuse, R9, R48 ;  /* 0x000000091b307223 */ /* 0x040fe20000000030 */
[CC--:B------:R-:W-:Y:S01]  /*0b50*/  FFMA R37, R27.reuse, R10.reuse, R37 ;  /* 0x0000000a1b257223 */ /* 0x0c0fe20000000025 */
[----:B------:R-:W2:Y:S01]  /*0b60*/  LDS.128 R16, [R36+0x90] ;  /* 0x0000900024107984 */ /* 0x000ea20000000c00 */
[----:B------:R-:W-:Y:S01]  /*0b70*/  FFMA R28, R27, R11, R28 ;  /* 0x0000000b1b1c7223 */ /* 0x000fe2000000001c */
[----:B------:R-:W-:Y:S01]  /*0b80*/  FFMA R43, R8, R23, R43 ;  /* 0x00000017082b7223 */ /* 0x000fe2000000002b */
[C---:B------:R-:W-:Y:S01]  /*0b90*/  FFMA R8, R23.reuse, R9, R20 ;  /* 0x0000000917087223 */ /* 0x040fe20000000014 */
[----:B------:R-:W3:Y:S01]  /*0ba0*/  LDS.128 R24, [R35+0x810] ;  /* 0x0008100023187984 */ /* 0x000ee20000000c00 */
        /* <DEDUP_REMOVED lines=8> */
[----:B------:R-:W0:Y:S01]  /*0c30*/  LDS.128 R20, [R35+0xa00] ;  /* 0x000a000023147984 */ /* 0x000e220000000c00 */
[C---:B------:R-:W-:Y:S01]  /*0c40*/  FFMA R39, R16.reuse, R6, R39 ;  /* 0x0000000610277223 */ /* 0x040fe20000000027 */
[----:B------:R-:W-:Y:S01]  /*0c50*/  FFMA R38, R16, R7, R38 ;  /* 0x0000000710267223 */ /* 0x000fe20000000026 */
[C---:B---3--:R-:W-:Y:S01]  /*0c60*/  FFMA R45, R12.reuse, R24, R45 ;  /* 0x000000180c2d7223 */ /* 0x048fe2000000002d */
[----:B------:R-:W2:Y:S01]  /*0c70*/  LDS.128 R4, [R35+0xa10] ;  /* 0x000a100023047984 */ /* 0x000ea20000000c00 */
[C---:B------:R-:W-:Y:S01]  /*0c80*/  FFMA R48, R12.reuse, R25, R48 ;  /* 0x000000190c307223 */ /* 0x040fe20000000030 */
[C---:B------:R-:W-:Y:S01]  /*0c90*/  FFMA R37, R12.reuse, R26, R37 ;  /* 0x0000001a0c257223 */ /* 0x040fe20000000025 */
[----:B------:R-:W-:Y:S01]  /*0ca0*/  FFMA R28, R12, R27, R28 ;  /* 0x0000001b0c1c7223 */ /* 0x000fe2000000001c */
[C---:B------:R-:W-:Y:S01]  /*0cb0*/  FFMA R12, R16.reuse, R25, R8 ;  /* 0x00000019100c7223 */ /* 0x040fe20000000008 */
[C---:B------:R-:W-:Y:S01]  /*0cc0*/  FFMA R43, R16.reuse, R24, R43 ;  /* 0x00000018102b7223 */ /* 0x040fe2000000002b */
[----:B------:R-:W3:Y:S01]  /*0cd0*/  LDS.128 R8, [R35+0xc00] ;  /* 0x000c000023087984 */ /* 0x000ee20000000c00 */
[C---:B------:R-:W-:Y:S01]  /*0ce0*/  FFMA R29, R16.reuse, R26, R29 ;  /* 0x0000001a101d7223 */ /* 0x040fe2000000001d */
[----:B------:R-:W-:-:S02]  /*0cf0*/  FFMA R44, R16, R27, R44 ;  /* 0x0000001b102c7223 */ /* 0x000fc4000000002c */
[----:B------:R-:W4:Y:S01]  /*0d00*/  LDS.128 R24, [R35+0xc10] ;  /* 0x000c100023187984 */ /* 0x000f220000000c00 */
[-C--:B0-----:R-:W-:Y:S01]  /*0d10*/  FFMA R47, R13, R21.reuse, R40 ;  /* 0x000000150d2f7223 */ /* 0x081fe20000000028 */
[----:B------:R-:W-:Y:S01]  /*0d20*/  FFMA R21, R17, R21, R30 ;  /* 0x0000001511157223 */ /* 0x000fe2000000001e */
[----:B------:R-:W-:Y:S01]  /*0d30*/  FFMA R41, R20, R13, R41 ;  /* 0x0000000d14297223 */ /* 0x000fe20000000029 */
[C---:B------:R-:W-:Y:S01]  /*0d40*/  FFMA R31, R13.reuse, R22, R31 ;  /* 0x000000160d1f7223 */ /* 0x040fe2000000001f */
[C---:B------:R-:W-:Y:S01]  /*0d50*/  FFMA R50, R13.reuse, R23, R50 ;  /* 0x000000170d327223 */ /* 0x040fe20000000032 */
[C---:B--2---:R-:W-:Y:S01]  /*0d60*/  FFMA R45, R4.reuse, R13, R45 ;  /* 0x0000000d042d7223 */ /* 0x044fe2000000002d */
[C---:B------:R-:W-:Y:S01]  /*0d70*/  FFMA R48, R13.reuse, R5, R48 ;  /* 0x000000050d307223 */ /* 0x040fe20000000030 */
[CC--:B------:R-:W-:Y:S01]  /*0d80*/  FFMA R37, R13.reuse, R6.reuse, R37 ;  /* 0x000000060d257223 */ /* 0x0c0fe20000000025 */
[----:B------:R-:W-:Y:S01]  /*0d90*/  FFMA R28, R13, R7, R28 ;  /* 0x000000070d1c7223 */ /* 0x000fe2000000001c */
[----:B------:R-:W-:Y:S01]  /*0da0*/  FFMA R43, R4, R17, R43 ;  /* 0x00000011042b7223 */ /* 0x000fe2000000002b */
[C---:B------:R-:W-:Y:S01]  /*0db0*/  FFMA R13, R17.reuse, R5, R12 ;  /* 0x00000005110d7223 */ /* 0x040fe2000000000c */
[C---:B------:R-:W-:Y:S01]  /*0dc0*/  FFMA R29, R17.reuse, R6, R29 ;  /* 0x00000006111d7223 */ /* 0x040fe2000000001d */
[C---:B------:R-:W-:Y:S01]  /*0dd0*/  FFMA R44, R17.reuse, R7, R44 ;  /* 0x00000007112c7223 */ /* 0x040fe2000000002c */
[----:B------:R-:W-:Y:S01]  /*0de0*/  FFMA R49, R20, R17, R42 ;  /* 0x0000001114317223 */ /* 0x000fe2000000002a */
[----:B------:R-:W0:Y:S01]  /*0df0*/  LDS.128 R4, [R35+0xe00] ;  /* 0x000e000023047984 */ /* 0x000e220000000c00 */
[C---:B------:R-:W-:Y:S01]  /*0e00*/  FFMA R39, R17.reuse, R22, R39 ;  /* 0x0000001611277223 */ /* 0x040fe20000000027 */
[----:B------:R-:W-:Y:S01]  /*0e10*/  FFMA R38, R17, R23, R38 ;  /* 0x0000001711267223 */ /* 0x000fe20000000026 */
[-C--:B---3--:R-:W-:Y:S01]  /*0e20*/  FFMA R16, R18, R9.reuse, R21 ;  /* 0x0000000912107223 */ /* 0x088fe20000000015 */
[C---:B------:R-:W-:Y:S01]  /*0e30*/  FFMA R41, R8.reuse, R14, R41 ;  /* 0x0000000e08297223 */ /* 0x040fe20000000029 */
[----:B------:R-:W2:Y:S01]  /*0e40*/  LDS.128 R20, [R35+0xe10] ;  /* 0x000e100023147984 */ /* 0x000ea20000000c00 */
[----:B------:R-:W-:Y:S01]  /*0e50*/  FFMA R8, R8, R18, R49 ;  /* 0x0000001208087223 */ /* 0x000fe20000000031 */
[C---:B------:R-:W-:Y:S01]  /*0e60*/  FFMA R30, R14.reuse, R9, R47 ;  /* 0x000000090e1e7223 */ /* 0x040fe2000000002f */
[-C--:B------:R-:W-:Y:S01]  /*0e70*/  FFMA R31, R14, R10.reuse, R31 ;  /* 0x0000000a0e1f7223 */ /* 0x080fe2000000001f */
[----:B------:R-:W-:Y:S01]  /*0e80*/  FFMA R39, R18, R10, R39 ;  /* 0x0000000a12277223 */ /* 0x000fe20000000027 */
[-C--:B------:R-:W-:Y:S01]  /*0e90*/  FFMA R50, R14, R11.reuse, R50 ;  /* 0x0000000b0e327223 */ /* 0x080fe20000000032 */
[----:B------:R-:W-:Y:S01]  /*0ea0*/  FFMA R38, R18, R11, R38 ;  /* 0x0000000b12267223 */ /* 0x000fe20000000026 */
[----:B----4-:R-:W-:Y:S01]  /*0eb0*/  FFMA R45, R24, R14, R45 ;  /* 0x0000000e182d7223 */ /* 0x010fe2000000002d */
        /* <DEDUP_REMOVED lines=26> */
[----:B------:R-:W-:-:S02]  /*1060*/  FFMA R44, R19, R23, R44 ;  /* 0x00000017132c7223 */ /* 0x000fc4000000002c */
[----:B------:R-:W4:Y:S01]  /*1070*/  LDS.128 R20, [R35+0x1200] ;  /* 0x0012000023147984 */ /* 0x000f220000000c00 */
[C---:B0-----:R-:W-:Y:S01]  /*1080*/  FFMA R40, R8.reuse, R24, R17 ;  /* 0x0000001808287223 */ /* 0x041fe20000000011 */
[C---:B------:R-:W-:Y:S01]  /*1090*/  FFMA R39, R8.reuse, R26, R39 ;  /* 0x0000001a08277223 */ /* 0x040fe20000000027 */
[----:B------:R-:W-:Y:S01]  /*10a0*/  FFMA R38, R8, R27, R38 ;  /* 0x0000001b08267223 */ /* 0x000fe20000000026 */
[----:B--2---:R-:W-:Y:S01]  /*10b0*/  FFMA R41, R4, R24, R41 ;  /* 0x0000001804297223 */ /* 0x004fe20000000029 */
[-C--:B------:R-:W-:Y:S01]  /*10c0*/  FFMA R24, R8, R25.reuse, R16 ;  /* 0x0000001908187223 */ /* 0x080fe20000000010 */
[C---:B------:R-:W-:Y:S01]  /*10d0*/  FFMA R30, R4.reuse, R25, R30 ;  /* 0x00000019041e7223 */ /* 0x040fe2000000001e */
[C---:B------:R-:W-:Y:S01]  /*10e0*/  FFMA R31, R4.reuse, R26, R31 ;  /* 0x0000001a041f7223 */ /* 0x040fe2000000001f */
[C---:B------:R-:W-:Y:S01]  /*10f0*/  FFMA R50, R4.reuse, R27, R50 ;  /* 0x0000001b04327223 */ /* 0x040fe20000000032 */
[C---:B---3--:R-:W-:Y:S01]  /*1100*/  FFMA R45, R4.reuse, R12, R45 ;  /* 0x0000000c042d7223 */ /* 0x048fe2000000002d */
[C---:B------:R-:W-:Y:S01]  /*1110*/  FFMA R48, R4.reuse, R13, R48 ;  /* 0x0000000d04307223 */ /* 0x040fe20000000030 */
[C---:B------:R-:W-:Y:S01]  /*1120*/  FFMA R37, R4.reuse, R14, R37 ;  /* 0x0000000e04257223 */ /* 0x040fe20000000025 */
[----:B------:R-:W-:Y:S01]  /*1130*/  FFMA R28, R4, R15, R28 ;  /* 0x0000000f041c7223 */ /* 0x000fe2000000001c */
[----:B------:R-:W0:Y:S01]  /*1140*/  LDS.128 R16, [R35+0x1210] ;  /* 0x0012100023107984 */ /* 0x000e220000000c00 */
[C---:B------:R-:W-:Y:S01]  /*1150*/  FFMA R43, R8.reuse, R12, R43 ;  /* 0x0000000c082b7223 */ /* 0x040fe2000000002b */
[C---:B------:R-:W-:Y:S01]  /*1160*/  FFMA R4, R8.reuse, R13, R42 ;  /* 0x0000000d08047223 */ /* 0x040fe2000000002a */
[C---:B------:R-:W-:Y:S01]  /*1170*/  FFMA R29, R8.reuse, R14, R29 ;  /* 0x0000000e081d7223 */ /* 0x040fe2000000001d */
[----:B------:R-:W-:Y:S01]  /*1180*/  FFMA R44, R8, R15, R44 ;  /* 0x0000000f082c7223 */ /* 0x000fe2000000002c */
[-C--:B----4-:R-:W-:Y:S01]  /*1190*/  FFMA R47, R5, R21.reuse, R30 ;  /* 0x00000015052f7223 */ /* 0x090fe2000000001e */
[----:B------:R-:W2:Y:S01]  /*11a0*/  LDS.128 R12, [R35+0x1400] ;  /* 0x00140000230c7984 */ /* 0x000ea20000000c00 */
[----:B------:R-:W-:Y:S01]  /*11b0*/  FFMA R21, R9, R21, R24 ;  /* 0x0000001509157223 */ /* 0x000fe20000000018 */
[C---:B------:R-:W-:Y:S01]  /*11c0*/  FFMA R41, R20.reuse, R5, R41 ;  /* 0x0000000514297223 */ /* 0x040fe20000000029 */
[CC--:B------:R-:W-:Y:S01]  /*11d0*/  FFMA R31, R5.reuse, R22.reuse, R31 ;  /* 0x00000016051f7223 */ /* 0x0c0fe2000000001f */
[----:B------:R-:W3:Y:S01]  /*11e0*/  LDS.128 R24, [R35+0x1410] ;  /* 0x0014100023187984 */ /* 0x000ee20000000c00 */
        /* <DEDUP_REMOVED lines=13> */
[----:B------:R-:W0:Y:S01]  /*12c0*/  LDS.128 R16, [R35+0x1600] ;  /* 0x0016000023107984 */ /* 0x000e220000000c00 */
[C---:B------:R-:W-:Y:S01]  /*12d0*/  FFMA R41, R12.reuse, R6, R41 ;  /* 0x000000060c297223 */ /* 0x040fe20000000029 */
[----:B------:R-:W-:Y:S01]  /*12e0*/  FFMA R12, R12, R10, R49 ;  /* 0x0000000a0c0c7223 */ /* 0x000fe20000000031 */
[C---:B------:R-:W-:Y:S01]  /*12f0*/  FFMA R30, R6.reuse, R13, R47 ;  /* 0x0000000d061e7223 */ /* 0x040fe2000000002f */
[----:B------:R-:W2:Y:S01]  /*1300*/  LDS.128 R20, [R35+0x1610] ;  /* 0x0016100023147984 */ /* 0x000ea20000000c00 */
        /* <DEDUP_REMOVED lines=35> */
[C---:B------:R-:W-:Y:S01]  /*1540*/  FFMA R31, R12.reuse, R26, R31 ;  /* 0x0000001a0c1f7223 */ /* 0x040fe2000000001f */
[----:B------:R-:W-:Y:S01]  /*1550*/  FFMA R50, R12, R27, R50 ;  /* 0x0000001b0c327223 */ /* 0x000fe20000000032 */
[C---:B--2---:R-:W-:Y:S01]  /*1560*/  FFMA R40, R16.reuse, R24, R9 ;  /* 0x0000001810287223 */ /* 0x044fe20000000009 */
[C---:B------:R-:W-:Y:S01]  /*1570*/  FFMA R24, R16.reuse, R25, R8 ;  /* 0x0000001910187223 */ /* 0x040fe20000000008 */
[----:B------:R-:W-:Y:S01]  /*1580*/  FFMA R39, R16, R26, R39 ;  /* 0x0000001a10277223 */ /* 0x000fe20000000027 */
[----:B------:R-:W0:Y:S01]  /*1590*/  LDS.128 R8, [R35+0x1a10] ;  /* 0x001a100023087984 */ /* 0x000e220000000c00 */
        /* <DEDUP_REMOVED lines=8> */
[-C--:B----4-:R-:W-:Y:S01]  /*1620*/  FFMA R47, R13, R21.reuse, R30 ;  /* 0x000000150d2f7223 */ /* 0x090fe2000000001e */
[----:B------:R-:W2:Y:S01]  /*1630*/  LDS.128 R4, [R35+0x1c00] ;  /* 0x001c000023047984 */ /* 0x000ea20000000c00 */
[----:B------:R-:W-:Y:S01]  /*1640*/  FFMA R21, R17, R21, R24 ;  /* 0x0000001511157223 */ /* 0x000fe20000000018 */
[----:B------:R-:W-:Y:S01]  /*1650*/  FFMA R38, R16, R27, R38 ;  /* 0x0000001b10267223 */ /* 0x000fe20000000026 */
[C---:B------:R-:W-:Y:S01]  /*1660*/  FFMA R41, R20.reuse, R13, R41 ;  /* 0x0000000d14297223 */ /* 0x040fe20000000029 */
[----:B------:R-:W3:Y:S01]  /*1670*/  LDS.128 R24, [R35+0x1c10] ;  /* 0x001c100023187984 */ /* 0x000ee20000000c00 */
        /* <DEDUP_REMOVED lines=12> */
[----:B------:R-:W-:-:S02]  /*1740*/  FFMA R44, R17, R11, R44 ;  /* 0x0000000b112c7223 */ /* 0x000fc4000000002c */
[----:B------:R-:W0:Y:S01]  /*1750*/  LDS.128 R8, [R35+0x1e00] ;  /* 0x001e000023087984 */ /* 0x000e220000000c00 */
[-C--:B--2---:R-:W-:Y:S01]  /*1760*/  FFMA R16, R18, R5.reuse, R21 ;  /* 0x0000000512107223 */ /* 0x084fe20000000015 */
[C---:B------:R-:W-:Y:S01]  /*1770*/  FFMA R41, R4.reuse, R14, R41 ;  /* 0x0000000e04297223 */ /* 0x040fe20000000029 */
[----:B------:R-:W-:Y:S01]  /*1780*/  FFMA R4, R4, R18, R49 ;  /* 0x0000001204047223 */ /* 0x000fe20000000031 */
[----:B------:R-:W2:Y:S01]  /*1790*/  LDS.128 R20, [R35+0x1e10] ;  /* 0x001e100023147984 */ /* 0x000ea20000000c00 */
[C---:B------:R-:W-:Y:S01]  /*17a0*/  FFMA R30, R14.reuse, R5, R47 ;  /* 0x000000050e1e7223 */ /* 0x040fe2000000002f */
        /* <DEDUP_REMOVED lines=21> */
[C---:B--2---:R-:W-:Y:S01]  /*1900*/  FFMA R45, R20.reuse, R15, R45 ;  /* 0x0000000f142d7223 */ /* 0x044fe2000000002d */
[C---:B------:R-:W-:Y:S01]  /*1910*/  FFMA R48, R15.reuse, R21, R48 ;  /* 0x000000150f307223 */ /* 0x040fe20000000030 */
[CC--:B------:R-:W-:Y:S01]  /*1920*/  FFMA R37, R15.reuse, R22.reuse, R37 ;  /* 0x000000160f257223 */ /* 0x0c0fe20000000025 */
[----:B------:R-:W-:Y:S01]  /*1930*/  FFMA R28, R15, R23, R28 ;  /* 0x000000170f1c7223 */ /* 0x000fe2000000001c */
[----:B------:R-:W0:Y:S01]  /*1940*/  LDS.128 R4, [R36+0x40] ;  /* 0x0000400024047984 */ /* 0x000e220000000c00 */
[----:B------:R-:W-:Y:S01]  /*1950*/  FFMA R43, R20, R19, R43 ;  /* 0x00000013142b7223 */ /* 0x000fe2000000002b */
[C---:B------:R-:W-:Y:S01]  /*1960*/  FFMA R42, R19.reuse, R21, R42 ;  /* 0x00000015132a7223 */ /* 0x040fe2000000002a */
[C---:B------:R-:W-:Y:S01]  /*1970*/  FFMA R29, R19.reuse, R22, R29 ;  /* 0x00000016131d7223 */ /* 0x040fe2000000001d */
[----:B------:R-:W2:Y:S01]  /*1980*/  LDS.128 R8, [R36+0xc0] ;  /* 0x0000c00024087984 */ /* 0x000ea20000000c00 */
[----:B------:R-:W-:-:S03]  /*1990*/  FFMA R44, R19, R23, R44 ;  /* 0x00000017132c7223 */ /* 0x000fc6000000002c */
[----:B------:R-:W3:Y:S04]  /*19a0*/  LDS.128 R12, [R35+0x2010] ;  /* 0x00201000230c7984 */ /* 0x000ee80000000c00 */
        /* <DEDUP_REMOVED lines=18> */
[----:B------:R-:W2:Y:S01]  /*1ad0*/  LDS.128 R12, [R35+0x2400] ;  /* 0x00240000230c7984 */ /* 0x000ea20000000c00 */
[C---:B----4-:R-:W-:Y:S01]  /*1ae0*/  FFMA R41, R20.reuse, R5, R41 ;  /* 0x0000000514297223 */ /* 0x050fe20000000029 */
[----:B------:R-:W-:Y:S01]  /*1af0*/  FFMA R51, R20, R9, R40 ;  /* 0x0000000914337223 */ /* 0x000fe20000000028 */
[-C--:B------:R-:W-:Y:S01]  /*1b00*/  FFMA R49, R5, R21.reuse, R30 ;  /* 0x0000001505317223 */ /* 0x080fe2000000001e */
[----:B------:R-:W-:Y:S01]  /*1b10*/  FFMA R47, R9, R21, R24 ;  /* 0x00000015092f7223 */ /* 0x000fe20000000018 */
[-C--:B------:R-:W-:Y:S01]  /*1b20*/  FFMA R31, R5, R22.reuse, R31 ;  /* 0x00000016051f7223 */ /* 0x080fe2000000001f */
[----:B------:R-:W-:Y:S01]  /*1b30*/  FFMA R39, R9, R22, R39 ;  /* 0x0000001609277223 */ /* 0x000fe20000000027 */
[-C--:B------:R-:W-:Y:S01]  /*1b40*/  FFMA R50, R5, R23.reuse, R50 ;  /* 0x0000001705327223 */ /* 0x080fe20000000032 */
[----:B------:R-:W-:Y:S01]  /*1b50*/  FFMA R38, R9, R23, R38 ;  /* 0x0000001709267223 */ /* 0x000fe20000000026 */
[----:B------:R-:W3:Y:S04]  /*1b60*/  LDS.128 R24, [R35+0x2600] ;  /* 0x0026000023187984 */ /* 0x000ee80000000c00 */
[----:B------:R-:W4:Y:S01]  /*1b70*/  LDS.128 R20, [R35+0x2410] ;  /* 0x0024100023147984 */ /* 0x000f220000000c00 */
        /* <DEDUP_REMOVED lines=9> */
[C---:B--2---:R-:W-:Y:S01]  /*1c10*/  FFMA R41, R12.reuse, R6, R41 ;  /* 0x000000060c297223 */ /* 0x044fe20000000029 */
[----:B------:R-:W-:Y:S01]  /*1c20*/  FFMA R12, R12, R10, R51 ;  /* 0x0000000a0c0c7223 */ /* 0x000fe20000000033 */
[-C--:B------:R-:W-:Y:S01]  /*1c30*/  FFMA R40, R6, R13.reuse, R49 ;  /* 0x0000000d06287223 */ /* 0x080fe20000000031 */
[----:B------:R-:W-:Y:S01]  /*1c40*/  FFMA R8, R10, R13, R47 ;  /* 0x0000000d0a087223 */ /* 0x000fe2000000002f */
[-C--:B------:R-:W-:Y:S01]  /*1c50*/  FFMA R31, R6, R14.reuse, R31 ;  /* 0x0000000e061f7223 */ /* 0x080fe2000000001f */
[----:B------:R-:W-:Y:S01]  /*1c60*/  FFMA R39, R10, R14, R39 ;  /* 0x0000000e0a277223 */ /* 0x000fe20000000027 */
[-C--:B------:R-:W-:Y:S01]  /*1c70*/  FFMA R50, R6, R15.reuse, R50 ;  /* 0x0000000f06327223 */ /* 0x080fe20000000032 */
[----:B------:R-:W-:Y:S01]  /*1c80*/  FFMA R38, R10, R15, R38 ;  /* 0x0000000f0a267223 */ /* 0x000fe20000000026 */
[C---:B---3--:R-:W-:Y:S01]  /*1c90*/  FFMA R41, R24.reuse, R7, R41 ;  /* 0x0000000718297223 */ /* 0x048fe20000000029 */
        /* <DEDUP_REMOVED lines=15> */
[----:B------:R-:W-:Y:S04]  /*1d90*/  LDS.128 R12, [R36+0x50] ;  /* 0x00005000240c7984 */ /* 0x000fe80000000c00 */
[----:B------:R-:W2:Y:S04]  /*1da0*/  LDS.128 R20, [R35+0x2800] ;  /* 0x0028000023147984 */ /* 0x000ea80000000c00 */
[----:B------:R-:W3:Y:S01]  /*1db0*/  LDS.128 R24, [R36+0xd0] ;  /* 0x0000d00024187984 */ /* 0x000ee20000000c00 */
[C---:B0-----:R-:W-:Y:S01]  /*1dc0*/  FFMA R45, R16.reuse, R7, R45 ;  /* 0x00000007102d7223 */ /* 0x041fe2000000002d */
[C---:B------:R-:W-:Y:S01]  /*1dd0*/  FFMA R48, R7.reuse, R17, R48 ;  /* 0x0000001107307223 */ /* 0x040fe20000000030 */
[CC--:B------:R-:W-:Y:S01]  /*1de0*/  FFMA R37, R7.reuse, R18.reuse, R37 ;  /* 0x0000001207257223 */ /* 0x0c0fe20000000025 */
[----:B------:R-:W-:Y:S01]  /*1df0*/  FFMA R28, R7, R19, R28 ;  /* 0x00000013071c7223 */ /* 0x000fe2000000001c */
[----:B------:R-:W-:Y:S01]  /*1e00*/  FFMA R43, R16, R11, R43 ;  /* 0x0000000b102b7223 */ /* 0x000fe2000000002b */
[----:B------:R-:W0:Y:S01]  /*1e10*/  LDS.128 R4, [R35+0x2810] ;  /* 0x0028100023047984 */ /* 0x000e220000000c00 */
[C---:B------:R-:W-:Y:S01]  /*1e20*/  FFMA R30, R11.reuse, R17, R30 ;  /* 0x000000110b1e7223 */ /* 0x040fe2000000001e */
[C---:B------:R-:W-:Y:S01]  /*1e30*/  FFMA R29, R11.reuse, R18, R29 ;  /* 0x000000120b1d7223 */ /* 0x040fe2000000001d */
[----:B------:R-:W-:-:S02]  /*1e40*/  FFMA R44, R11, R19, R44 ;  /* 0x000000130b2c7223 */ /* 0x000fc4000000002c */
[----:B------:R-:W4:Y:S01]  /*1e50*/  LDS.128 R16, [R35+0x2a00] ;  /* 0x002a000023107984 */ /* 0x000f220000000c00 */
[C---:B--2---:R-:W-:Y:S01]  /*1e60*/  FFMA R41, R12.reuse, R20, R41 ;  /* 0x000000140c297223 */ /* 0x044fe20000000029 */
[C---:B------:R-:W-:Y:S01]  /*1e70*/  FFMA R40, R12.reuse, R21, R40 ;  /* 0x000000150c287223 */ /* 0x040fe20000000028 */
[C---:B------:R-:W-:Y:S01]  /*1e80*/  FFMA R31, R12.reuse, R22, R31 ;  /* 0x000000160c1f7223 */ /* 0x040fe2000000001f */
[----:B------:R-:W-:Y:S01]  /*1e90*/  FFMA R50, R12, R23, R50 ;  /* 0x000000170c327223 */ /* 0x000fe20000000032 */
[C---:B---3--:R-:W-:Y:S01]  /*1ea0*/  FFMA R42, R24.reuse, R20, R9 ;  /* 0x00000014182a7223 */ /* 0x048fe20000000009 */
[C---:B------:R-:W-:Y:S01]  /*1eb0*/  FFMA R20, R24.reuse, R21, R8 ;  /* 0x0000001518147223 */ /* 0x040fe20000000008 */
[C---:B------:R-:W-:Y:S01]  /*1ec0*/  FFMA R39, R24.reuse, R22, R39 ;  /* 0x0000001618277223 */ /* 0x040fe20000000027 */
[----:B------:R-:W2:Y:S01]  /*1ed0*/  LDS.128 R8, [R35+0x2a10] ;  /* 0x002a100023087984 */ /* 0x000ea20000000c00 */
[----:B------:R-:W-:Y:S01]  /*1ee0*/  FFMA R38, R24, R23, R38 ;  /* 0x0000001718267223 */ /* 0x000fe20000000026 */
[C---:B0-----:R-:W-:Y:S01]  /*1ef0*/  FFMA R45, R12.reuse, R4, R45 ;  /* 0x000000040c2d7223 */ /* 0x041fe2000000002d */
[C---:B------:R-:W-:Y:S01]  /*1f00*/  FFMA R48, R12.reuse, R5, R48 ;  /* 0x000000050c307223 */ /* 0x040fe20000000030 */
[C---:B------:R-:W-:Y:S01]  /*1f10*/  FFMA R37, R12.reuse, R6, R37 ;  /* 0x000000060c257223 */ /* 0x040fe20000000025 */
[----:B------:R-:W-:Y:S01]  /*1f20*/  FFMA R28, R12, R7, R28 ;  /* 0x000000070c1c7223 */ /* 0x000fe2000000001c */
[C---:B------:R-:W-:Y:S01]  /*1f30*/  FFMA R12, R24.reuse, R5, R30 ;  /* 0x00000005180c7223 */ /* 0x040fe2000000001e */
[C---:B------:R-:W-:Y:S01]  /*1f40*/  FFMA R43, R24.reuse, R4, R43 ;  /* 0x00000004182b7223 */ /* 0x040fe2000000002b */
[C---:B------:R-:W-:Y:S01]  /*1f50*/  FFMA R29, R24.reuse, R6, R29 ;  /* 0x00000006181d7223 */ /* 0x040fe2000000001d */
[----:B------:R-:W-:Y:S01]  /*1f60*/  FFMA R30, R24, R7, R44 ;  /* 0x00000007181e7223 */ /* 0x000fe2000000002c */
[C---:B----4-:R-:W-:Y:S01]  /*1f70*/  FFMA R41, R16.reuse, R13, R41 ;  /* 0x0000000d10297223 */ /* 0x050fe20000000029 */
[----:B------:R-:W0:Y:S01]  /*1f80*/  LDS.128 R4, [R35+0x2c00] ;  /* 0x002c000023047984 */ /* 0x000e220000000c00 */
[C---:B------:R-:W-:Y:S01]  /*1f90*/  FFMA R23, R13.reuse, R17, R40 ;  /* 0x000000110d177223 */ /* 0x040fe20000000028 */
[CC--:B------:R-:W-:Y:S01]  /*1fa0*/  FFMA R31, R13.reuse, R18.reuse, R31 ;  /* 0x000000120d1f7223 */ /* 0x0c0fe2000000001f */
[----:B------:R-:W-:Y:S01]  /*1fb0*/  FFMA R50, R13, R19, R50 ;  /* 0x000000130d327223 */ /* 0x000fe20000000032 */
[----:B------:R-:W-:Y:S01]  /*1fc0*/  FFMA R47, R16, R25, R42 ;  /* 0x00000019102f7223 */ /* 0x000fe2000000002a */
[C---:B------:R-:W-:Y:S01]  /*1fd0*/  FFMA R21, R25.reuse, R17, R20 ;  /* 0x0000001119157223 */ /* 0x040fe20000000014 */
[C---:B------:R-:W-:Y:S01]  /*1fe0*/  FFMA R39, R25.reuse, R18, R39 ;  /* 0x0000001219277223 */ /* 0x040fe20000000027 */
[----:B------:R-:W-:-:S02]  /*1ff0*/  FFMA R38, R25, R19, R38 ;  /* 0x0000001319267223 */ /* 0x000fc40000000026 */
[----:B------:R-:W3:Y:S01]  /*2000*/  LDS.128 R16, [R35+0x2c10] ;  /* 0x002c100023107984 */ /* 0x000ee20000000c00 */
[C---:B--2---:R-:W-:Y:S01]  /*2010*/  FFMA R45, R8.reuse, R13, R45 ;  /* 0x0000000d082d7223 */ /* 0x044fe2000000002d */
[C---:B------:R-:W-:Y:S01]  /*2020*/  FFMA R48, R13.reuse, R9, R48 ;  /* 0x000000090d307223 */ /* 0x040fe20000000030 */
[CC--:B------:R-:W-:Y:S01]  /*2030*/  FFMA R37, R13.reuse, R10.reuse, R37 ;  /* 0x0000000a0d257223 */ /* 0x0c0fe20000000025 */
[----:B------:R-:W-:Y:S01]  /*2040*/  FFMA R28, R13, R11, R28 ;  /* 0x0000000b0d1c7223 */ /* 0x000fe2000000001c */
[----:B------:R-:W-:Y:S01]  /*2050*/  FFMA R43, R8, R25, R43 ;  /* 0x00000019082b7223 */ /* 0x000fe2000000002b */
[C---:B------:R-:W-:Y:S01]  /*2060*/  FFMA R13, R25.reuse, R9, R12 ;  /* 0x00000009190d7223 */ /* 0x040fe2000000000c */
[C---:B------:R-:W-:Y:S01]  /*2070*/  FFMA R29, R25.reuse, R10, R29 ;  /* 0x0000000a191d7223 */ /* 0x040fe2000000001d */
[----:B------:R-:W-:Y:S02]  /*2080*/  FFMA R30, R25, R11, R30 ;  /* 0x0000000b191e7223 */ /* 0x000fe4000000001e */
[----:B------:R-:W2:Y:S01]  /*2090*/  LDS.128 R8, [R35+0x2e00] ;  /* 0x002e000023087984 */ /* 0x000ea20000000c00 */
        /* <DEDUP_REMOVED lines=26> */
[----:B------:R-:W2:Y:S04]  /*2240*/  LDS.128 R4, [R36+0x60] ;  /* 0x0000600024047984 */ /* 0x000ea80000000c00 */
[----:B------:R-:W3:Y:S01]  /*2250*/  LDS.128 R8, [R36+0xe0] ;  /* 0x0000e00024087984 */ /* 0x000ee20000000c00 */
[C---:B0-----:R-:W-:Y:S01]  /*2260*/  FFMA R45, R20.reuse, R15, R45 ;  /* 0x0000000f142d7223 */ /* 0x041fe2000000002d */
[----:B------:R-:W-:Y:S01]  /*2270*/  FFMA R43, R20, R27, R43 ;  /* 0x0000001b142b7223 */ /* 0x000fe2000000002b */
[C---:B------:R-:W-:Y:S01]  /*2280*/  FFMA R48, R15.reuse, R21, R48 ;  /* 0x000000150f307223 */ /* 0x040fe20000000030 */
[CC--:B------:R-:W-:Y:S01]  /*2290*/  FFMA R37, R15.reuse, R22.reuse, R37 ;  /* 0x000000160f257223 */ /* 0x0c0fe20000000025 */
[----:B------:R-:W-:Y:S01]  /*22a0*/  FFMA R28, R15, R23, R28 ;  /* 0x000000170f1c7223 */ /* 0x000fe2000000001c */
[C---:B------:R-:W-:Y:S01]  /*22b0*/  FFMA R20, R27.reuse, R21, R12 ;  /* 0x000000151b147223 */ /* 0x040fe2000000000c */
[C---:B------:R-:W-:Y:S01]  /*22c0*/  FFMA R29, R27.reuse, R22, R29 ;  /* 0x000000161b1d7223 */ /* 0x040fe2000000001d */
[----:B------:R-:W0:Y:S01]  /*22d0*/  LDS.128 R12, [R35+0x3010] ;  /* 0x00301000230c7984 */ /* 0x000e220000000c00 */
        /* <DEDUP_REMOVED lines=9> */
[----:B------:R-:W-:-:S02]  /*2370*/  FFMA R38, R8, R19, R38 ;  /* 0x0000001308267223 */ /* 0x000fc40000000026 */
[----:B------:R-:W3:Y:S01]  /*2380*/  LDS.128 R16, [R35+0x3210] ;  /* 0x0032100023107984 */ /* 0x000ee20000000c00 */
[-C--:B0-----:R-:W-:Y:S01]  /*2390*/  FFMA R45, R4, R12.reuse, R45 ;  /* 0x0000000c042d7223 */ /* 0x081fe2000000002d */
[C---:B------:R-:W-:Y:S01]  /*23a0*/  FFMA R43, R8.reuse, R12, R43 ;  /* 0x0000000c082b7223 */ /* 0x040fe2000000002b */
[-C--:B------:R-:W-:Y:S01]  /*23b0*/  FFMA R12, R8, R13.reuse, R20 ;  /* 0x0000000d080c7223 */ /* 0x080fe20000000014 */
[C---:B------:R-:W-:Y:S01]  /*23c0*/  FFMA R48, R4.reuse, R13, R48 ;  /* 0x0000000d04307223 */ /* 0x040fe20000000030 */
[CC--:B------:R-:W-:Y:S01]  /*23d0*/  FFMA R37, R4.reuse, R14.reuse, R37 ;  /* 0x0000000e04257223 */ /* 0x0c0fe20000000025 */
[-C--:B------:R-:W-:Y:S01]  /*23e0*/  FFMA R28, R4, R15.reuse, R28 ;  /* 0x0000000f041c7223 */ /* 0x080fe2000000001c */
[----:B------:R-:W0:Y:S01]  /*23f0*/  LDS.128 R20, [R35+0x3400] ;  /* 0x0034000023147984 */ /* 0x000e220000000c00 */
[C---:B------:R-:W-:Y:S01]  /*2400*/  FFMA R29, R8.reuse, R14, R29 ;  /* 0x0000000e081d7223 */ /* 0x040fe2000000001d */
[----:B------:R-:W-:Y:S01]  /*2410*/  FFMA R30, R8, R15, R30 ;  /* 0x0000000f081e7223 */ /* 0x000fe2000000001e */
[C---:B--2---:R-:W-:Y:S01]  /*2420*/  FFMA R41, R24.reuse, R5, R41 ;  /* 0x0000000518297223 */ /* 0x044fe20000000029 */
[----:B------:R-:W-:Y:S01]  /*2430*/  FFMA R46, R24, R9, R46 ;  /* 0x00000009182e7223 */ /* 0x000fe2000000002e */
[-C--:B------:R-:W-:Y:S01]  /*2440*/  FFMA R40, R5, R25.reuse, R40 ;  /* 0x0000001905287223 */ /* 0x080fe20000000028 */
[----:B------:R-:W-:Y:S01]  /*2450*/  FFMA R44, R9, R25, R44 ;  /* 0x00000019092c7223 */ /* 0x000fe2000000002c */
[-C--:B------:R-:W-:Y:S01]  /*2460*/  FFMA R42, R5, R26.reuse, R31 ;  /* 0x0000001a052a7223 */ /* 0x080fe2000000001f */
[----:B------:R-:W-:Y:S01]  /*2470*/  FFMA R39, R9, R26, R39 ;  /* 0x0000001a09277223 */ /* 0x000fe20000000027 */
[-C--:B------:R-:W-:Y:S01]  /*2480*/  FFMA R4, R5, R27.reuse, R50 ;  /* 0x0000001b05047223 */ /* 0x080fe20000000032 */
[C---:B------:R-:W-:Y:S01]  /*2490*/  FFMA R38, R9.reuse, R27, R38 ;  /* 0x0000001b09267223 */ /* 0x040fe20000000026 */
[----:B---3--:R-:W-:Y:S01]  /*24a0*/  FFMA R31, R9, R17, R12 ;  /* 0x00000011091f7223 */ /* 0x008fe2000000000c */
[----:B------:R-:W2:Y:S01]  /*24b0*/  LDS.128 R24, [R35+0x3410] ;  /* 0x0034100023187984 */ /* 0x000ea20000000c00 */
[C---:B------:R-:W-:Y:S01]  /*24c0*/  FFMA R45, R16.reuse, R5, R45 ;  /* 0x00000005102d7223 */ /* 0x040fe2000000002d */
[C---:B------:R-:W-:Y:S01]  /*24d0*/  FFMA R8, R5.reuse, R17, R48 ;  /* 0x0000001105087223 */ /* 0x040fe20000000030 */
[CC--:B------:R-:W-:Y:S01]  /*24e0*/  FFMA R37, R5.reuse, R18.reuse, R37 ;  /* 0x0000001205257223 */ /* 0x0c0fe20000000025 */
[----:B------:R-:W3:Y:S01]  /*24f0*/  LDS.128 R12, [R35+0x3600] ;  /* 0x00360000230c7984 */ /* 0x000ee20000000c00 */
[----:B------:R-:W-:Y:S01]  /*2500*/  FFMA R28, R5, R19, R28 ;  /* 0x00000013051c7223 */ /* 0x000fe2000000001c */
[----:B------:R-:W-:Y:S01]  /*2510*/  FFMA R43, R16, R9, R43 ;  /* 0x00000009102b7223 */ /* 0x000fe2000000002b */
[C---:B------:R-:W-:Y:S01]  /*2520*/  FFMA R29, R9.reuse, R18, R29 ;  /* 0x00000012091d7223 */ /* 0x040fe2000000001d */
[----:B------:R-:W-:Y:S01]  /*2530*/  FFMA R30, R9, R19, R30 ;  /* 0x00000013091e7223 */ /* 0x000fe2000000001e */
[----:B0-----:R-:W-:Y:S01]  /*2540*/  FFMA R41, R20, R6, R41 ;  /* 0x0000000614297223 */ /* 0x001fe20000000029 */
[----:B------:R-:W0:Y:S01]  /*2550*/  LDS.128 R16, [R35+0x3610] ;  /* 0x0036100023107984 */ /* 0x000e220000000c00 */
[-C--:B------:R-:W-:Y:S01]  /*2560*/  FFMA R40, R6, R21.reuse, R40 ;  /* 0x0000001506287223 */ /* 0x080fe20000000028 */
[----:B------:R-:W-:Y:S01]  /*2570*/  FFMA R44, R10, R21, R44 ;  /* 0x000000150a2c7223 */ /* 0x000fe2000000002c */
[----:B------:R-:W-:Y:S01]  /*2580*/  FFMA R20, R20, R10, R46 ;  /* 0x0000000a14147223 */ /* 0x000fe2000000002e */
[CC--:B------:R-:W-:Y:S01]  /*2590*/  FFMA R21, R6.reuse, R22.reuse, R42 ;  /* 0x0000001606157223 */ /* 0x0c0fe2000000002a */
[-C--:B------:R-:W-:Y:S01]  /*25a0*/  FFMA R4, R6, R23.reuse, R4 ;  /* 0x0000001706047223 */ /* 0x080fe20000000004 */
[C---:B------:R-:W-:Y:S01]  /*25b0*/  FFMA R39, R10.reuse, R22, R39 ;  /* 0x000000160a277223 */ /* 0x040fe20000000027 */
        /* <DEDUP_REMOVED lines=8> */
[-C--:B---3--:R-:W-:Y:S01]  /*2640*/  FFMA R40, R7, R13.reuse, R40 ;  /* 0x0000000d07287223 */ /* 0x088fe20000000028 */
[----:B------:R-:W-:Y:S01]  /*2650*/  FFMA R44, R11, R13, R44 ;  /* 0x0000000d0b2c7223 */ /* 0x000fe2000000002c */
[----:B------:R-:W-:Y:S01]  /*2660*/  FFMA R10, R10, R27, R30 ;  /* 0x0000001b0a0a7223 */ /* 0x000fe2000000001e */
[C---:B------:R-:W-:Y:S01]  /*2670*/  FFMA R41, R12.reuse, R7, R41 ;  /* 0x000000070c297223 */ /* 0x040fe20000000029 */
[----:B------:R-:W-:Y:S01]  /*2680*/  FFMA R45, R12, R11, R20 ;  /* 0x0000000b0c2d7223 */ /* 0x000fe20000000014 */
[-C--:B------:R-:W-:Y:S01]  /*2690*/  FFMA R13, R7, R14.reuse, R21 ;  /* 0x0000000e070d7223 */ /* 0x080fe20000000015 */
[----:B------:R-:W-:Y:S01]  /*26a0*/  FFMA R39, R11, R14, R39 ;  /* 0x0000000e0b277223 */ /* 0x000fe20000000027 */
[----:B------:R-:W-:Y:S01]  /*26b0*/  LDS.128 R20, [R36+0x70] ;  /* 0x0000700024147984 */ /* 0x000fe20000000c00 */
[-C--:B------:R-:W-:Y:S01]  /*26c0*/  FFMA R12, R7, R15.reuse, R4 ;  /* 0x0000000f070c7223 */ /* 0x080fe20000000004 */
[----:B------:R-:W-:Y:S01]  /*26d0*/  FFMA R38, R11, R15, R38 ;  /* 0x0000000f0b267223 */ /* 0x000fe20000000026 */
[C---:B0-----:R-:W-:Y:S01]  /*26e0*/  FFMA R15, R16.reuse, R7, R5 ;  /* 0x00000007100f7223 */ /* 0x041fe20000000005 */
[----:B------:R0:W-:Y:S01]  /*26f0*/  LDS.128 R28, [R36+0xf0] ;  /* 0x0000f000241c7984 */ /* 0x0001e20000000c00 */
[C---:B------:R-:W-:Y:S01]  /*2700*/  FFMA R14, R7.reuse, R17, R8 ;  /* 0x00000011070e7223 */ /* 0x040fe20000000008 */
[-C--:B------:R-:W-:Y:S01]  /*2710*/  FFMA R37, R7, R18.reuse, R37 ;  /* 0x0000001207257223 */ /* 0x080fe20000000025 */
[----:B------:R-:W-:Y:S01]  /*2720*/  FFMA R43, R16, R11, R43 ;  /* 0x0000000b102b7223 */ /* 0x000fe2000000002b */
[----:B------:R-:W2:Y:S01]  /*2730*/  LDS.128 R24, [R35+0x3800] ;  /* 0x0038000023187984 */ /* 0x000ea20000000c00 */
[C---:B------:R-:W-:Y:S01]  /*2740*/  FFMA R42, R11.reuse, R17, R42 ;  /* 0x000000110b2a7223 */ /* 0x040fe2000000002a */
[C---:B------:R-:W-:Y:S01]  /*2750*/  FFMA R17, R11.reuse, R18, R9 ;  /* 0x000000120b117223 */ /* 0x040fe20000000009 */
[-C--:B------:R-:W-:Y:S01]  /*2760*/  FFMA R16, R11, R19.reuse, R10 ;  /* 0x000000130b107223 */ /* 0x080fe2000000000a */
[----:B0-----:R-:W-:Y:S01]  /*2770*/  FFMA R36, R7, R19, R6 ;  /* 0x0000001307247223 */ /* 0x001fe20000000006 */
[----:B------:R-:W0:Y:S04]  /*2780*/  LDS.128 R8, [R35+0x3a00] ;  /* 0x003a000023087984 */ /* 0x000e280000000c00 */
[----:B------:R-:W3:Y:S01]  /*2790*/  LDS.128 R4, [R35+0x3810] ;  /* 0x0038100023047984 */ /* 0x000ee20000000c00 */
[-C--:B--2---:R-:W-:Y:S01]  /*27a0*/  FFMA R40, R20, R25.reuse, R40 ;  /* 0x0000001914287223 */ /* 0x084fe20000000028 */
[----:B------:R-:W-:Y:S01]  /*27b0*/  FFMA R44, R28, R25, R44 ;  /* 0x000000191c2c7223 */ /* 0x000fe2000000002c */
[-C--:B------:R-:W-:Y:S01]  /*27c0*/  FFMA R19, R20, R26.reuse, R13 ;  /* 0x0000001a14137223 */ /* 0x080fe2000000000d */
[----:B------:R-:W-:Y:S01]  /*27d0*/  FFMA R39, R28, R26, R39 ;  /* 0x0000001a1c277223 */ /* 0x000fe20000000027 */
[CC--:B------:R-:W-:Y:S01]  /*27e0*/  FFMA R18, R20.reuse, R27.reuse, R12 ;  /* 0x0000001b14127223 */ /* 0x0c0fe2000000000c */
[-C--:B------:R-:W-:Y:S01]  /*27f0*/  FFMA R41, R20, R24.reuse, R41 ;  /* 0x0000001814297223 */ /* 0x080fe20000000029 */
[C---:B------:R-:W-:Y:S01]  /*2800*/  FFMA R38, R28.reuse, R27, R38 ;  /* 0x0000001b1c267223 */ /* 0x040fe20000000026 */
[----:B------:R-:W-:Y:S01]  /*2810*/  FFMA R24, R28, R24, R45 ;  /* 0x000000181c187223 */ /* 0x000fe2000000002d */
[C---:B0-----:R-:W-:Y:S01]  /*2820*/  FFMA R49, R21.reuse, R10, R19 ;  /* 0x0000000a15317223 */ /* 0x041fe20000000013 */
[C---:B---3--:R-:W-:Y:S01]  /*2830*/  FFMA R25, R20.reuse, R4, R15 ;  /* 0x0000000414197223 */ /* 0x048fe2000000000f */
[C---:B------:R-:W-:Y:S01]  /*2840*/  FFMA R26, R20.reuse, R5, R14 ;  /* 0x00000005141a7223 */ /* 0x040fe2000000000e */
[C---:B------:R-:W-:Y:S01]  /*2850*/  FFMA R37, R20.reuse, R6, R37 ;  /* 0x0000000614257223 */ /* 0x040fe20000000025 */
[----:B------:R-:W0:Y:S01]  /*2860*/  LDS.128 R12, [R35+0x3a10] ;  /* 0x003a1000230c7984 */ /* 0x000e220000000c00 */
[----:B------:R-:W-:Y:S01]  /*2870*/  FFMA R36, R20, R7, R36 ;  /* 0x0000000714247223 */ /* 0x000fe20000000024 */
[C---:B------:R-:W-:Y:S01]  /*2880*/  FFMA R43, R28.reuse, R4, R43 ;  /* 0x000000041c2b7223 */ /* 0x040fe2000000002b */
[C---:B------:R-:W-:Y:S01]  /*2890*/  FFMA R42, R28.reuse, R5, R42 ;  /* 0x000000051c2a7223 */ /* 0x040fe2000000002a */
[C---:B------:R-:W-:Y:S01]  /*28a0*/  FFMA R27, R28.reuse, R6, R17 ;  /* 0x000000061c1b7223 */ /* 0x040fe20000000011 */
[----:B------:R-:W-:Y:S01]  /*28b0*/  FFMA R28, R28, R7, R16 ;  /* 0x000000071c1c7223 */ /* 0x000fe20000000010 */
[C---:B------:R-:W-:Y:S01]  /*28c0*/  FFMA R20, R21.reuse, R11, R18 ;  /* 0x0000000b15147223 */ /* 0x040fe20000000012 */
[----:B------:R-:W2:Y:S01]  /*28d0*/  LDS.128 R4, [R35+0x3c00] ;  /* 0x003c000023047984 */ /* 0x000ea20000000c00 */
[C---:B------:R-:W-:Y:S01]  /*28e0*/  FFMA R41, R8.reuse, R21, R41 ;  /* 0x0000001508297223 */ /* 0x040fe20000000029 */
[----:B------:R-:W-:Y:S01]  /*28f0*/  FFMA R40, R21, R9, R40 ;  /* 0x0000000915287223 */ /* 0x000fe20000000028 */
[----:B------:R-:W-:Y:S01]  /*2900*/  FFMA R45, R8, R29, R24 ;  /* 0x0000001d082d7223 */ /* 0x000fe20000000018 */
[----:B------:R-:W3:Y:S01]  /*2910*/  LDS.128 R16, [R35+0x3c10] ;  /* 0x003c100023107984 */ /* 0x000ee20000000c00 */
[C---:B------:R-:W-:Y:S01]  /*2920*/  FFMA R47, R29.reuse, R9, R44 ;  /* 0x000000091d2f7223 */ /* 0x040fe2000000002c */
[C---:B------:R-:W-:Y:S01]  /*2930*/  FFMA R39, R29.reuse, R10, R39 ;  /* 0x0000000a1d277223 */ /* 0x040fe20000000027 */
[----:B------:R-:W-:-:S02]  /*2940*/  FFMA R38, R29, R11, R38 ;  /* 0x0000000b1d267223 */ /* 0x000fc40000000026 */
        /* <DEDUP_REMOVED lines=10> */
[----:B------:R-:W0:Y:S01]  /*29f0*/  LDS.128 R12, [R35+0x3e10] ;  /* 0x003e1000230c7984 */ /* 0x000e220000000c00 */
[----:B------:R-:W-:Y:S01]  /*2a00*/  FFMA R4, R4, R30, R45 ;  /* 0x0000001e04047223 */ /* 0x000fe2000000002d */
[C---:B---3--:R-:W-:Y:S01]  /*2a10*/  FFMA R25, R16.reuse, R22, R25 ;  /* 0x0000001610197223 */ /* 0x048fe20000000019 */
[----:B------:R-:W-:Y:S01]  /*2a20*/  FFMA R43, R16, R30, R43 ;  /* 0x0000001e102b7223 */ /* 0x000fe2000000002b */
[-C--:B------:R-:W-:Y:S01]  /*2a30*/  FFMA R40, R22, R5.reuse, R40 ;  /* 0x0000000516287223 */ /* 0x080fe20000000028 */
[----:B------:R-:W-:Y:S01]  /*2a40*/  FFMA R24, R30, R5, R47 ;  /* 0x000000051e187223 */ /* 0x000fe2000000002f */
[-C--:B------:R-:W-:Y:S01]  /*2a50*/  FFMA R49, R22, R6.reuse, R49 ;  /* 0x0000000616317223 */ /* 0x080fe20000000031 */
[----:B------:R-:W-:Y:S01]  /*2a60*/  FFMA R39, R30, R6, R39 ;  /* 0x000000061e277223 */ /* 0x000fe20000000027 */
        /* <DEDUP_REMOVED lines=26> */
.L_x_480:
[----:B------:R-:W0:Y:S01]  /*2c10*/  LDCU UR6, c[0x0][0x398] ;  /* 0x00007300ff0677ac */ /* 0x000e220008000800 */
[C---:B------:R-:W-:Y:S01]  /*2c20*/  IADD3 R6, PT, PT, R34.reuse, 0x1, RZ ;  /* 0x0000000122067810 */ /* 0x040fe20007ffe0ff */
[----:B------:R-:W-:Y:S01]  /*2c30*/  BSSY.RECONVERGENT B0, `(.L_x_495) ;  /* 0x0000026000007945 */ /* 0x000fe20003800200 */
[----:B0-----:R-:W-:Y:S02]  /*2c40*/  ISETP.GE.AND P1, PT, R34, UR6, PT ;  /* 0x0000000622007c0c */ /* 0x001fe4000bf26270 */
[----:B------:R-:W-:-:S11]  /*2c50*/  ISETP.GE.AND P0, PT, R6, UR6, PT ;  /* 0x0000000606007c0c */ /* 0x000fd6000bf06270 */
[----:B------:R-:W-:Y:S05]  /*2c60*/  @P1 BRA `(.L_x_496) ;  /* 0x0000000000881947 */ /* 0x000fea0003800000 */
[----:B------:R-:W0:Y:S01]  /*2c70*/  LDCU UR7, c[0x0][0x39c] ;  /* 0x00007380ff0777ac */ /* 0x000e220008000800 */
[C---:B------:R-:W-:Y:S02]  /*2c80*/  IADD3 R4, PT, PT, R33.reuse, 0x2, RZ ;  /* 0x0000000221047810 */ /* 0x040fe40007ffe0ff */
[C---:B------:R-:W-:Y:S01]  /*2c90*/  IADD3 R0, PT, PT, R33.reuse, 0x1, RZ ;  /* 0x0000000121007810 */ /* 0x040fe20007ffe0ff */
[----:B------:R-:W2:Y:S01]  /*2ca0*/  LDCU.64 UR4, c[0x0][0x390] ;  /* 0x00007200ff0477ac */ /* 0x000ea20008000a00 */
[----:B------:R-:W-:Y:S02]  /*2cb0*/  SHF.R.S32.HI R7, RZ, 0x1f, R33 ;  /* 0x0000001fff077819 */ /* 0x000fe40000011421 */
[C---:B------:R-:W-:Y:S02]  /*2cc0*/  IADD3 R8, PT, PT, R33.reuse, 0x4, RZ ;  /* 0x0000000421087810 */ /* 0x040fe40007ffe0ff */
[----:B0-----:R-:W-:Y:S01]  /*2cd0*/  ISETP.GE.AND P5, PT, R33, UR7, PT ;  /* 0x0000000721007c0c */ /* 0x001fe2000bfa6270 */
[----:B------:R-:W-:Y:S01]  /*2ce0*/  IMAD R34, R34, UR7, RZ ;  /* 0x0000000722227c24 */ /* 0x000fe2000f8e02ff */
[----:B------:R-:W-:-:S02]  /*2cf0*/  ISETP.GE.AND P2, PT, R4, UR7, PT ;  /* 0x0000000704007c0c */ /* 0x000fc4000bf46270 */
[----:B------:R-:W-:Y:S02]  /*2d00*/  ISETP.GE.AND P1, PT, R0, UR7, PT ;  /* 0x0000000700007c0c */ /* 0x000fe4000bf26270 */
[C---:B------:R-:W-:Y:S02]  /*2d10*/  IADD3 R4, PT, PT, R33.reuse, 0x3, RZ ;  /* 0x0000000321047810 */ /* 0x040fe40007ffe0ff */
[CC--:B------:R-:W-:Y:S02]  /*2d20*/  IADD3 R0, P4, PT, R33.reuse, R34.reuse, RZ ;  /* 0x0000002221007210 */ /* 0x0c0fe40007f9e0ff */
[----:B------:R-:W-:Y:S02]  /*2d30*/  ISETP.GE.AND P3, PT, R4, UR7, PT ;  /* 0x0000000704007c0c */ /* 0x000fe4000bf66270 */
[----:B------:R-:W-:Y:S01]  /*2d40*/  LEA.HI.X.SX32 R7, R34, R7, 0x1, P4 ;  /* 0x0000000722077211 */ /* 0x000fe200020f0eff */
[----:B------:R-:W0:Y:S01]  /*2d50*/  @!P5 LDC.64 R2, c[0x0][0x390] ;  /* 0x0000e400ff02db82 */ /* 0x000e220000000a00 */
[----:B------:R-:W-:-:S02]  /*2d60*/  @!P5 IADD3 R5, PT, PT, R33, R34, RZ ;  /* 0x000000222105d210 */ /* 0x000fc40007ffe0ff */
[----:B--2---:R-:W-:Y:S02]  /*2d70*/  LEA R4, P6, R0, UR4, 0x2 ;  /* 0x0000000400047c11 */ /* 0x004fe4000f8c10ff */
        /* <DEDUP_REMOVED lines=17> */
.L_x_496:
[----:B------:R-:W-:Y:S05]  /*2e90*/  BSYNC.RECONVERGENT B0 ;  /* 0x0000000000007941 */ /* 0x000fea0003800200 */
.L_x_495:
[----:B------:R-:W-:Y:S05]  /*2ea0*/  @P0 EXIT ;  /* 0x000000000000094d */ /* 0x000fea0003800000 */
[----:B------:R-:W2:Y:S01]  /*2eb0*/  LDCU UR4, c[0x0][0x39c] ;  /* 0x00007380ff0477ac */ /* 0x000ea20008000800 */
[C---:B------:R-:W-:Y:S02]  /*2ec0*/  IADD3 R0, PT, PT, R33.reuse, 0x1, RZ ;  /* 0x0000000121007810 */ /* 0x040fe40007ffe0ff */
[C---:B0-----:R-:W-:Y:S01]  /*2ed0*/  IADD3 R4, PT, PT, R33.reuse, 0x2, RZ ;  /* 0x0000000221047810 */ /* 0x041fe20007ffe0ff */
[----:B------:R-:W0:Y:S01]  /*2ee0*/  LDCU.64 UR6, c[0x0][0x390] ;  /* 0x00007200ff0677ac */ /* 0x000e220008000a00 */
[C---:B------:R-:W-:Y:S02]  /*2ef0*/  IADD3 R7, PT, PT, R33.reuse, 0x4, RZ ;  /* 0x0000000421077810 */ /* 0x040fe40007ffe0ff */
[C---:B------:R-:W-:Y:S02]  /*2f00*/  IADD3 R8, PT, PT, R33.reuse, 0x6, RZ ;  /* 0x0000000621087810 */ /* 0x040fe40007ffe0ff */
[----:B--2---:R-:W-:Y:S01]  /*2f10*/  ISETP.GE.AND P5, PT, R33, UR4, PT ;  /* 0x0000000421007c0c */ /* 0x004fe2000bfa6270 */
[----:B------:R-:W-:Y:S01]  /*2f20*/  IMAD R6, R6, UR4, RZ ;  /* 0x0000000406067c24 */ /* 0x000fe2000f8e02ff */
[----:B------:R-:W-:-:S02]  /*2f30*/  ISETP.GE.AND P0, PT, R0, UR4, PT ;  /* 0x0000000400007c0c */ /* 0x000fc4000bf06270 */
[----:B------:R-:W-:Y:S02]  /*2f40*/  IADD3 R0, PT, PT, R33, 0x3, RZ ;  /* 0x0000000321007810 */ /* 0x000fe40007ffe0ff */
[----:B------:R-:W-:Y:S02]  /*2f50*/  ISETP.GE.AND P1, PT, R4, UR4, PT ;  /* 0x0000000404007c0c */ /* 0x000fe4000bf26270 */
[----:B------:R-:W-:Y:S02]  /*2f60*/  ISETP.GE.AND P3, PT, R0, UR4, PT ;  /* 0x0000000400007c0c */ /* 0x000fe4000bf66270 */
[----:B------:R-:W-:Y:S02]  /*2f70*/  SHF.R.S32.HI R0, RZ, 0x1f, R6 ;  /* 0x0000001fff007819 */ /* 0x000fe40000011406 */
[----:B------:R-:W-:Y:S01]  /*2f80*/  ISETP.GE.AND P2, PT, R7, UR4, PT ;  /* 0x0000000407007c0c */ /* 0x000fe2000bf46270 */
[----:B------:R-:W2:Y:S01]  /*2f90*/  @!P5 LDC.64 R2, c[0x0][0x390] ;  /* 0x0000e400ff02db82 */ /* 0x000ea20000000a00 */
[----:B------:R-:W-:-:S02]  /*2fa0*/  @!P5 IADD3 R5, PT, PT, R33, R6, RZ ;  /* 0x000000062105d210 */ /* 0x000fc40007ffe0ff */
[C---:B------:R-:W-:Y:S02]  /*2fb0*/  IADD3 R6, P4, PT, R33.reuse, R6, RZ ;  /* 0x0000000621067210 */ /* 0x040fe40007f9e0ff */
[----:B------:R-:W-:-:S04]  /*2fc0*/  IADD3 R7, PT, PT, R33, 0x5, RZ ;  /* 0x0000000521077810 */ /* 0x000fc80007ffe0ff */
[----:B------:R-:W-:Y:S01]  /*2fd0*/  ISETP.GE.AND P6, PT, R7, UR4, PT ;  /* 0x0000000407007c0c */ /* 0x000fe2000bfc6270 */
[----:B--2---:R-:W-:Y:S01]  /*2fe0*/  @!P5 IMAD.WIDE R2, R5, 0x4, R2 ;  /* 0x000000040502d825 */ /* 0x004fe200078e0202 */
[C---:B------:R-:W-:Y:S02]  /*2ff0*/  LEA.HI.X.SX32 R5, R33.reuse, R0, 0x1, P4 ;  /* 0x0000000021057211 */ /* 0x040fe400020f0eff */
[----:B0-----:R-:W-:Y:S02]  /*3000*/  LEA R4, P4, R6, UR6, 0x2 ;  /* 0x0000000606047c11 */ /* 0x001fe4000f8810ff */
        /* <DEDUP_REMOVED lines=14> */
.L_x_497:
        /* <DEDUP_REMOVED lines=9> */
.L_x_666:


//--------------------- .text._Z22gemm_smem_tiled_kernelILi32ELi32ELi64EEvPKfS1_Pfiii --------------------------
	.section	.text._Z22gemm_smem_tiled_kernelILi32ELi32ELi64EEvPKfS1_Pfiii,"ax",@progbits
	.align	128
        .global         _Z22gemm_smem_tiled_kernelILi32ELi32ELi64EEvPKfS1_Pfiii
        .type           _Z22gemm_smem_tiled_kernelILi32ELi32ELi64EEvPKfS1_Pfiii,@function
        .size           _Z22gemm_smem_tiled_kernelILi32ELi32ELi64EEvPKfS1_Pfiii,(.L_x_667 - _Z22gemm_smem_tiled_kernelILi32ELi32ELi64EEvPKfS1_Pfiii)
        .other          _Z22gemm_smem_tiled_kernelILi32ELi32ELi64EEvPKfS1_Pfiii,@"STO_CUDA_ENTRY STV_DEFAULT"
_Z22gemm_smem_tiled_kernelILi32ELi32ELi64EEvPKfS1_Pfiii:
.text._Z22gemm_smem_tiled_kernelILi32ELi32ELi64EEvPKfS1_Pfiii:
[----:B------:R-:W-:Y:S01]  /*0000*/  LDC R1, c[0x0][0x37c] ;  /* 0x0000df00ff017b82 */ /* 0x000fe20000000800 */
[----:B------:R-:W0:Y:S07]  /*0010*/  S2R R3, SR_TID.X ;  /* 0x0000000000037919 */ /* 0x000e2e0000002100 */
[----:B------:R-:W1:Y:S01]  /*0020*/  S2UR UR5, SR_CTAID.X ;  /* 0x00000000000579c3 */ /* 0x000e620000002500 */
[----:B------:R-:W2:Y:S01]  /*0030*/  LDCU UR4, c[0x0][0x3a0] ;  /* 0x00007400ff0477ac */ /* 0x000ea20008000800 */
[----:B------:R-:W-:Y:S01]  /*0040*/  HFMA2 R24, -RZ, RZ, 0, 0 ;  /* 0x00000000ff187431 */ /* 0x000fe200000001ff */
[----:B------:R-:W-:Y:S01]  /*0050*/  CS2R R16, SRZ ;  /* 0x0000000000107805 */ /* 0x000fe2000001ff00 */
[----:B------:R-:W-:Y:S01]  /*0060*/  HFMA2 R18, -RZ, RZ, 0, 0 ;  /* 0x00000000ff127431 */ /* 0x000fe200000001ff */
[----:B------:R-:W-:Y:S01]  /*0070*/  MOV R35, RZ ;  /* 0x000000ff00237202 */ /* 0x000fe20000000f00 */
[----:B------:R-:W-:Y:S01]  /*0080*/  HFMA2 R29, -RZ, RZ, 0, 0 ;  /* 0x00000000ff1d7431 */ /* 0x000fe200000001ff */
[----:B------:R-:W-:Y:S01]  /*0090*/  MOV R30, RZ ;  /* 0x000000ff001e7202 */ /* 0x000fe20000000f00 */
[----:B------:R-:W3:Y:S01]  /*00a0*/  LDCU.64 UR10, c[0x0][0x358] ;  /* 0x00006b00ff0a77ac */ /* 0x000ee20008000a00 */
[----:B------:R-:W-:Y:S01]  /*00b0*/  MOV R36, RZ ;  /* 0x000000ff00247202 */ /* 0x000fe20000000f00 */
[----:B--2---:R-:W-:-:S02]  /*00c0*/  UISETP.GE.AND UP0, UPT, UR4, 0x1, UPT ;  /* 0x000000010400788c */ /* 0x004fc4000bf06270 */
[----:B-1----:R-:W-:-:S06]  /*00d0*/  USHF.L.U32 UR5, UR5, 0x6, URZ ;  /* 0x0000000605057899 */ /* 0x002fcc00080006ff */
[----:B0-----:R-:W-:Y:S01]  /*00e0*/  LEA R33, R3, UR5, 0x2 ;  /* 0x0000000503217c11 */ /* 0x001fe2000f8e10ff */
[----:B---3--:R-:W-:Y:S06]  /*00f0*/  BRA.U !UP0, `(.L_x_498) ;  /* 0x00000019082c7547 */ /* 0x008fec000b800000 */
[----:B------:R-:W0:Y:S01]  /*0100*/  S2R R32, SR_CTAID.Y ;  /* 0x0000000000207919 */ /* 0x000e220000002600 */
[----:B------:R-:W1:Y:S01]  /*0110*/  LDC R0, c[0x0][0x360] ;  /* 0x0000d800ff007b82 */ /* 0x000e620000000800 */
[----:B------:R-:W-:Y:S01]  /*0120*/  MOV R24, RZ ;  /* 0x000000ff00187202 */ /* 0x000fe20000000f00 */
[----:B------:R-:W-:Y:S01]  /*0130*/  UMOV UR4, URZ ;  /* 0x000000ff00047c82 */ /* 0x000fe20008000000 */
[----:B------:R-:W2:Y:S05]  /*0140*/  S2R R2, SR_TID.Y ;  /* 0x0000000000027919 */ /* 0x000eaa0000002200 */
.L_x_512:
[----:B--2---:R-:W-:Y:S01]  /*0150*/  ISETP.GT.U32.AND P0, PT, R2, 0x1f, PT ;  /* 0x0000001f0200780c */ /* 0x004fe20003f04070 */
[----:B------:R-:W2:Y:S01]  /*0160*/  LDCU UR12, c[0x0][0x3a0] ;  /* 0x00007400ff0c77ac */ /* 0x000ea20008000800 */
[----:B------:R-:W-:Y:S01]  /*0170*/  BSSY.RECONVERGENT B0, `(.L_x_499) ;  /* 0x0000046000007945 */ /* 0x000fe20003800200 */
[----:B------:R-:W3:Y:S10]  /*0180*/  LDCU UR8, c[0x0][0x398] ;  /* 0x00007300ff0877ac */ /* 0x000ef40008000800 */
[----:B------:R-:W-:Y:S05]  /*0190*/  @P0 BRA `(.L_x_500) ;  /* 0x00000004000c0947 */ /* 0x000fea0003800000 */
[----:B------:R-:W-:Y:S01]  /*01a0*/  BSSY.RECONVERGENT B1, `(.L_x_501) ;  /* 0x0000021000017945 */ /* 0x000fe20003800200 */
[----:B------:R-:W-:-:S07]  /*01b0*/  MOV R7, R2 ;  /* 0x0000000200077202 */ /* 0x000fce0000000f00 */
.L_x_505:
[----:B------:R-:W4:Y:S01]  /*01c0*/  LDC R6, c[0x0][0x364] ;  /* 0x0000d900ff067b82 */ /* 0x000f220000000800 */
        /* <DEDUP_REMOVED lines=13> */
.L_x_504:
[----:B--2---:R-:W-:Y:S01]  /*02a0*/  ISETP.GE.AND P0, PT, R11, UR12, PT ;  /* 0x0000000c0b007c0c */ /* 0x004fe2000bf06270 */
[----:B------:R-:W-:-:S03]  /*02b0*/  HFMA2 R8, -RZ, RZ, 0, 0 ;  /* 0x00000000ff087431 */ /* 0x000fc600000001ff */
[----:B---3--:R-:W-:-:S13]  /*02c0*/  ISETP.GE.OR P0, PT, R10, UR8, P0 ;  /* 0x000000080a007c0c */ /* 0x008fda0008706670 */
        /* <DEDUP_REMOVED lines=10> */
.L_x_503:
[----:B--23--:R-:W-:Y:S05]  /*0370*/  BSYNC.RECONVERGENT B2 ;  /* 0x0000000000027941 */ /* 0x00cfea0003800200 */
.L_x_502:
[----:B----4-:R-:W-:-:S04]  /*0380*/  IADD3 R7, PT, PT, R6, R7, RZ ;  /* 0x0000000706077210 */ /* 0x010fc80007ffe0ff */
[----:B------:R-:W-:-:S13]  /*0390*/  ISETP.GE.U32.AND P0, PT, R7, 0x20, PT ;  /* 0x000000200700780c */ /* 0x000fda0003f06070 */
[----:B------:R-:W-:Y:S05]  /*03a0*/  @!P0 BRA `(.L_x_505) ;  /* 0xfffffffc00848947 */ /* 0x000fea000383ffff */
[----:B------:R-:W-:Y:S05]  /*03b0*/  BSYNC.RECONVERGENT B1 ;  /* 0x0000000000017941 */ /* 0x000fea0003800200 */
.L_x_501:
[----:B------:R-:W-:-:S07]  /*03c0*/  MOV R7, R2 ;  /* 0x0000000200077202 */ /* 0x000fce0000000f00 */
.L_x_511:
        /* <DEDUP_REMOVED lines=12> */
.L_x_510:
        /* <DEDUP_REMOVED lines=11> */
.L_x_509:
[----:B------:R-:W-:Y:S05]  /*0540*/  BSYNC.RECONVERGENT B2 ;  /* 0x0000000000027941 */ /* 0x000fea0003800200 */
.L_x_508:
[----:B-----5:R3:W-:Y:S01]  /*0550*/  STS [R13], R4 ;  /* 0x000000040d007388 */ /* 0x0207e20000000800 */
[----:B-1----:R-:W-:-:S04]  /*0560*/  IADD3 R9, PT, PT, R0, R9, RZ ;  /* 0x0000000900097210 */ /* 0x002fc80007ffe0ff */
[----:B------:R-:W-:-:S13]  /*0570*/  ISETP.GE.U32.AND P0, PT, R9, 0x40, PT ;  /* 0x000000400900780c */ /* 0x000fda0003f06070 */
[----:B---3--:R-:W-:Y:S05]  /*0580*/  @!P0 BRA `(.L_x_510) ;  /* 0xfffffffc00c08947 */ /* 0x008fea000383ffff */
.L_x_507:
[----:B------:R-:W-:Y:S05]  /*0590*/  BSYNC.RECONVERGENT B1 ;  /* 0x0000000000017941 */ /* 0x000fea0003800200 */
.L_x_506:
[----:B------:R-:W-:-:S04]  /*05a0*/  IADD3 R7, PT, PT, R6, R7, RZ ;  /* 0x0000000706077210 */ /* 0x000fc80007ffe0ff */
[----:B------:R-:W-:-:S13]  /*05b0*/  ISETP.GE.U32.AND P0, PT, R7, 0x20, PT ;  /* 0x000000200700780c */ /* 0x000fda0003f06070 */
[----:B------:R-:W-:Y:S05]  /*05c0*/  @!P0 BRA `(.L_x_511) ;  /* 0xfffffffc00808947 */ /* 0x000fea000383ffff */
.L_x_500:
[----:B--23--:R-:W-:Y:S05]  /*05d0*/  BSYNC.RECONVERGENT B0 ;  /* 0x0000000000007941 */ /* 0x00cfea0003800200 */
.L_x_499:
        /* <DEDUP_REMOVED lines=11> */
[----:B------:R-:W3:Y:S04]  /*0690*/  LDS.128 R8, [R34] ;  /* 0x0000000022087984 */ /* 0x000ee80000000c00 */
[----:B------:R-:W4:Y:S04]  /*06a0*/  LDS.128 R12, [R28+0x80] ;  /* 0x000080001c0c7984 */ /* 0x000f280000000c00 */
[----:B------:R-:W5:Y:S01]  /*06b0*/  LDS.128 R4, [R34+0x100] ;  /* 0x0001000022047984 */ /* 0x000f620000000c00 */
[----:B--2---:R-:W-:Y:S01]  /*06c0*/  UISETP.GE.AND UP0, UPT, UR4, UR6, UPT ;  /* 0x000000060400728c */ /* 0x004fe2000bf06270 */
[C---:B---3--:R-:W-:Y:S01]  /*06d0*/  FFMA R37, R20.reuse, R9, R24 ;  /* 0x0000000914257223 */ /* 0x048fe20000000018 */
[C---:B------:R-:W-:Y:S01]  /*06e0*/  FFMA R31, R20.reuse, R8, R17 ;  /* 0x00000008141f7223 */ /* 0x040fe20000000011 */
[----:B------:R-:W2:Y:S01]  /*06f0*/  LDS.128 R24, [R34+0x200] ;  /* 0x0002000022187984 */ /* 0x000ea20000000c00 */
[C---:B------:R-:W-:Y:S01]  /*0700*/  FFMA R35, R20.reuse, R10, R35 ;  /* 0x0000000a14237223 */ /* 0x040fe20000000023 */
[----:B------:R-:W-:Y:S01]  /*0710*/  FFMA R20, R20, R11, R18 ;  /* 0x0000000b14147223 */ /* 0x000fe20000000012 */
[C---:B----4-:R-:W-:Y:S01]  /*0720*/  FFMA R9, R12.reuse, R9, R16 ;  /* 0x000000090c097223 */ /* 0x050fe20000000010 */
[C---:B------:R-:W-:Y:S01]  /*0730*/  FFMA R30, R12.reuse, R8, R30 ;  /* 0x000000080c1e7223 */ /* 0x040fe2000000001e */
[----:B------:R-:W3:Y:S01]  /*0740*/  LDS.128 R16, [R34+0x300] ;  /* 0x0003000022107984 */ /* 0x000ee20000000c00 */
[C---:B------:R-:W-:Y:S01]  /*0750*/  FFMA R29, R12.reuse, R10, R29 ;  /* 0x0000000a0c1d7223 */ /* 0x040fe2000000001d */
[----:B------:R-:W-:Y:S01]  /*0760*/  FFMA R36, R12, R11, R36 ;  /* 0x0000000b0c247223 */ /* 0x000fe20000000024 */
[C---:B-----5:R-:W-:Y:S01]  /*0770*/  FFMA R12, R21.reuse, R7, R20 ;  /* 0x00000007150c7223 */ /* 0x060fe20000000014 */
[C---:B------:R-:W-:Y:S01]  /*0780*/  FFMA R31, R4.reuse, R21, R31 ;  /* 0x00000015041f7223 */ /* 0x040fe2000000001f */
[C---:B------:R-:W-:Y:S01]  /*0790*/  FFMA R37, R21.reuse, R5, R37 ;  /* 0x0000000515257223 */ /* 0x040fe20000000025 */
[-C--:B------:R-:W-:Y:S01]  /*07a0*/  FFMA R35, R21, R6.reuse, R35 ;  /* 0x0000000615237223 */ /* 0x080fe20000000023 */
[----:B------:R-:W-:Y:S01]  /*07b0*/  FFMA R30, R4, R13, R30 ;  /* 0x0000000d041e7223 */ /* 0x000fe2000000001e */
[C---:B------:R-:W-:Y:S01]  /*07c0*/  FFMA R20, R13.reuse, R5, R9 ;  /* 0x000000050d147223 */ /* 0x040fe20000000009 */
[C---:B------:R-:W-:Y:S01]  /*07d0*/  FFMA R29, R13.reuse, R6, R29 ;  /* 0x000000060d1d7223 */ /* 0x040fe2000000001d */
[----:B------:R-:W-:Y:S01]  /*07e0*/  FFMA R36, R13, R7, R36 ;  /* 0x000000070d247223 */ /* 0x000fe20000000024 */
[----:B------:R-:W-:Y:S04]  /*07f0*/  LDS.128 R8, [R34+0x400] ;  /* 0x0004000022087984 */ /* 0x000fe80000000c00 */
[----:B------:R-:W4:Y:S01]  /*0800*/  LDS.128 R4, [R28+0x10] ;  /* 0x000010001c047984 */ /* 0x000f220000000c00 */
        /* <DEDUP_REMOVED lines=8> */
[C---:B---3--:R-:W-:Y:S01]  /*0890*/  FFMA R31, R16.reuse, R23, R31 ;  /* 0x00000017101f7223 */ /* 0x048fe2000000001f */
[----:B------:R-:W2:Y:S01]  /*08a0*/  LDS.128 R24, [R28+0x90] ;  /* 0x000090001c187984 */ /* 0x000ea20000000c00 */
        /* <DEDUP_REMOVED lines=8> */
[C---:B----4-:R-:W-:Y:S01]  /*0930*/  FFMA R31, R4.reuse, R8, R31 ;  /* 0x00000008041f7223 */ /* 0x050fe2000000001f */
[C---:B------:R-:W-:Y:S01]  /*0940*/  FFMA R37, R4.reuse, R9, R37 ;  /* 0x0000000904257223 */ /* 0x040fe20000000025 */
[C---:B------:R-:W-:Y:S01]  /*0950*/  FFMA R35, R4.reuse, R10, R35 ;  /* 0x0000000a04237223 */ /* 0x040fe20000000023 */
[----:B------:R-:W-:-:S02]  /*0960*/  FFMA R4, R4, R11, R12 ;  /* 0x0000000b04047223 */ /* 0x000fc4000000000c */
[----:B------:R-:W4:Y:S01]  /*0970*/  LDS.128 R12, [R34+0x600] ;  /* 0x00060000220c7984 */ /* 0x000f220000000c00 */
[C---:B--2---:R-:W-:Y:S01]  /*0980*/  FFMA R9, R24.reuse, R9, R17 ;  /* 0x0000000918097223 */ /* 0x044fe20000000011 */
[C---:B------:R-:W-:Y:S02]  /*0990*/  FFMA R30, R24.reuse, R8, R30 ;  /* 0x00000008181e7223 */ /* 0x040fe4000000001e */
[----:B------:R-:W2:Y:S01]  /*09a0*/  LDS.128 R16, [R34+0x700] ;  /* 0x0007000022107984 */ /* 0x000ea20000000c00 */
[C---:B------:R-:W-:Y:S01]  /*09b0*/  FFMA R29, R24.reuse, R10, R29 ;  /* 0x0000000a181d7223 */ /* 0x040fe2000000001d */
[----:B------:R-:W-:Y:S01]  /*09c0*/  FFMA R36, R24, R11, R36 ;  /* 0x0000000b18247223 */ /* 0x000fe20000000024 */
[C---:B---3--:R-:W-:Y:S01]  /*09d0*/  FFMA R24, R5.reuse, R23, R4 ;  /* 0x0000001705187223 */ /* 0x048fe20000000004 */
[C---:B------:R-:W-:Y:S01]  /*09e0*/  FFMA R31, R20.reuse, R5, R31 ;  /* 0x00000005141f7223 */ /* 0x040fe2000000001f */
[C---:B------:R-:W-:Y:S01]  /*09f0*/  FFMA R37, R5.reuse, R21, R37 ;  /* 0x0000001505257223 */ /* 0x040fe20000000025 */
[-C--:B------:R-:W-:Y:S01]  /*0a00*/  FFMA R35, R5, R22.reuse, R35 ;  /* 0x0000001605237223 */ /* 0x080fe20000000023 */
[----:B------:R-:W-:Y:S01]  /*0a10*/  FFMA R30, R20, R25, R30 ;  /* 0x00000019141e7223 */ /* 0x000fe2000000001e */
[C---:B------:R-:W-:Y:S01]  /*0a20*/  FFMA R4, R25.reuse, R21, R9 ;  /* 0x0000001519047223 */ /* 0x040fe20000000009 */
[C---:B------:R-:W-:Y:S01]  /*0a30*/  FFMA R29, R25.reuse, R22, R29 ;  /* 0x00000016191d7223 */ /* 0x040fe2000000001d */
[----:B------:R-:W-:Y:S01]  /*0a40*/  FFMA R36, R25, R23, R36 ;  /* 0x0000001719247223 */ /* 0x000fe20000000024 */
[----:B------:R-:W-:Y:S01]  /*0a50*/  LDS.128 R8, [R34+0x800] ;  /* 0x0008000022087984 */ /* 0x000fe20000000c00 */
[----:B----4-:R-:W-:-:S03]  /*0a60*/  FFMA R31, R12, R6, R31 ;  /* 0x000000060c1f7223 */ /* 0x010fc6000000001f */
[----:B------:R-:W3:Y:S01]  /*0a70*/  LDS.128 R20, [R28+0x20] ;  /* 0x000020001c147984 */ /* 0x000ee20000000c00 */
[C---:B------:R-:W-:Y:S01]  /*0a80*/  FFMA R37, R6.reuse, R13, R37 ;  /* 0x0000000d06257223 */ /* 0x040fe20000000025 */
[C---:B------:R-:W-:Y:S01]  /*0a90*/  FFMA R35, R6.reuse, R14, R35 ;  /* 0x0000000e06237223 */ /* 0x040fe20000000023 */
[----:B------:R-:W-:Y:S01]  /*0aa0*/  FFMA R24, R6, R15, R24 ;  /* 0x0000000f06187223 */ /* 0x000fe20000000018 */
[----:B------:R-:W-:Y:S01]  /*0ab0*/  FFMA R30, R12, R26, R30 ;  /* 0x0000001a0c1e7223 */ /* 0x000fe2000000001e */
[C---:B------:R-:W-:Y:S01]  /*0ac0*/  FFMA R4, R26.reuse, R13, R4 ;  /* 0x0000000d1a047223 */ /* 0x040fe20000000004 */
[C---:B------:R-:W-:Y:S01]  /*0ad0*/  FFMA R29, R26.reuse, R14, R29 ;  /* 0x0000000e1a1d7223 */ /* 0x040fe2000000001d */
[----:B------:R-:W-:Y:S02]  /*0ae0*/  FFMA R36, R26, R15, R36 ;  /* 0x0000000f1a247223 */ /* 0x000fe40000000024 */
[----:B------:R-:W4:Y:S01]  /*0af0*/  LDS.128 R12, [R28+0xa0] ;  /* 0x0000a0001c0c7984 */ /* 0x000f220000000c00 */
[C---:B--2---:R-:W-:Y:S01]  /*0b00*/  FFMA R37, R7.reuse, R17, R37 ;  /* 0x0000001107257223 */ /* 0x044fe20000000025 */
[C---:B------:R-:W-:Y:S01]  /*0b10*/  FFMA R31, R16.reuse, R7, R31 ;  /* 0x00000007101f7223 */ /* 0x040fe2000000001f */
[CC--:B------:R-:W-:Y:S01]  /*0b20*/  FFMA R35, R7.reuse, R18.reuse, R35 ;  /* 0x0000001207237223 */ /* 0x0c0fe20000000023 */
[----:B------:R-:W-:Y:S01]  /*0b30*/  FFMA R24, R7, R19, R24 ;  /* 0x0000001307187223 */ /* 0x000fe20000000018 */
[C---:B------:R-:W-:Y:S01]  /*0b40*/  FFMA R17, R27.reuse, R17, R4 ;  /* 0x000000111b117223 */ /* 0x040fe20000000004 */
[----:B------:R-:W-:Y:S01]  /*0b50*/  FFMA R30, R16, R27, R30 ;  /* 0x0000001b101e7223 */ /* 0x000fe2000000001e */
[----:B------:R-:W2:Y:S01]  /*0b60*/  LDS.128 R4, [R34+0x900] ;  /* 0x0009000022047984 */ /* 0x000ea20000000c00 */
[C---:B------:R-:W-:Y:S01]  /*0b70*/  FFMA R29, R27.reuse, R18, R29 ;  /* 0x000000121b1d7223 */ /* 0x040fe2000000001d */
[----:B------:R-:W-:Y:S01]  /*0b80*/  FFMA R36, R27, R19, R36 ;  /* 0x000000131b247223 */ /* 0x000fe20000000024 */
[C---:B---3--:R-:W-:Y:S01]  /*0b90*/  FFMA R31, R20.reuse, R8, R31 ;  /* 0x00000008141f7223 */ /* 0x048fe2000000001f */
[C---:B------:R-:W-:Y:S01]  /*0ba0*/  FFMA R37, R20.reuse, R9, R37 ;  /* 0x0000000914257223 */ /* 0x040fe20000000025 */
[C---:B------:R-:W-:Y:S01]  /*0bb0*/  FFMA R35, R20.reuse, R10, R35 ;  /* 0x0000000a14237223 */ /* 0x040fe20000000023 */
[----:B------:R-:W-:-:S02]  /*0bc0*/  FFMA R20, R20, R11, R24 ;  /* 0x0000000b14147223 */ /* 0x000fc40000000018 */
[----:B------:R-:W3:Y:S01]  /*0bd0*/  LDS.128 R24, [R34+0xa00] ;  /* 0x000a000022187984 */ /* 0x000ee20000000c00 */
[C---:B----4-:R-:W-:Y:S01]  /*0be0*/  FFMA R9, R12.reuse, R9, R17 ;  /* 0x000000090c097223 */ /* 0x050fe20000000011 */
[C---:B------:R-:W-:Y:S02]  /*0bf0*/  FFMA R30, R12.reuse, R8, R30 ;  /* 0x000000080c1e7223 */ /* 0x040fe4000000001e */
[----:B------:R-:W4:Y:S01]  /*0c00*/  LDS.128 R16, [R34+0xb00] ;  /* 0x000b000022107984 */ /* 0x000f220000000c00 */
[C---:B------:R-:W-:Y:S01]  /*0c10*/  FFMA R29, R12.reuse, R10, R29 ;  /* 0x0000000a0c1d7223 */ /* 0x040fe2000000001d */
[----:B------:R-:W-:Y:S01]  /*0c20*/  FFMA R36, R12, R11, R36 ;  /* 0x0000000b0c247223 */ /* 0x000fe20000000024 */
[C---:B--2---:R-:W-:Y:S01]  /*0c30*/  FFMA R12, R21.reuse, R7, R20 ;  /* 0x00000007150c7223 */ /* 0x044fe20000000014 */
        /* <DEDUP_REMOVED lines=8> */
[----:B------:R-:W2:Y:S01]  /*0cc0*/  LDS.128 R4, [R28+0x30] ;  /* 0x000030001c047984 */ /* 0x000ea20000000c00 */
        /* <DEDUP_REMOVED lines=8> */
[C---:B----4-:R-:W-:Y:S01]  /*0d50*/  FFMA R31, R16.reuse, R23, R31 ;  /* 0x00000017101f7223 */ /* 0x050fe2000000001f */
        /* <DEDUP_REMOVED lines=9> */
[C---:B--2---:R-:W-:Y:S01]  /*0df0*/  FFMA R31, R4.reuse, R8, R31 ;  /* 0x00000008041f7223 */ /* 0x044fe2000000001f */
[C---:B------:R-:W-:Y:S01]  /*0e00*/  FFMA R37, R4.reuse, R9, R37 ;  /* 0x0000000904257223 */ /* 0x040fe20000000025 */
[C---:B------:R-:W-:Y:S01]  /*0e10*/  FFMA R35, R4.reuse, R10, R35 ;  /* 0x0000000a04237223 */ /* 0x040fe20000000023 */
[----:B------:R-:W-:-:S02]  /*0e20*/  FFMA R4, R4, R11, R12 ;  /* 0x0000000b04047223 */ /* 0x000fc4000000000c */
[----:B------:R-:W2:Y:S01]  /*0e30*/  LDS.128 R12, [R34+0xe00] ;  /* 0x000e0000220c7984 */ /* 0x000ea20000000c00 */
[C---:B---3--:R-:W-:Y:S01]  /*0e40*/  FFMA R9, R24.reuse, R9, R17 ;  /* 0x0000000918097223 */ /* 0x048fe20000000011 */
[C---:B------:R-:W-:Y:S02]  /*0e50*/  FFMA R30, R24.reuse, R8, R30 ;  /* 0x00000008181e7223 */ /* 0x040fe4000000001e */
[----:B------:R-:W3:Y:S01]  /*0e60*/  LDS.128 R16, [R34+0xf00] ;  /* 0x000f000022107984 */ /* 0x000ee20000000c00 */
[C---:B------:R-:W-:Y:S01]  /*0e70*/  FFMA R29, R24.reuse, R10, R29 ;  /* 0x0000000a181d7223 */ /* 0x040fe2000000001d */
[----:B------:R-:W-:Y:S01]  /*0e80*/  FFMA R36, R24, R11, R36 ;  /* 0x0000000b18247223 */ /* 0x000fe20000000024 */
[C---:B----4-:R-:W-:Y:S01]  /*0e90*/  FFMA R24, R5.reuse, R23, R4 ;  /* 0x0000001705187223 */ /* 0x050fe20000000004 */
        /* <DEDUP_REMOVED lines=9> */
[-C--:B--2---:R-:W-:Y:S01]  /*0f30*/  FFMA R37, R6, R13.reuse, R37 ;  /* 0x0000000d06257223 */ /* 0x084fe20000000025 */
[----:B------:R-:W-:Y:S01]  /*0f40*/  FFMA R4, R26, R13, R4 ;  /* 0x0000000d1a047223 */ /* 0x000fe20000000004 */
[----:B------:R-:W-:Y:S01]  /*0f50*/  FFMA R31, R12, R6, R31 ;  /* 0x000000060c1f7223 */ /* 0x000fe2000000001f */
[C---:B------:R-:W-:Y:S01]  /*0f60*/  FFMA R35, R6.reuse, R14, R35 ;  /* 0x0000000e06237223 */ /* 0x040fe20000000023 */
[-C--:B------:R-:W-:Y:S01]  /*0f70*/  FFMA R24, R6, R15.reuse, R24 ;  /* 0x0000000f06187223 */ /* 0x080fe20000000018 */
[----:B------:R-:W-:Y:S01]  /*0f80*/  FFMA R30, R12, R26, R30 ;  /* 0x0000001a0c1e7223 */ /* 0x000fe2000000001e */
[C---:B------:R-:W-:Y:S01]  /*0f90*/  FFMA R29, R26.reuse, R14, R29 ;  /* 0x0000000e1a1d7223 */ /* 0x040fe2000000001d */
[----:B------:R-:W-:Y:S01]  /*0fa0*/  FFMA R36, R26, R15, R36 ;  /* 0x0000000f1a247223 */ /* 0x000fe20000000024 */
[C---:B---3--:R-:W-:Y:S01]  /*0fb0*/  FFMA R37, R7.reuse, R17, R37 ;  /* 0x0000001107257223 */ /* 0x048fe20000000025 */
[----:B------:R-:W2:Y:S01]  /*0fc0*/  LDS.128 R12, [R28+0xc0] ;  /* 0x0000c0001c0c7984 */ /* 0x000ea20000000c00 */
[C---:B------:R-:W-:Y:S01]  /*0fd0*/  FFMA R31, R16.reuse, R7, R31 ;  /* 0x00000007101f7223 */ /* 0x040fe2000000001f */
[CC--:B------:R-:W-:Y:S01]  /*0fe0*/  FFMA R35, R7.reuse, R18.reuse, R35 ;  /* 0x0000001207237223 */ /* 0x0c0fe20000000023 */
[----:B------:R-:W-:Y:S01]  /*0ff0*/  FFMA R24, R7, R19, R24 ;  /* 0x0000001307187223 */ /* 0x000fe20000000018 */
[C---:B------:R-:W-:Y:S01]  /*1000*/  FFMA R17, R27.reuse, R17, R4 ;  /* 0x000000111b117223 */ /* 0x040fe20000000004 */
[----:B------:R-:W-:Y:S01]  /*1010*/  FFMA R30, R16, R27, R30 ;  /* 0x0000001b101e7223 */ /* 0x000fe2000000001e */
[----:B------:R-:W3:Y:S01]  /*1020*/  LDS.128 R4, [R34+0x1100] ;  /* 0x0011000022047984 */ /* 0x000ee20000000c00 */
        /* <DEDUP_REMOVED lines=11> */
[----:B------:R-:W2:Y:S01]  /*10e0*/  LDS.128 R16, [R34+0x1300] ;  /* 0x0013000022107984 */ /* 0x000ea20000000c00 */
        /* <DEDUP_REMOVED lines=8> */
[----:B------:R-:W-:Y:S04]  /*1170*/  LDS.128 R8, [R28+0x50] ;  /* 0x000050001c087984 */ /* 0x000fe80000000c00 */
[----:B------:R-:W3:Y:S01]  /*1180*/  LDS.128 R4, [R34+0x1400] ;  /* 0x0014000022047984 */ /* 0x000ee20000000c00 */
        /* <DEDUP_REMOVED lines=8> */
[----:B------:R-:W4:Y:S01]  /*1210*/  LDS.128 R24, [R28+0xd0] ;  /* 0x0000d0001c187984 */ /* 0x000f220000000c00 */
        /* <DEDUP_REMOVED lines=23> */
[C---:B------:R-:W-:Y:S01]  /*1390*/  FFMA R8, R25.reuse, R17, R5 ;  /* 0x0000001119087223 */ /* 0x040fe20000000005 */
[----:B------:R-:W-:Y:S01]  /*13a0*/  FFMA R30, R16, R25, R30 ;  /* 0x00000019101e7223 */ /* 0x000fe2000000001e */
[C---:B------:R-:W-:Y:S01]  /*13b0*/  FFMA R29, R25.reuse, R18, R29 ;  /* 0x00000012191d7223 */ /* 0x040fe2000000001d */
[----:B------:R-:W-:-:S02]  /*13c0*/  FFMA R36, R25, R19, R36 ;  /* 0x0000001319247223 */ /* 0x000fc40000000024 */
[----:B------:R-:W-:Y:S01]  /*13d0*/  LDS.128 R16, [R34+0x1800] ;  /* 0x0018000022107984 */ /* 0x000fe20000000c00 */
[----:B---3--:R-:W-:Y:S01]  /*13e0*/  FFMA R25, R10, R21, R4 ;  /* 0x000000150a197223 */ /* 0x008fe20000000004 */
[----:B------:R-:W-:Y:S01]  /*13f0*/  FFMA R31, R20, R10, R31 ;  /* 0x0000000a141f7223 */ /* 0x000fe2000000001f */
[C---:B------:R-:W-:Y:S01]  /*1400*/  FFMA R35, R10.reuse, R22, R35 ;  /* 0x000000160a237223 */ /* 0x040fe20000000023 */
[----:B------:R-:W-:Y:S01]  /*1410*/  FFMA R24, R10, R23, R24 ;  /* 0x000000170a187223 */ /* 0x000fe20000000018 */
[----:B------:R-:W-:Y:S01]  /*1420*/  FFMA R21, R26, R21, R8 ;  /* 0x000000151a157223 */ /* 0x000fe20000000008 */
[----:B------:R-:W2:Y:S01]  /*1430*/  LDS.128 R4, [R28+0x60] ;  /* 0x000060001c047984 */ /* 0x000ea20000000c00 */
[----:B------:R-:W-:Y:S01]  /*1440*/  FFMA R30, R20, R26, R30 ;  /* 0x0000001a141e7223 */ /* 0x000fe2000000001e */
[C---:B------:R-:W-:Y:S01]  /*1450*/  FFMA R29, R26.reuse, R22, R29 ;  /* 0x000000161a1d7223 */ /* 0x040fe2000000001d */
[----:B------:R-:W-:Y:S01]  /*1460*/  FFMA R36, R26, R23, R36 ;  /* 0x000000171a247223 */ /* 0x000fe20000000024 */
[C---:B----4-:R-:W-:Y:S01]  /*1470*/  FFMA R31, R12.reuse, R11, R31 ;  /* 0x0000000b0c1f7223 */ /* 0x050fe2000000001f */
[C---:B------:R-:W-:Y:S01]  /*1480*/  FFMA R25, R11.reuse, R13, R25 ;  /* 0x0000000d0b197223 */ /* 0x040fe20000000019 */
[CC--:B------:R-:W-:Y:S01]  /*1490*/  FFMA R35, R11.reuse, R14.reuse, R35 ;  /* 0x0000000e0b237223 */ /* 0x0c0fe20000000023 */
[----:B------:R-:W-:Y:S01]  /*14a0*/  FFMA R24, R11, R15, R24 ;  /* 0x0000000f0b187223 */ /* 0x000fe20000000018 */
[C---:B------:R-:W-:Y:S01]  /*14b0*/  FFMA R26, R27.reuse, R13, R21 ;  /* 0x0000000d1b1a7223 */ /* 0x040fe20000000015 */
[----:B------:R-:W3:Y:S01]  /*14c0*/  LDS.128 R8, [R28+0xe0] ;  /* 0x0000e0001c087984 */ /* 0x000ee20000000c00 */
[----:B------:R-:W-:Y:S01]  /*14d0*/  FFMA R30, R12, R27, R30 ;  /* 0x0000001b0c1e7223 */ /* 0x000fe2000000001e */
[C---:B------:R-:W-:Y:S01]  /*14e0*/  FFMA R29, R27.reuse, R14, R29 ;  /* 0x0000000e1b1d7223 */ /* 0x040fe2000000001d */
[----:B------:R-:W-:Y:S01]  /*14f0*/  FFMA R36, R27, R15, R36 ;  /* 0x0000000f1b247223 */ /* 0x000fe20000000024 */
[----:B------:R-:W4:Y:S04]  /*1500*/  LDS.128 R20, [R34+0x1900] ;  /* 0x0019000022147984 */ /* 0x000f280000000c00 */
        /* <DEDUP_REMOVED lines=18> */
[----:B-----5:R-:W-:Y:S01]  /*1630*/  FFMA R8, R12, R6, R8 ;  /* 0x000000060c087223 */ /* 0x020fe20000000008 */
[C---:B------:R-:W-:Y:S01]  /*1640*/  FFMA R9, R6.reuse, R13, R25 ;  /* 0x0000000d06097223 */ /* 0x040fe20000000019 */
[CC--:B------:R-:W-:Y:S01]  /*1650*/  FFMA R35, R6.reuse, R14.reuse, R35 ;  /* 0x0000000e06237223 */ /* 0x0c0fe20000000023 */
[----:B------:R-:W-:Y:S01]  /*1660*/  FFMA R6, R6, R15, R24 ;  /* 0x0000000f06067223 */ /* 0x000fe20000000018 */
[----:B------:R-:W-:Y:S01]  /*1670*/  LDS.128 R20, [R28+0x70] ;  /* 0x000070001c147984 */ /* 0x000fe20000000c00 */
[----:B------:R-:W-:Y:S01]  /*1680*/  FFMA R14, R10, R14, R29 ;  /* 0x0000000e0a0e7223 */ /* 0x000fe2000000001d */
[----:B------:R-:W-:Y:S01]  /*1690*/  FFMA R4, R12, R10, R4 ;  /* 0x0000000a0c047223 */ /* 0x000fe20000000004 */
[C---:B------:R-:W-:Y:S01]  /*16a0*/  FFMA R5, R10.reuse, R13, R5 ;  /* 0x0000000d0a057223 */ /* 0x040fe20000000005 */
[----:B------:R-:W3:Y:S01]  /*16b0*/  LDS.128 R24, [R34+0x1c00] ;  /* 0x001c000022187984 */ /* 0x000ee20000000c00 */
[----:B------:R-:W-:-:S03]  /*16c0*/  FFMA R10, R10, R15, R36 ;  /* 0x0000000f0a0a7223 */ /* 0x000fc60000000024 */
        /* <DEDUP_REMOVED lines=8> */
[----:B------:R-:W2:Y:S01]  /*1750*/  LDS.128 R4, [R34+0x1d00] ;  /* 0x001d000022047984 */ /* 0x000ea20000000c00 */
[----:B------:R-:W-:Y:S01]  /*1760*/  FFMA R19, R11, R19, R10 ;  /* 0x000000130b137223 */ /* 0x000fe2000000000a */
[C---:B---3--:R-:W-:Y:S01]  /*1770*/  FFMA R35, R20.reuse, R24, R8 ;  /* 0x0000001814237223 */ /* 0x048fe20000000008 */
[C---:B------:R-:W-:Y:S01]  /*1780*/  FFMA R36, R20.reuse, R25, R9 ;  /* 0x0000001914247223 */ /* 0x040fe20000000009 */
[C---:B------:R-:W-:Y:S01]  /*1790*/  FFMA R37, R20.reuse, R26, R12 ;  /* 0x0000001a14257223 */ /* 0x040fe2000000000c */
[----:B------:R-:W3:Y:S01]  /*17a0*/  LDS.128 R8, [R34+0x1e00] ;  /* 0x001e000022087984 */ /* 0x000ee20000000c00 */
[----:B------:R-:W-:Y:S01]  /*17b0*/  FFMA R20, R20, R27, R13 ;  /* 0x0000001b14147223 */ /* 0x000fe2000000000d */
[C---:B----4-:R-:W-:Y:S01]  /*17c0*/  FFMA R16, R28.reuse, R24, R16 ;  /* 0x000000181c107223 */ /* 0x050fe20000000010 */
[C---:B------:R-:W-:Y:S01]  /*17d0*/  FFMA R24, R28.reuse, R25, R17 ;  /* 0x000000191c187223 */ /* 0x040fe20000000011 */
[----:B------:R-:W4:Y:S01]  /*17e0*/  LDS.128 R12, [R34+0x1f00] ;  /* 0x001f0000220c7984 */ /* 0x000f220000000c00 */
        /* <DEDUP_REMOVED lines=28> */
.L_x_498:
[----:B-1----:R-:W1:Y:S01]  /*19b0*/  S2R R0, SR_CTAID.Y ;  /* 0x0000000000007919 */ /* 0x002e620000002600 */
[----:B------:R-:W2:Y:S01]  /*19c0*/  LDCU UR6, c[0x0][0x398] ;  /* 0x00007300ff0677ac */ /* 0x000ea20008000800 */
[----:B------:R-:W-:Y:S01]  /*19d0*/  BSSY.RECONVERGENT B0, `(.L_x_513) ;  /* 0x000001e000007945 */ /* 0x000fe20003800200 */
[----:B------:R-:W1:Y:S02]  /*19e0*/  S2R R3, SR_TID.Y ;  /* 0x0000000000037919 */ /* 0x000e640000002200 */
[----:B-1----:R-:W-:-:S04]  /*19f0*/  LEA R0, R0, R3, 0x4 ;  /* 0x0000000300007211 */ /* 0x002fc800078e20ff */
[----:B------:R-:W-:-:S04]  /*1a00*/  SHF.L.U32 R0, R0, 0x1, RZ ;  /* 0x0000000100007819 */ /* 0x000fc800000006ff */
[C---:B--2---:R-:W-:Y:S02]  /*1a10*/  ISETP.GE.AND P1, PT, R0.reuse, UR6, PT ;  /* 0x0000000600007c0c */ /* 0x044fe4000bf26270 */
[----:B------:R-:W-:-:S04]  /*1a20*/  IADD3 R6, PT, PT, R0, 0x1, RZ ;  /* 0x0000000100067810 */ /* 0x000fc80007ffe0ff */
[----:B------:R-:W-:-:S07]  /*1a30*/  ISETP.GE.AND P0, PT, R6, UR6, PT ;  /* 0x0000000606007c0c */ /* 0x000fce000bf06270 */
[----:B------:R-:W-:Y:S06]  /*1a40*/  @P1 BRA `(.L_x_514) ;  /* 0x0000000000581947 */ /* 0x000fec0003800000 */
[----:B------:R-:W1:Y:S01]  /*1a50*/  LDCU UR7, c[0x0][0x39c] ;  /* 0x00007380ff0777ac */ /* 0x000e620008000800 */
[C---:B------:R-:W-:Y:S02]  /*1a60*/  IADD3 R4, PT, PT, R33.reuse, 0x1, RZ ;  /* 0x0000000121047810 */ /* 0x040fe40007ffe0ff */
[C---:B------:R-:W-:Y:S01]  /*1a70*/  IADD3 R5, PT, PT, R33.reuse, 0x3, RZ ;  /* 0x0000000321057810 */ /* 0x040fe20007ffe0ff */
[----:B------:R-:W2:Y:S01]  /*1a80*/  LDCU.64 UR4, c[0x0][0x390] ;  /* 0x00007200ff0477ac */ /* 0x000ea20008000a00 */
[----:B------:R-:W-:Y:S02]  /*1a90*/  SHF.R.S32.HI R7, RZ, 0x1f, R33 ;  /* 0x0000001fff077819 */ /* 0x000fe40000011421 */
[C---:B-1----:R-:W-:Y:S01]  /*1aa0*/  ISETP.GE.AND P4, PT, R33.reuse, UR7, PT ;  /* 0x0000000721007c0c */ /* 0x042fe2000bf86270 */
[----:B------:R-:W-:Y:S01]  /*1ab0*/  IMAD R0, R0, UR7, RZ ;  /* 0x0000000700007c24 */ /* 0x000fe2000f8e02ff */
[----:B------:R-:W-:Y:S02]  /*1ac0*/  ISETP.GE.AND P3, PT, R4, UR7, PT ;  /* 0x0000000704007c0c */ /* 0x000fe4000bf66270 */
[----:B------:R-:W-:-:S02]  /*1ad0*/  IADD3 R4, PT, PT, R33, 0x2, RZ ;  /* 0x0000000221047810 */ /* 0x000fc40007ffe0ff */
[-C--:B------:R-:W-:Y:S02]  /*1ae0*/  IADD3 R8, P5, PT, R33, R0.reuse, RZ ;  /* 0x0000000021087210 */ /* 0x080fe40007fbe0ff */
[----:B------:R-:W-:Y:S02]  /*1af0*/  ISETP.GE.AND P2, PT, R4, UR7, PT ;  /* 0x0000000704007c0c */ /* 0x000fe4000bf46270 */
[----:B------:R-:W-:Y:S02]  /*1b00*/  ISETP.GE.AND P1, PT, R5, UR7, PT ;  /* 0x0000000705007c0c */ /* 0x000fe4000bf26270 */
[----:B------:R-:W-:Y:S01]  /*1b10*/  LEA.HI.X.SX32 R7, R0, R7, 0x1, P5 ;  /* 0x0000000700077211 */ /* 0x000fe200028f0eff */
[----:B------:R-:W1:Y:S01]  /*1b20*/  @!P4 LDC.64 R2, c[0x0][0x390] ;  /* 0x0000e400ff02cb82 */ /* 0x000e620000000a00 */
[----:B------:R-:W-:Y:S02]  /*1b30*/  @!P4 IADD3 R5, PT, PT, R33, R0, RZ ;  /* 0x000000002105c210 */ /* 0x000fe40007ffe0ff */
[----:B--2---:R-:W-:-:S03]  /*1b40*/  LEA R4, P5, R8, UR4, 0x2 ;  /* 0x0000000408047c11 */ /* 0x004fc6000f8a10ff */
[----:B-1----:R-:W-:Y:S01]  /*1b50*/  @!P4 IMAD.WIDE R2, R5, 0x4, R2 ;  /* 0x000000040502c825 */ /* 0x002fe200078e0202 */
[----:B------:R-:W-:-:S04]  /*1b60*/  LEA.HI.X R5, R8, UR5, R7, 0x2, P5 ;  /* 0x0000000508057c11 */ /* 0x000fc8000a8f1407 */
[----:B------:R1:W-:Y:S04]  /*1b70*/  @!P4 STG.E desc[UR10][R2.64], R17 ;  /* 0x000000110200c986 */ /* 0x0003e8000c10190a */
[----:B------:R1:W-:Y:S04]  /*1b80*/  @!P3 STG.E desc[UR10][R4.64+0x4], R24 ;  /* 0x000004180400b986 */ /* 0x0003e8000c10190a */
[----:B------:R1:W-:Y:S04]  /*1b90*/  @!P2 STG.E desc[UR10][R4.64+0x8], R35 ;  /* 0x000008230400a986 */ /* 0x0003e8000c10190a */
[----:B------:R1:W-:Y:S02]  /*1ba0*/  @!P1 STG.E desc[UR10][R4.64+0xc], R18 ;  /* 0x00000c1204009986 */ /* 0x0003e4000c10190a */
.L_x_514:
[----:B------:R-:W-:Y:S05]  /*1bb0*/  BSYNC.RECONVERGENT B0 ;  /* 0x0000000000007941 */ /* 0x000fea0003800200 */
.L_x_513:
[----:B------:R-:W-:Y:S05]  /*1bc0*/  @P0 EXIT ;  /* 0x000000000000094d */ /* 0x000fea0003800000 */
[----:B------:R-:W2:Y:S01]  /*1bd0*/  LDCU UR4, c[0x0][0x39c] ;  /* 0x00007380ff0477ac */ /* 0x000ea20008000800 */
[C---:B------:R-:W-:Y:S02]  /*1be0*/  IADD3 R0, PT, PT, R33.reuse, 0x1, RZ ;  /* 0x0000000121007810 */ /* 0x040fe40007ffe0ff */
[C---:B-1----:R-:W-:Y:S01]  /*1bf0*/  IADD3 R4, PT, PT, R33.reuse, 0x2, RZ ;  /* 0x0000000221047810 */ /* 0x042fe20007ffe0ff */
[----:B------:R-:W1:Y:S01]  /*1c00*/  LDCU.64 UR6, c[0x0][0x390] ;  /* 0x00007200ff0677ac */ /* 0x000e620008000a00 */
[C---:B------:R-:W-:Y:S02]  /*1c10*/  IADD3 R8, PT, PT, R33.reuse, 0x3, RZ ;  /* 0x0000000321087810 */ /* 0x040fe40007ffe0ff */
        /* <DEDUP_REMOVED lines=8> */
[----:B------:R-:W2:Y:S01]  /*1ca0*/  @!P1 LDC.64 R2, c[0x0][0x390] ;  /* 0x0000e400ff029b82 */ /* 0x000ea20000000a00 */
[----:B------:R-:W-:Y:S02]  /*1cb0*/  @!P1 IADD3 R5, PT, PT, R33, R6, RZ ;  /* 0x0000000621059210 */ /* 0x000fe40007ffe0ff */
[----:B-1----:R-:W-:-:S03]  /*1cc0*/  LEA R4, P0, R7, UR6, 0x2 ;  /* 0x0000000607047c11 */ /* 0x002fc6000f8010ff */
[----:B--2---:R-:W-:Y:S01]  /*1cd0*/  @!P1 IMAD.WIDE R2, R5, 0x4, R2 ;  /* 0x0000000405029825 */ /* 0x004fe200078e0202 */
[----:B------:R-:W-:-:S04]  /*1ce0*/  LEA.HI.X R5, R7, UR7, R0, 0x2, P0 ;  /* 0x0000000707057c11 */ /* 0x000fc800080f1400 */
[----:B------:R1:W-:Y:S04]  /*1cf0*/  @!P1 STG.E desc[UR10][R2.64], R30 ;  /* 0x0000001e02009986 */ /* 0x0003e8000c10190a */
[----:B------:R1:W-:Y:S04]  /*1d00*/  @!P2 STG.E desc[UR10][R4.64+0x4], R16 ;  /* 0x000004100400a986 */ /* 0x0003e8000c10190a */
[----:B------:R1:W-:Y:S01]  /*1d10*/  @!P3 STG.E desc[UR10][R4.64+0x8], R29 ;  /* 0x0000081d0400b986 */ /* 0x0003e2000c10190a */
[----:B------:R-:W-:Y:S05]  /*1d20*/  @P4 EXIT ;  /* 0x000000000000494d */ /* 0x000fea0003800000 */
[----:B------:R-:W-:Y:S01]  /*1d30*/  STG.E desc[UR10][R4.64+0xc], R36 ;  /* 0x00000c2404007986 */ /* 0x000fe2000c10190a */
[----:B------:R-:W-:Y:S05]  /*1d40*/  EXIT ;  /* 0x000000000000794d */ /* 0x000fea0003800000 */
.L_x_515:
        /* <DEDUP_REMOVED lines=11> */
.L_x_667:


//--------------------- .text._Z22gemm_smem_tiled_kernelILi32ELi32ELi32EEvPKfS1_Pfiii --------------------------
	.section	.text._Z22gemm_smem_tiled_kernelILi32ELi32ELi32EEvPKfS1_Pfiii,"ax",@progbits
	.align	128
        .global         _Z22gemm_smem_tiled_kernelILi32ELi32ELi32EEvPKfS1_Pfiii
        .type           _Z22gemm_smem_tiled_kernelILi32ELi32ELi32EEvPKfS1_Pfiii,@function
        .size           _Z22gemm_smem_tiled_kernelILi32ELi32ELi32EEvPKfS1_Pfiii,(.L_x_668 - _Z22gemm_smem_tiled_kernelILi32ELi32ELi32EEvPKfS1_Pfiii)
        .other          _Z22gemm_smem_tiled_kernelILi32ELi32ELi32EEvPKfS1_Pfiii,@"STO_CUDA_ENTRY STV_DEFAULT"
_Z22gemm_smem_tiled_kernelILi32ELi32ELi32EEvPKfS1_Pfiii:
.text._Z22gemm_smem_tiled_kernelILi32ELi32ELi32EEvPKfS1_Pfiii:
[----:B------:R-:W-:Y:S01]  /*0000*/  LDC R1, c[0x0][0x37c] ;  /* 0x0000df00ff017b82 */ /* 0x000fe20000000800 */
[----:B------:R-:W0:Y:S07]  /*0010*/  S2R R0, SR_TID.Y ;  /* 0x0000000000007919 */ /* 0x000e2e0000002200 */
[----:B------:R-:W1:Y:S01]  /*0020*/  S2UR UR5, SR_CTAID.Y ;  /* 0x00000000000579c3 */ /* 0x000e620000002600 */
[----:B------:R-:W2:Y:S01]  /*0030*/  LDCU UR4, c[0x0][0x3a0] ;  /* 0x00007400ff0477ac */ /* 0x000ea20008000800 */
[----:B------:R-:W-:Y:S01]  /*0040*/  CS2R R16, SRZ ;  /* 0x0000000000107805 */ /* 0x000fe2000001ff00 */
[----:B------:R-:W3:Y:S01]  /*0050*/  S2R R2, SR_TID.X ;  /* 0x0000000000027919 */ /* 0x000ee20000002100 */
[----:B------:R-:W-:Y:S01]  /*0060*/  CS2R R22, SRZ ;  /* 0x0000000000167805 */ /* 0x000fe2000001ff00 */
[----:B------:R-:W4:Y:S03]  /*0070*/  LDCU.64 UR10, c[0x0][0x358] ;  /* 0x00006b00ff0a77ac */ /* 0x000f260008000a00 */
[----:B------:R-:W5:Y:S01]  /*0080*/  S2UR UR6, SR_CTAID.X ;  /* 0x00000000000679c3 */ /* 0x000f620000002500 */
[----:B--2---:R-:W-:-:S02]  /*0090*/  UISETP.GE.AND UP0, UPT, UR4, 0x1, UPT ;  /* 0x000000010400788c */ /* 0x004fc4000bf06270 */
[----:B-1----:R-:W-:-:S06]  /*00a0*/  USHF.L.U32 UR5, UR5, 0x5, URZ ;  /* 0x0000000505057899 */ /* 0x002fcc00080006ff */
[----:B0-----:R-:W-:Y:S01]  /*00b0*/  LEA R24, R0, UR5, 0x1 ;  /* 0x0000000500187c11 */ /* 0x001fe2000f8e08ff */
[----:B-----5:R-:W-:-:S06]  /*00c0*/  USHF.L.U32 UR6, UR6, 0x5, URZ ;  /* 0x0000000506067899 */ /* 0x020fcc00080006ff */
[----:B---3--:R-:W-:Y:S01]  /*00d0*/  LEA R21, R2, UR6, 0x1 ;  /* 0x0000000602157c11 */ /* 0x008fe2000f8e08ff */
[----:B----4-:R-:W-:Y:S06]  /*00e0*/  BRA.U !UP0, `(.L_x_516) ;  /* 0x0000001108247547 */ /* 0x010fec000b800000 */
[----:B------:R-:W-:Y:S01]  /*00f0*/  HFMA2 R17, -RZ, RZ, 0, 0 ;  /* 0x00000000ff117431 */ /* 0x000fe200000001ff */
[----:B------:R-:W0:Y:S01]  /*0100*/  LDC R3, c[0x0][0x360] ;  /* 0x0000d800ff037b82 */ /* 0x000e220000000800 */
[----:B------:R-:W1:Y:S01]  /*0110*/  LDCU UR12, c[0x0][0x364] ;  /* 0x00006c80ff0c77ac */ /* 0x000e620008000800 */
[----:B------:R-:W-:-:S05]  /*0120*/  UMOV UR4, URZ ;  /* 0x000000ff00047c82 */ /* 0x000fca0008000000 */
.L_x_530:
[----:B------:R-:W-:Y:S01]  /*0130*/  ISETP.GT.U32.AND P0, PT, R0, 0x1f, PT ;  /* 0x0000001f0000780c */ /* 0x000fe20003f04070 */
[----:B------:R-:W2:Y:S01]  /*0140*/  LDCU UR14, c[0x0][0x3a0] ;  /* 0x00007400ff0e77ac */ /* 0x000ea20008000800 */
[----:B------:R-:W-:Y:S01]  /*0150*/  BSSY.RECONVERGENT B0, `(.L_x_517) ;  /* 0x0000045000007945 */ /* 0x000fe20003800200 */
[----:B------:R-:W3:Y:S10]  /*0160*/  LDCU UR9, c[0x0][0x398] ;  /* 0x00007300ff0977ac */ /* 0x000ef40008000800 */
[----:B------:R-:W-:Y:S05]  /*0170*/  @P0 BRA `(.L_x_518) ;  /* 0x0000000400080947 */ /* 0x000fea0003800000 */
[----:B------:R-:W-:Y:S01]  /*0180*/  BSSY.RECONVERGENT B1, `(.L_x_519) ;  /* 0x0000020000017945 */ /* 0x000fe20003800200 */
[----:B------:R-:W-:-:S07]  /*0190*/  MOV R6, R0 ;  /* 0x0000000000067202 */ /* 0x000fce0000000f00 */
.L_x_523:
[----:B------:R-:W-:Y:S01]  /*01a0*/  ISETP.GT.U32.AND P0, PT, R2, 0x1f, PT ;  /* 0x0000001f0200780c */ /* 0x000fe20003f04070 */
[----:B------:R-:W-:-:S12]  /*01b0*/  BSSY.RECONVERGENT B2, `(.L_x_520) ;  /* 0x0000019000027945 */ /* 0x000fd80003800200 */
[----:B------:R-:W-:Y:S05]  /*01c0*/  @P0 BRA `(.L_x_521) ;  /* 0x00000000005c0947 */ /* 0x000fea0003800000 */
[----:B------:R-:W4:Y:S01]  /*01d0*/  S2UR UR8, SR_CgaCtaId ;  /* 0x00000000000879c3 */ /* 0x000f220000008800 */
[----:B------:R-:W5:Y:S01]  /*01e0*/  LDCU UR13, c[0x0][0x3a0] ;  /* 0x00007400ff0d77ac */ /* 0x000f620008000800 */
[----:B------:R-:W-:Y:S02]  /*01f0*/  IADD3 R11, PT, PT, R6, UR5, RZ ;  /* 0x00000005060b7c10 */ /* 0x000fe4000fffe0ff */
[----:B------:R-:W-:Y:S01]  /*0200*/  IADD3 R10, PT, PT, R2, UR4, RZ ;  /* 0x00000004020a7c10 */ /* 0x000fe2000fffe0ff */
[----:B------:R-:W-:Y:S01]  /*0210*/  UMOV UR7, 0x400 ;  /* 0x0000040000077882 */ /* 0x000fe20000000000 */
[----:B------:R-:W-:-:S03]  /*0220*/  MOV R12, R2 ;  /* 0x00000002000c7202 */ /* 0x000fc60000000f00 */
[----:B-----5:R-:W-:Y:S01]  /*0230*/  IMAD R7, R11, UR13, R10 ;  /* 0x0000000d0b077c24 */ /* 0x020fe2000f8e020a */
[----:B----4-:R-:W-:-:S06]  /*0240*/  ULEA UR7, UR8, UR7, 0x18 ;  /* 0x0000000708077291 */ /* 0x010fcc000f8ec0ff */
[----:B------:R-:W-:-:S04]  /*0250*/  LEA R5, R2, UR7, 0x2 ;  /* 0x0000000702057c11 */ /* 0x000fc8000f8e10ff */
[----:B------:R-:W-:-:S07]  /*0260*/  LEA R8, R6, R5, 0x7 ;  /* 0x0000000506087211 */ /* 0x000fce00078e38ff */
.L_x_522:
[----:B--2---:R-:W-:Y:S01]  /*0270*/  ISETP.GE.AND P0, PT, R10, UR14, PT ;  /* 0x0000000e0a007c0c */ /* 0x004fe2000bf06270 */
[----:B------:R-:W-:-:S03]  /*0280*/  HFMA2 R9, -RZ, RZ, 0, 0 ;  /* 0x00000000ff097431 */ /* 0x000fc600000001ff */
[----:B---3--:R-:W-:-:S13]  /*0290*/  ISETP.GE.OR P0, PT, R11, UR9, P0 ;  /* 0x000000090b007c0c */ /* 0x008fda0008706670 */
[----:B------:R-:W2:Y:S02]  /*02a0*/  @!P0 LDC.64 R4, c[0x0][0x380] ;  /* 0x0000e000ff048b82 */ /* 0x000ea40000000a00 */
[----:B--2---:R-:W-:-:S05]  /*02b0*/  @!P0 IMAD.WIDE.U32 R4, R7, 0x4, R4 ;  /* 0x0000000407048825 */ /* 0x004fca00078e0004 */
        /* <DEDUP_REMOVED lines=8> */
.L_x_521:
[----:B-123--:R-:W-:Y:S05]  /*0340*/  BSYNC.RECONVERGENT B2 ;  /* 0x0000000000027941 */ /* 0x00efea0003800200 */
.L_x_520:
[----:B------:R-:W-:-:S04]  /*0350*/  IADD3 R6, PT, PT, R6, UR12, RZ ;  /* 0x0000000c06067c10 */ /* 0x000fc8000fffe0ff */
[----:B------:R-:W-:-:S13]  /*0360*/  ISETP.GE.U32.AND P0, PT, R6, 0x20, PT ;  /* 0x000000200600780c */ /* 0x000fda0003f06070 */
[----:B------:R-:W-:Y:S05]  /*0370*/  @!P0 BRA `(.L_x_523) ;  /* 0xfffffffc00888947 */ /* 0x000fea000383ffff */
[----:B------:R-:W-:Y:S05]  /*0380*/  BSYNC.RECONVERGENT B1 ;  /* 0x0000000000017941 */ /* 0x000fea0003800200 */
.L_x_519:
[----:B------:R-:W-:-:S07]  /*0390*/  MOV R8, R0 ;  /* 0x0000000000087202 */ /* 0x000fce0000000f00 */
.L_x_529:
        /* <DEDUP_REMOVED lines=13> */
.L_x_528:
[C---:B------:R-:W-:Y:S01]  /*0470*/  IADD3 R14, PT, PT, R10.reuse, UR6, RZ ;  /* 0x000000060a0e7c10 */ /* 0x040fe2000fffe0ff */
[----:B------:R-:W-:Y:S01]  /*0480*/  BSSY.RECONVERGENT B2, `(.L_x_526) ;  /* 0x0000009000027945 */ /* 0x000fe20003800200 */
[----:B------:R-:W-:Y:S01]  /*0490*/  HFMA2 R6, -RZ, RZ, 0, 0 ;  /* 0x00000000ff067431 */ /* 0x000fe200000001ff */
[----:B------:R-:W-:Y:S02]  /*04a0*/  LEA R9, R10, R13, 0x2 ;  /* 0x0000000d0a097211 */ /* 0x000fe400078e10ff */
[----:B--2---:R-:W-:-:S04]  /*04b0*/  ISETP.GE.AND P0, PT, R14, R11, PT ;  /* 0x0000000b0e00720c */ /* 0x004fc80003f06270 */
[----:B---3--:R-:W-:-:S13]  /*04c0*/  ISETP.GE.OR P0, PT, R12, R15, P0 ;  /* 0x0000000f0c00720c */ /* 0x008fda0000706670 */
[----:B-1----:R-:W-:Y:S05]  /*04d0*/  @P0 BRA `(.L_x_527) ;  /* 0x00000000000c0947 */ /* 0x002fea0003800000 */
[----:B------:R-:W-:-:S04]  /*04e0*/  IMAD R7, R12, R11, R14 ;  /* 0x0000000b0c077224 */ /* 0x000fc800078e020e */
[----:B----4-:R-:W-:-:S06]  /*04f0*/  IMAD.WIDE R6, R7, 0x4, R4 ;  /* 0x0000000407067825 */ /* 0x010fcc00078e0204 */
[----:B------:R1:W5:Y:S02]  /*0500*/  LDG.E.CONSTANT R6, desc[UR10][R6.64] ;  /* 0x0000000a06067981 */ /* 0x000364000c1e9900 */
.L_x_527:
[----:B------:R-:W-:Y:S05]  /*0510*/  BSYNC.RECONVERGENT B2 ;  /* 0x0000000000027941 */ /* 0x000fea0003800200 */
.L_x_526:
[----:B-----5:R2:W-:Y:S01]  /*0520*/  STS [R9], R6 ;  /* 0x0000000609007388 */ /* 0x0205e20000000800 */
[----:B0-----:R-:W-:-:S04]  /*0530*/  IADD3 R10, PT, PT, R3, R10, RZ ;  /* 0x0000000a030a7210 */ /* 0x001fc80007ffe0ff */
[----:B------:R-:W-:-:S13]  /*0540*/  ISETP.GE.U32.AND P0, PT, R10, 0x20, PT ;  /* 0x000000200a00780c */ /* 0x000fda0003f06070 */
[----:B--2---:R-:W-:Y:S05]  /*0550*/  @!P0 BRA `(.L_x_528) ;  /* 0xfffffffc00c48947 */ /* 0x004fea000383ffff */
.L_x_525:
[----:B------:R-:W-:Y:S05]  /*0560*/  BSYNC.RECONVERGENT B1 ;  /* 0x0000000000017941 */ /* 0x000fea0003800200 */
.L_x_524:
[----:B------:R-:W-:-:S04]  /*0570*/  IADD3 R8, PT, PT, R8, UR12, RZ ;  /* 0x0000000c08087c10 */ /* 0x000fc8000fffe0ff */
[----:B------:R-:W-:-:S13]  /*0580*/  ISETP.GE.U32.AND P0, PT, R8, 0x20, PT ;  /* 0x000000200800780c */ /* 0x000fda0003f06070 */
[----:B------:R-:W-:Y:S05]  /*0590*/  @!P0 BRA `(.L_x_529) ;  /* 0xfffffffc00808947 */ /* 0x000fea000383ffff */
.L_x_518:
[----:B-123--:R-:W-:Y:S05]  /*05a0*/  BSYNC.RECONVERGENT B0 ;  /* 0x0000000000007941 */ /* 0x00efea0003800200 */
.L_x_517:
[----:B------:R-:W1:Y:S08]  /*05b0*/  S2UR UR8, SR_CgaCtaId ;  /* 0x00000000000879c3 */ /* 0x000e700000008800 */
[----:B------:R-:W-:Y:S01]  /*05c0*/  BAR.SYNC.DEFER_BLOCKING 0x0 ;  /* 0x0000000000007b1d */ /* 0x000fe20000010000 */
[----:B------:R-:W-:-:S05]  /*05d0*/  UIADD3 UR4, UPT, UPT, UR4, 0x20, URZ ;  /* 0x0000002004047890 */ /* 0x000fca000fffe0ff */
[----:B------:R-:W-:Y:S02]  /*05e0*/  UMOV UR7, 0x400 ;  /* 0x0000040000077882 */ /* 0x000fe40000000000 */
[----:B------:R-:W-:Y:S02]  /*05f0*/  UIADD3 UR9, UPT, UPT, UR7, 0x1000, URZ ;  /* 0x0000100007097890 */ /* 0x000fe4000fffe0ff */
[----:B-1----:R-:W-:Y:S02]  /*0600*/  ULEA UR7, UR8, UR7, 0x18 ;  /* 0x0000000708077291 */ /* 0x002fe4000f8ec0ff */
[----:B------:R-:W-:-:S04]  /*0610*/  ULEA UR9, UR8, UR9, 0x18 ;  /* 0x0000000908097291 */ /* 0x000fc8000f8ec0ff */
[----:B------:R-:W-:Y:S02]  /*0620*/  LEA R25, R0, UR7, 0x8 ;  /* 0x0000000700197c11 */ /* 0x000fe4000f8e40ff */
[----:B------:R-:W-:-:S03]  /*0630*/  LEA R20, R2, UR9, 0x3 ;  /* 0x0000000902147c11 */ /* 0x000fc6000f8e18ff */
[----:B----4-:R-:W-:Y:S01]  /*0640*/  LDS.128 R4, [R25] ;  /* 0x0000000019047984 */ /* 0x010fe20000000c00 */
[----:B------:R-:W1:Y:S03]  /*0650*/  LDCU UR7, c[0x0][0x3a0] ;  /* 0x00007400ff0777ac */ /* 0x000e660008000800 */
[----:B------:R-:W2:Y:S04]  /*0660*/  LDS.64 R12, [R20] ;  /* 0x00000000140c7984 */ /* 0x000ea80000000a00 */
[----:B------:R-:W3:Y:S04]  /*0670*/  LDS.128 R8, [R25+0x80] ;  /* 0x0000800019087984 */ /* 0x000ee80000000c00 */
[----:B------:R-:W4:Y:S04]  /*0680*/  LDS.64 R14, [R20+0x80] ;  /* 0x00008000140e7984 */ /* 0x000f280000000a00 */
[----:B------:R-:W5:Y:S01]  /*0690*/  LDS.64 R18, [R20+0x100] ;  /* 0x0001000014127984 */ /* 0x000f620000000a00 */
[----:B-1----:R-:W-:Y:S01]  /*06a0*/  UISETP.GE.AND UP0, UPT, UR4, UR7, UPT ;  /* 0x000000070400728c */ /* 0x002fe2000bf06270 */
[C---:B--2---:R-:W-:Y:S01]  /*06b0*/  FFMA R27, R4.reuse, R12, R17 ;  /* 0x0000000c041b7223 */ /* 0x044fe20000000011 */
[----:B------:R-:W-:-:S02]  /*06c0*/  FFMA R4, R4, R13, R16 ;  /* 0x0000000d04047223 */ /* 0x000fc40000000010 */
[----:B------:R-:W1:Y:S01]  /*06d0*/  LDS.64 R16, [R20+0x180] ;  /* 0x0001800014107984 */ /* 0x000e620000000a00 */
[C---:B---3--:R-:W-:Y:S01]  /*06e0*/  FFMA R12, R8.reuse, R12, R23 ;  /* 0x0000000c080c7223 */ /* 0x048fe20000000017 */
[----:B------:R-:W-:Y:S01]  /*06f0*/  FFMA R8, R8, R13, R22 ;  /* 0x0000000d08087223 */ /* 0x000fe20000000016 */
[C---:B----4-:R-:W-:Y:S01]  /*0700*/  FFMA R23, R14.reuse, R5, R27 ;  /* 0x000000050e177223 */ /* 0x050fe2000000001b */
[----:B------:R-:W-:Y:S01]  /*0710*/  FFMA R5, R5, R15, R4 ;  /* 0x0000000f05057223 */ /* 0x000fe20000000004 */
[----:B------:R-:W-:Y:S01]  /*0720*/  FFMA R29, R14, R9, R12 ;  /* 0x000000090e1d7223 */ /* 0x000fe2000000000c */
[----:B------:R-:W-:Y:S01]  /*0730*/  FFMA R27, R9, R15, R8 ;  /* 0x0000000f091b7223 */ /* 0x000fe20000000008 */
[----:B-----5:R-:W-:Y:S01]  /*0740*/  FFMA R23, R18, R6, R23 ;  /* 0x0000000612177223 */ /* 0x020fe20000000017 */
[-C--:B------:R-:W-:Y:S01]  /*0750*/  FFMA R6, R6, R19.reuse, R5 ;  /* 0x0000001306067223 */ /* 0x080fe20000000005 */
[----:B------:R-:W-:Y:S01]  /*0760*/  LDS.128 R12, [R25+0x10] ;  /* 0x00001000190c7984 */ /* 0x000fe20000000c00 */
[----:B------:R-:W-:Y:S01]  /*0770*/  FFMA R29, R18, R10, R29 ;  /* 0x0000000a121d7223 */ /* 0x000fe2000000001d */
[----:B------:R-:W-:-:S02]  /*0780*/  FFMA R18, R10, R19, R27 ;  /* 0x000000130a127223 */ /* 0x000fc4000000001b */
[----:B------:R-:W2:Y:S01]  /*0790*/  LDS.64 R8, [R20+0x200] ;  /* 0x0002000014087984 */ /* 0x000ea20000000a00 */
[C---:B-1----:R-:W-:Y:S01]  /*07a0*/  FFMA R27, R16.reuse, R7, R23 ;  /* 0x00000007101b7223 */ /* 0x042fe20000000017 */
[----:B------:R-:W-:Y:S02]  /*07b0*/  FFMA R10, R7, R17, R6 ;  /* 0x00000011070a7223 */ /* 0x000fe40000000006 */
[----:B------:R-:W1:Y:S01]  /*07c0*/  LDS.64 R22, [R20+0x280] ;  /* 0x0002800014167984 */ /* 0x000e620000000a00 */
[----:B------:R-:W-:Y:S01]  /*07d0*/  FFMA R29, R16, R11, R29 ;  /* 0x0000000b101d7223 */ /* 0x000fe2000000001d */
[----:B------:R-:W-:Y:S02]  /*07e0*/  FFMA R11, R11, R17, R18 ;  /* 0x000000110b0b7223 */ /* 0x000fe40000000012 */
[----:B------:R-:W3:Y:S04]  /*07f0*/  LDS.128 R4, [R25+0x90] ;  /* 0x0000900019047984 */ /* 0x000ee80000000c00 */
[----:B------:R-:W4:Y:S04]  /*0800*/  LDS.64 R18, [R20+0x300] ;  /* 0x0003000014127984 */ /* 0x000f280000000a00 */
[----:B------:R-:W5:Y:S01]  /*0810*/  LDS.64 R16, [R20+0x380] ;  /* 0x0003800014107984 */ /* 0x000f620000000a00 */
[C---:B--2---:R-:W-:Y:S01]  /*0820*/  FFMA R27, R12.reuse, R8, R27 ;  /* 0x000000080c1b7223 */ /* 0x044fe2000000001b */
[----:B------:R-:W-:-:S03]  /*0830*/  FFMA R10, R12, R9, R10 ;  /* 0x000000090c0a7223 */ /* 0x000fc6000000000a */
[----:B-1----:R-:W-:Y:S01]  /*0840*/  FFMA R27, R22, R13, R27 ;  /* 0x0000000d161b7223 */ /* 0x002fe2000000001b */
[----:B------:R-:W-:Y:S01]  /*0850*/  FFMA R13, R13, R23, R10 ;  /* 0x000000170d0d7223 */ /* 0x000fe2000000000a */
[C---:B---3--:R-:W-:Y:S01]  /*0860*/  FFMA R8, R4.reuse, R8, R29 ;  /* 0x0000000804087223 */ /* 0x048fe2000000001d */
[----:B------:R-:W-:-:S03]  /*0870*/  FFMA R4, R4, R9, R11 ;  /* 0x0000000904047223 */ /* 0x000fc6000000000b */
[----:B------:R-:W-:Y:S01]  /*0880*/  FFMA R29, R22, R5, R8 ;  /* 0x00000005161d7223 */ /* 0x000fe20000000008 */
[----:B----4-:R-:W-:Y:S01]  /*0890*/  FFMA R27, R18, R14, R27 ;  /* 0x0000000e121b7223 */ /* 0x010fe2000000001b */
[----:B------:R-:W-:Y:S01]  /*08a0*/  FFMA R23, R5, R23, R4 ;  /* 0x0000001705177223 */ /* 0x000fe20000000004 */
[-C--:B------:R-:W-:Y:S01]  /*08b0*/  FFMA R14, R14, R19.reuse, R13 ;  /* 0x000000130e0e7223 */ /* 0x080fe2000000000d */
[----:B------:R-:W-:Y:S01]  /*08c0*/  LDS.128 R8, [R25+0x20] ;  /* 0x0000200019087984 */ /* 0x000fe20000000c00 */
[----:B------:R-:W-:Y:S01]  /*08d0*/  FFMA R29, R18, R6, R29 ;  /* 0x00000006121d7223 */ /* 0x000fe2000000001d */
[----:B------:R-:W-:Y:S01]  /*08e0*/  FFMA R18, R6, R19, R23 ;  /* 0x0000001306127223 */ /* 0x000fe20000000017 */
[C---:B-----5:R-:W-:Y:S01]  /*08f0*/  FFMA R27, R16.reuse, R15, R27 ;  /* 0x0000000f101b7223 */ /* 0x060fe2000000001b */
[----:B------:R-:W1:Y:S01]  /*0900*/  LDS.64 R4, [R20+0x400] ;  /* 0x0004000014047984 */ /* 0x000e620000000a00 */
[----:B------:R-:W-:Y:S01]  /*0910*/  FFMA R6, R15, R17, R14 ;  /* 0x000000110f067223 */ /* 0x000fe2000000000e */
[----:B------:R-:W-:Y:S01]  /*0920*/  FFMA R29, R16, R7, R29 ;  /* 0x00000007101d7223 */ /* 0x000fe2000000001d */
[----:B------:R-:W-:Y:S01]  /*0930*/  FFMA R7, R7, R17, R18 ;  /* 0x0000001107077223 */ /* 0x000fe20000000012 */
[----:B------:R-:W2:Y:S04]  /*0940*/  LDS.128 R12, [R25+0xa0] ;  /* 0x0000a000190c7984 */ /* 0x000ea80000000c00 */
[----:B------:R-:W3:Y:S04]  /*0950*/  LDS.64 R22, [R20+0x480] ;  /* 0x0004800014167984 */ /* 0x000ee80000000a00 */
[----:B------:R-:W4:Y:S04]  /*0960*/  LDS.64 R18, [R20+0x500] ;  /* 0x0005000014127984 */ /* 0x000f280000000a00 */
[----:B------:R-:W5:Y:S01]  /*0970*/  LDS.64 R16, [R20+0x580] ;  /* 0x0005800014107984 */ /* 0x000f620000000a00 */
[CC--:B-1----:R-:W-:Y:S01]  /*0980*/  FFMA R27, R8.reuse, R4.reuse, R27 ;  /* 0x00000004081b7223 */ /* 0x0c2fe2000000001b */
[-C--:B------:R-:W-:Y:S01]  /*0990*/  FFMA R6, R8, R5.reuse, R6 ;  /* 0x0000000508067223 */ /* 0x080fe20000000006 */
[C---:B--2---:R-:W-:Y:S01]  /*09a0*/  FFMA R4, R12.reuse, R4, R29 ;  /* 0x000000040c047223 */ /* 0x044fe2000000001d */
[----:B------:R-:W-:Y:S01]  /*09b0*/  FFMA R12, R12, R5, R7 ;  /* 0x000000050c0c7223 */ /* 0x000fe20000000007 */
[C---:B---3--:R-:W-:Y:S01]  /*09c0*/  FFMA R27, R22.reuse, R9, R27 ;  /* 0x00000009161b7223 */ /* 0x048fe2000000001b */
[----:B------:R-:W-:Y:S01]  /*09d0*/  FFMA R9, R9, R23, R6 ;  /* 0x0000001709097223 */ /* 0x000fe20000000006 */
[----:B------:R-:W-:Y:S01]  /*09e0*/  FFMA R29, R22, R13, R4 ;  /* 0x0000000d161d7223 */ /* 0x000fe20000000004 */
[----:B------:R-:W-:Y:S01]  /*09f0*/  FFMA R23, R13, R23, R12 ;  /* 0x000000170d177223 */ /* 0x000fe2000000000c */
[----:B----4-:R-:W-:Y:S01]  /*0a00*/  FFMA R27, R18, R10, R27 ;  /* 0x0000000a121b7223 */ /* 0x010fe2000000001b */
        /* <DEDUP_REMOVED lines=45> */
[----:B------:R-:W-:Y:S01]  /*0ce0*/  FFMA R29, R18, R6, R29 ;  /* 0x00000006121d7223 */ /* 0x000fe2000000001d */
[----:B------:R-:W-:Y:S01]  /*0cf0*/  FFMA R18, R6, R19, R23 ;  /* 0x0000001306127223 */ /* 0x000fe20000000017 */
[----:B------:R-:W-:Y:S01]  /*0d00*/  LDS.128 R8, [R25+0x50] ;  /* 0x0000500019087984 */ /* 0x000fe20000000c00 */
[C---:B-----5:R-:W-:Y:S01]  /*0d10*/  FFMA R27, R16.reuse, R15, R27 ;  /* 0x0000000f101b7223 */ /* 0x060fe2000000001b */
[----:B------:R-:W-:Y:S01]  /*0d20*/  FFMA R6, R15, R17, R14 ;  /* 0x000000110f067223 */ /* 0x000fe2000000000e */
[----:B------:R-:W-:Y:S01]  /*0d30*/  FFMA R29, R16, R7, R29 ;  /* 0x00000007101d7223 */ /* 0x000fe2000000001d */
[----:B------:R-:W1:Y:S01]  /*0d40*/  LDS.64 R4, [R20+0xa00] ;  /* 0x000a000014047984 */ /* 0x000e620000000a00 */
[----:B------:R-:W-:-:S03]  /*0d50*/  FFMA R7, R7, R17, R18 ;  /* 0x0000001107077223 */ /* 0x000fc60000000012 */
        /* <DEDUP_REMOVED lines=12> */
[----:B------:R-:W-:Y:S01]  /*0e20*/  LDS.128 R4, [R25+0x60] ;  /* 0x0000600019047984 */ /* 0x000fe20000000c00 */
[----:B----4-:R-:W-:Y:S01]  /*0e30*/  FFMA R27, R18, R10, R27 ;  /* 0x0000000a121b7223 */ /* 0x010fe2000000001b */
[-C--:B------:R-:W-:Y:S01]  /*0e40*/  FFMA R10, R10, R19.reuse, R9 ;  /* 0x000000130a0a7223 */ /* 0x080fe20000000009 */
[----:B------:R-:W-:Y:S01]  /*0e50*/  FFMA R18, R18, R14, R29 ;  /* 0x0000000e12127223 */ /* 0x000fe2000000001d */
[----:B------:R-:W1:Y:S01]  /*0e60*/  LDS.64 R12, [R20+0xc00] ;  /* 0x000c0000140c7984 */ /* 0x000e620000000a00 */
[----:B------:R-:W-:Y:S01]  /*0e70*/  FFMA R22, R14, R19, R23 ;  /* 0x000000130e167223 */ /* 0x000fe20000000017 */
[C---:B-----5:R-:W-:Y:S01]  /*0e80*/  FFMA R23, R16.reuse, R11, R27 ;  /* 0x0000000b10177223 */ /* 0x060fe2000000001b */
[----:B------:R-:W-:Y:S01]  /*0e90*/  FFMA R14, R11, R17, R10 ;  /* 0x000000110b0e7223 */ /* 0x000fe2000000000a */
[----:B------:R-:W-:Y:S01]  /*0ea0*/  FFMA R27, R16, R15, R18 ;  /* 0x0000000f101b7223 */ /* 0x000fe20000000012 */
[----:B------:R-:W2:Y:S01]  /*0eb0*/  LDS.128 R8, [R25+0xe0] ;  /* 0x0000e00019087984 */ /* 0x000ea20000000c00 */
[----:B------:R-:W-:-:S03]  /*0ec0*/  FFMA R15, R15, R17, R22 ;  /* 0x000000110f0f7223 */ /* 0x000fc60000000016 */
[----:B------:R-:W3:Y:S04]  /*0ed0*/  LDS.64 R18, [R20+0xc80] ;  /* 0x000c800014127984 */ /* 0x000ee80000000a00 */
[----:B------:R-:W4:Y:S01]  /*0ee0*/  LDS.64 R16, [R20+0xd00] ;  /* 0x000d000014107984 */ /* 0x000f220000000a00 */
[CC--:B-1----:R-:W-:Y:S01]  /*0ef0*/  FFMA R29, R4.reuse, R12.reuse, R23 ;  /* 0x0000000c041d7223 */ /* 0x0c2fe20000000017 */
[-C--:B------:R-:W-:Y:S02]  /*0f00*/  FFMA R14, R4, R13.reuse, R14 ;  /* 0x0000000d040e7223 */ /* 0x080fe4000000000e */
[----:B------:R-:W1:Y:S01]  /*0f10*/  LDS.64 R22, [R20+0xd80] ;  /* 0x000d800014167984 */ /* 0x000e620000000a00 */
        /* <DEDUP_REMOVED lines=9> */
[----:B------:R-:W-:Y:S01]  /*0fb0*/  LDS.128 R12, [R25+0x70] ;  /* 0x00007000190c7984 */ /* 0x000fe20000000c00 */
[----:B------:R-:W-:-:S03]  /*0fc0*/  FFMA R10, R10, R17, R9 ;  /* 0x000000110a0a7223 */ /* 0x000fc60000000009 */
[----:B------:R-:W2:Y:S04]  /*0fd0*/  LDS.64 R4, [R20+0xe00] ;  /* 0x000e000014047984 */ /* 0x000ea80000000a00 */
[----:B------:R-:W3:Y:S01]  /*0fe0*/  LDS.128 R16, [R25+0xf0] ;  /* 0x0000f00019107984 */ /* 0x000ee20000000c00 */
[C---:B-1----:R-:W-:Y:S01]  /*0ff0*/  FFMA R27, R22.reuse, R7, R27 ;  /* 0x00000007161b7223 */ /* 0x042fe2000000001b */
[----:B------:R-:W-:Y:S01]  /*1000*/  FFMA R26, R7, R23, R6 ;  /* 0x00000017071a7223 */ /* 0x000fe20000000006 */
[----:B------:R-:W-:Y:S01]  /*1010*/  FFMA R29, R22, R11, R8 ;  /* 0x0000000b161d7223 */ /* 0x000fe20000000008 */
[----:B------:R-:W1:Y:S01]  /*1020*/  LDS.64 R6, [R20+0xe80] ;  /* 0x000e800014067984 */ /* 0x000e620000000a00 */
[----:B------:R-:W-:-:S03]  /*1030*/  FFMA R23, R11, R23, R10 ;  /* 0x000000170b177223 */ /* 0x000fc6000000000a */
[----:B------:R-:W4:Y:S04]  /*1040*/  LDS.64 R8, [R20+0xf00] ;  /* 0x000f000014087984 */ /* 0x000f280000000a00 */
[----:B------:R-:W5:Y:S01]  /*1050*/  LDS.64 R10, [R20+0xf80] ;  /* 0x000f8000140a7984 */ /* 0x000f620000000a00 */
[CC--:B--2---:R-:W-:Y:S01]  /*1060*/  FFMA R27, R12.reuse, R4.reuse, R27 ;  /* 0x000000040c1b7223 */ /* 0x0c4fe2000000001b */
[-C--:B------:R-:W-:Y:S01]  /*1070*/  FFMA R26, R12, R5.reuse, R26 ;  /* 0x000000050c1a7223 */ /* 0x080fe2000000001a */
[C---:B---3--:R-:W-:Y:S01]  /*1080*/  FFMA R4, R16.reuse, R4, R29 ;  /* 0x0000000410047223 */ /* 0x048fe2000000001d */
[----:B------:R-:W-:Y:S01]  /*1090*/  FFMA R16, R16, R5, R23 ;  /* 0x0000000510107223 */ /* 0x000fe20000000017 */
[C---:B-1----:R-:W-:Y:S01]  /*10a0*/  FFMA R27, R6.reuse, R13, R27 ;  /* 0x0000000d061b7223 */ /* 0x042fe2000000001b */
[----:B------:R-:W-:Y:S01]  /*10b0*/  FFMA R13, R13, R7, R26 ;  /* 0x000000070d0d7223 */ /* 0x000fe2000000001a */
[----:B------:R-:W-:Y:S01]  /*10c0*/  FFMA R5, R6, R17, R4 ;  /* 0x0000001106057223 */ /* 0x000fe20000000004 */
[----:B------:R-:W-:Y:S01]  /*10d0*/  FFMA R7, R17, R7, R16 ;  /* 0x0000000711077223 */ /* 0x000fe20000000010 */
[----:B----4-:R-:W-:Y:S01]  /*10e0*/  FFMA R27, R8, R14, R27 ;  /* 0x0000000e081b7223 */ /* 0x010fe2000000001b */
[-C--:B------:R-:W-:Y:S01]  /*10f0*/  FFMA R14, R14, R9.reuse, R13 ;  /* 0x000000090e0e7223 */ /* 0x080fe2000000000d */
[----:B------:R-:W-:Y:S01]  /*1100*/  FFMA R8, R8, R18, R5 ;  /* 0x0000001208087223 */ /* 0x000fe20000000005 */
[----:B------:R-:W-:Y:S01]  /*1110*/  FFMA R18, R18, R9, R7 ;  /* 0x0000000912127223 */ /* 0x000fe20000000007 */
[C---:B-----5:R-:W-:Y:S01]  /*1120*/  FFMA R17, R10.reuse, R15, R27 ;  /* 0x0000000f0a117223 */ /* 0x060fe2000000001b */
[----:B------:R-:W-:Y:S01]  /*1130*/  FFMA R16, R15, R11, R14 ;  /* 0x0000000b0f107223 */ /* 0x000fe2000000000e */
[----:B------:R-:W-:Y:S01]  /*1140*/  FFMA R23, R10, R19, R8 ;  /* 0x000000130a177223 */ /* 0x000fe20000000008 */
[----:B------:R-:W-:Y:S01]  /*1150*/  FFMA R22, R19, R11, R18 ;  /* 0x0000000b13167223 */ /* 0x000fe20000000012 */
[----:B------:R-:W-:Y:S06]  /*1160*/  BAR.SYNC.DEFER_BLOCKING 0x0 ;  /* 0x0000000000007b1d */ /* 0x000fec0000010000 */
[----:B------:R-:W-:Y:S05]  /*1170*/  BRA.U !UP0, `(.L_x_530) ;  /* 0xffffffed08ec7547 */ /* 0x000fea000b83ffff */
.L_x_516:
[----:B------:R-:W1:Y:S01]  /*1180*/  LDCU UR4, c[0x0][0x398] ;  /* 0x00007300ff0477ac */ /* 0x000e620008000800 */
[C---:B------:R-:W-:Y:S01]  /*1190*/  IADD3 R0, PT, PT, R24.reuse, 0x1, RZ ;  /* 0x0000000118007810 */ /* 0x040fe20007ffe0ff */
[----:B------:R-:W-:Y:S01]  /*11a0*/  BSSY.RECONVERGENT B0, `(.L_x_531) ;  /* 0x0000014000007945 */ /* 0x000fe20003800200 */
[----:B-1----:R-:W-:Y:S02]  /*11b0*/  ISETP.GE.AND P1, PT, R24, UR4, PT ;  /* 0x0000000418007c0c */ /* 0x002fe4000bf26270 */
[----:B------:R-:W-:-:S11]  /*11c0*/  ISETP.GE.AND P0, PT, R0, UR4, PT ;  /* 0x0000000400007c0c */ /* 0x000fd6000bf06270 */
[----:B------:R-:W-:Y:S05]  /*11d0*/  @P1 BRA `(.L_x_532) ;  /* 0x0000000000401947 */ /* 0x000fea0003800000 */
[----:B------:R-:W1:Y:S01]  /*11e0*/  LDCU UR5, c[0x0][0x39c] ;  /* 0x00007380ff0577ac */ /* 0x000e620008000800 */
[----:B------:R-:W-:-:S04]  /*11f0*/  IADD3 R2, PT, PT, R21, 0x1, RZ ;  /* 0x0000000115027810 */ /* 0x000fc80007ffe0ff */
[----:B-1----:R-:W-:Y:S01]  /*1200*/  ISETP.GE.AND P1, PT, R2, UR5, PT ;  /* 0x0000000502007c0c */ /* 0x002fe2000bf26270 */
[----:B------:R-:W-:Y:S01]  /*1210*/  IMAD R24, R24, UR5, RZ ;  /* 0x0000000518187c24 */ /* 0x000fe2000f8e02ff */
[----:B------:R-:W-:-:S11]  /*1220*/  ISETP.GE.AND P2, PT, R21, UR5, PT ;  /* 0x0000000515007c0c */ /* 0x000fd6000bf46270 */
[----:B0-----:R-:W0:Y:S01]  /*1230*/  @!P1 LDC.64 R2, c[0x0][0x390] ;  /* 0x0000e400ff029b82 */ /* 0x001e220000000a00 */
        /* <DEDUP_REMOVED lines=10> */
.L_x_532:
[----:B------:R-:W-:Y:S05]  /*12e0*/  BSYNC.RECONVERGENT B0 ;  /* 0x0000000000007941 */ /* 0x000fea0003800200 */
.L_x_531:
[----:B------:R-:W-:Y:S05]  /*12f0*/  @P0 EXIT ;  /* 0x000000000000094d */ /* 0x000fea0003800000 */
[----:B------:R-:W2:Y:S01]  /*1300*/  LDCU UR4, c[0x0][0x39c] ;  /* 0x00007380ff0477ac */ /* 0x000ea20008000800 */
[C---:B-1----:R-:W-:Y:S02]  /*1310*/  IADD3 R4, PT, PT, R21.reuse, 0x1, RZ ;  /* 0x0000000115047810 */ /* 0x042fe40007ffe0ff */
[----:B--2---:R-:W-:Y:S01]  /*1320*/  ISETP.GE.AND P0, PT, R21, UR4, PT ;  /* 0x0000000415007c0c */ /* 0x004fe2000bf06270 */
        /* <DEDUP_REMOVED lines=15> */
.L_x_533:
        /* <DEDUP_REMOVED lines=14> */
.L_x_668:


//--------------------- .text._Z22gemm_smem_tiled_kernelILi32ELi16ELi128EEvPKfS1_Pfiii --------------------------
	.section	.text._Z22gemm_smem_tiled_kernelILi32ELi16ELi128EEvPKfS1_Pfiii,"ax",@progbits
	.align	128
        .global         _Z22gemm_smem_tiled_kernelILi32ELi16ELi128EEvPKfS1_Pfiii
        .type           _Z22gemm_smem_tiled_kernelILi32ELi16ELi128EEvPKfS1_Pfiii,@function
        .size           _Z22gemm_smem_tiled_kernelILi32ELi16ELi128EEvPKfS1_Pfiii,(.L_x_669 - _Z22gemm_smem_tiled_kernelILi32ELi16ELi128EEvPKfS1_Pfiii)
        .other          _Z22gemm_smem_tiled_kernelILi32ELi16ELi128EEvPKfS1_Pfiii,@"STO_CUDA_ENTRY STV_DEFAULT"
_Z22gemm_smem_tiled_kernelILi32ELi16ELi128EEvPKfS1_Pfiii:
.text._Z22gemm_smem_tiled_kernelILi32ELi16ELi128EEvPKfS1_Pfiii:
[----:B------:R-:W-:Y:S01]  /*0000*/  LDC R1, c[0x0][0x37c] ;  /* 0x0000df00ff017b82 */ /* 0x000fe20000000800 */
[----:B------:R-:W0:Y:S07]  /*0010*/  S2R R0, SR_TID.Y ;  /* 0x0000000000007919 */ /* 0x000e2e0000002200 */
[----:B------:R-:W1:Y:S01]  /*0020*/  S2UR UR5, SR_CTAID.Y ;  /* 0x00000000000579c3 */ /* 0x000e620000002600 */
[----:B------:R-:W2:Y:S01]  /*0030*/  LDCU UR4, c[0x0][0x3a0] ;  /* 0x00007400ff0477ac */ /* 0x000ea20008000800 */
[----:B------:R-:W-:Y:S01]  /*0040*/  HFMA2 R48, -RZ, RZ, 0, 0 ;  /* 0x00000000ff307431 */ /* 0x000fe200000001ff */
[----:B------:R-:W3:Y:S01]  /*0050*/  S2R R2, SR_TID.X ;  /* 0x0000000000027919 */ /* 0x000ee20000002100 */
[----:B------:R-:W-:Y:S01]  /*0060*/  HFMA2 R50, -RZ, RZ, 0, 0 ;  /* 0x00000000ff327431 */ /* 0x000fe200000001ff */
[----:B------:R-:W-:Y:S01]  /*0070*/  MOV R45, RZ ;  /* 0x000000ff002d7202 */ /* 0x000fe20000000f00 */
[----:B------:R-:W-:Y:S01]  /*0080*/  HFMA2 R37, -RZ, RZ, 0, 0 ;  /* 0x00000000ff257431 */ /* 0x000fe200000001ff */
[----:B------:R-:W-:Y:S01]  /*0090*/  CS2R R24, SRZ ;  /* 0x0000000000187805 */ /* 0x000fe2000001ff00 */
        /* <DEDUP_REMOVED lines=22> */
.L_x_549:
[----:B------:R-:W-:Y:S01]  /*0200*/  ISETP.GT.U32.AND P0, PT, R0, 0x1f, PT ;  /* 0x0000001f0000780c */ /* 0x000fe20003f04070 */
[----:B------:R-:W0:Y:S01]  /*0210*/  LDCU UR9, c[0x0][0x3a0] ;  /* 0x00007400ff0977ac */ /* 0x000e220008000800 */
[----:B------:R-:W-:Y:S01]  /*0220*/  BSSY.RECONVERGENT B0, `(.L_x_535) ;  /* 0x000001e000007945 */ /* 0x000fe20003800200 */
[----:B------:R-:W2:Y:S10]  /*0230*/  LDCU UR7, c[0x0][0x398] ;  /* 0x00007300ff0777ac */ /* 0x000eb40008000800 */
[----:B------:R-:W-:Y:S05]  /*0240*/  @P0 BRA `(.L_x_536) ;  /* 0x00000000006c0947 */ /* 0x000fea0003800000 */
[----:B------:R-:W-:-:S07]  /*0250*/  MOV R6, R0 ;  /* 0x0000000000067202 */ /* 0x000fce0000000f00 */
.L_x_540:
        /* <DEDUP_REMOVED lines=9> */
.L_x_539:
        /* <DEDUP_REMOVED lines=13> */
.L_x_538:
[----:B0-2---:R-:W-:Y:S05]  /*03c0*/  BSYNC.RECONVERGENT B1 ;  /* 0x0000000000017941 */ /* 0x005fea0003800200 */
.L_x_537:
[----:B------:R-:W-:-:S04]  /*03d0*/  IADD3 R6, PT, PT, R6, UR12, RZ ;  /* 0x0000000c06067c10 */ /* 0x000fc8000fffe0ff */
[----:B------:R-:W-:-:S13]  /*03e0*/  ISETP.GE.U32.AND P0, PT, R6, 0x20, PT ;  /* 0x000000200600780c */ /* 0x000fda0003f06070 */
[----:B------:R-:W-:Y:S05]  /*03f0*/  @!P0 BRA `(.L_x_540) ;  /* 0xfffffffc00988947 */ /* 0x000fea000383ffff */
.L_x_536:
[----:B0-2---:R-:W-:Y:S05]  /*0400*/  BSYNC.RECONVERGENT B0 ;  /* 0x0000000000007941 */ /* 0x005fea0003800200 */
.L_x_535:
[----:B------:R-:W-:Y:S01]  /*0410*/  ISETP.GT.U32.AND P0, PT, R0, 0xf, PT ;  /* 0x0000000f0000780c */ /* 0x000fe20003f04070 */
[----:B------:R-:W-:-:S12]  /*0420*/  BSSY.RECONVERGENT B0, `(.L_x_541) ;  /* 0x0000023000007945 */ /* 0x000fd80003800200 */
[----:B------:R-:W-:Y:S05]  /*0430*/  @P0 BRA `(.L_x_542) ;  /* 0x0000000000840947 */ /* 0x000fea0003800000 */
[----:B------:R-:W-:-:S07]  /*0440*/  MOV R6, R0 ;  /* 0x0000000000067202 */ /* 0x000fce0000000f00 */
.L_x_548:
        /* <DEDUP_REMOVED lines=12> */
.L_x_547:
        /* <DEDUP_REMOVED lines=11> */
.L_x_546:
[----:B------:R-:W-:Y:S05]  /*05c0*/  BSYNC.RECONVERGENT B2 ;  /* 0x0000000000027941 */ /* 0x000fea0003800200 */
.L_x_545:
[----:B-----5:R4:W-:Y:S01]  /*05d0*/  STS [R11], R4 ;  /* 0x000000040b007388 */ /* 0x0209e20000000800 */
[----:B-1----:R-:W-:-:S04]  /*05e0*/  IADD3 R7, PT, PT, R32, R7, RZ ;  /* 0x0000000720077210 */ /* 0x002fc80007ffe0ff */
[----:B------:R-:W-:-:S13]  /*05f0*/  ISETP.GE.U32.AND P0, PT, R7, 0x80, PT ;  /* 0x000000800700780c */ /* 0x000fda0003f06070 */
[----:B----4-:R-:W-:Y:S05]  /*0600*/  @!P0 BRA `(.L_x_547) ;  /* 0xfffffffc00c08947 */ /* 0x010fea000383ffff */
.L_x_544:
[----:B------:R-:W-:Y:S05]  /*0610*/  BSYNC.RECONVERGENT B1 ;  /* 0x0000000000017941 */ /* 0x000fea0003800200 */
.L_x_543:
[----:B------:R-:W-:-:S04]  /*0620*/  IADD3 R6, PT, PT, R6, UR12, RZ ;  /* 0x0000000c06067c10 */ /* 0x000fc8000fffe0ff */
[----:B------:R-:W-:-:S13]  /*0630*/  ISETP.GE.U32.AND P0, PT, R6, 0x10, PT ;  /* 0x000000100600780c */ /* 0x000fda0003f06070 */
[----:B------:R-:W-:Y:S05]  /*0640*/  @!P0 BRA `(.L_x_548) ;  /* 0xfffffffc00808947 */ /* 0x000fea000383ffff */
.L_x_542:
[----:B------:R-:W-:Y:S05]  /*0650*/  BSYNC.RECONVERGENT B0 ;  /* 0x0000000000007941 */ /* 0x000fea0003800200 */
.L_x_541:
        /* <DEDUP_REMOVED lines=12> */
[----:B0-----:R-:W0:Y:S04]  /*0720*/  LDS.128 R4, [R35+0x10] ;  /* 0x0000100023047984 */ /* 0x001e280000000c00 */
[----:B------:R-:W4:Y:S04]  /*0730*/  LDS.128 R16, [R36+0x40] ;  /* 0x0000400024107984 */ /* 0x000f280000000c00 */
[----:B------:R-:W5:Y:S01]  /*0740*/  LDS.128 R12, [R35+0x200] ;  /* 0x00020000230c7984 */ /* 0x000f620000000c00 */
[----:B--2---:R-:W-:Y:S01]  /*0750*/  UISETP.GE.AND UP0, UPT, UR4, UR7, UPT ;  /* 0x000000070400728c */ /* 0x004fe2000bf06270 */
[C---:B---3--:R-:W-:Y:S01]  /*0760*/  FFMA R41, R20.reuse, R8, R41 ;  /* 0x0000000814297223 */ /* 0x048fe20000000029 */
[C---:B------:R-:W-:Y:S01]  /*0770*/  FFMA R26, R20.reuse, R9, R26 ;  /* 0x00000009141a7223 */ /* 0x040fe2000000001a */
[C---:B------:R-:W-:Y:S01]  /*0780*/  FFMA R31, R20.reuse, R10, R25 ;  /* 0x0000000a141f7223 */ /* 0x040fe20000000019 */
[C---:B------:R-:W-:Y:S01]  /*0790*/  FFMA R50, R20.reuse, R11, R50 ;  /* 0x0000000b14327223 */ /* 0x040fe20000000032 */
[C---:B0-----:R-:W-:Y:S01]  /*07a0*/  FFMA R45, R20.reuse, R4, R45 ;  /* 0x00000004142d7223 */ /* 0x041fe2000000002d */
        /* <DEDUP_REMOVED lines=9> */
[----:B------:R-:W0:Y:S01]  /*0840*/  LDS.128 R8, [R35+0x210] ;  /* 0x0002100023087984 */ /* 0x000e220000000c00 */
[C---:B------:R-:W-:Y:S01]  /*0850*/  FFMA R29, R16.reuse, R6, R29 ;  /* 0x00000006101d7223 */ /* 0x040fe2000000001d */
[----:B------:R-:W-:Y:S01]  /*0860*/  FFMA R30, R16, R7, R42 ;  /* 0x00000007101e7223 */ /* 0x000fe2000000002a */
[C---:B-----5:R-:W-:Y:S01]  /*0870*/  FFMA R41, R12.reuse, R21, R41 ;  /* 0x000000150c297223 */ /* 0x060fe20000000029 */
        /* <DEDUP_REMOVED lines=8> */
[----:B------:R-:W-:Y:S04]  /*0900*/  LDS.128 R24, [R35+0x600] ;  /* 0x0006000023187984 */ /* 0x000fe80000000c00 */
[----:B------:R-:W3:Y:S01]  /*0910*/  LDS.128 R12, [R35+0x410] ;  /* 0x00041000230c7984 */ /* 0x000ee20000000c00 */
        /* <DEDUP_REMOVED lines=9> */
[----:B------:R-:W-:Y:S01]  /*09b0*/  FFMA R4, R4, R18, R51 ;  /* 0x0000001204047223 */ /* 0x000fe20000000033 */
[----:B------:R-:W0:Y:S01]  /*09c0*/  LDS.128 R8, [R35+0x610] ;  /* 0x0006100023087984 */ /* 0x000e220000000c00 */
        /* <DEDUP_REMOVED lines=52> */
[----:B------:R-:W-:Y:S01]  /*0d10*/  FFMA R30, R24, R23, R30 ;  /* 0x00000017181e7223 */ /* 0x000fe2000000001e */
[----:B--2---:R-:W-:Y:S01]  /*0d20*/  FFMA R41, R16, R13, R41 ;  /* 0x0000000d10297223 */ /* 0x004fe20000000029 */
[C---:B------:R-:W-:Y:S01]  /*0d30*/  FFMA R23, R13.reuse, R17, R42 ;  /* 0x000000110d177223 */ /* 0x040fe2000000002a */
[C---:B------:R-:W-:Y:S01]  /*0d40*/  FFMA R31, R13.reuse, R18, R31 ;  /* 0x000000120d1f7223 */ /* 0x040fe2000000001f */
[C---:B------:R-:W-:Y:S01]  /*0d50*/  FFMA R50, R13.reuse, R19, R50 ;  /* 0x000000130d327223 */ /* 0x040fe20000000032 */
[----:B---3--:R-:W-:Y:S01]  /*0d60*/  FFMA R45, R4, R13, R45 ;  /* 0x0000000d042d7223 */ /* 0x008fe2000000002d */
        /* <DEDUP_REMOVED lines=12> */
[C---:B0-----:R-:W-:Y:S01]  /*0e30*/  FFMA R41, R8.reuse, R14, R41 ;  /* 0x0000000e08297223 */ /* 0x041fe20000000029 */
[----:B------:R-:W-:Y:S01]  /*0e40*/  FFMA R8, R8, R26, R47 ;  /* 0x0000001a08087223 */ /* 0x000fe2000000002f */
[-C--:B------:R-:W-:Y:S01]  /*0e50*/  FFMA R40, R14, R9.reuse, R23 ;  /* 0x000000090e287223 */ /* 0x080fe20000000017 */
[----:B------:R-:W0:Y:S01]  /*0e60*/  LDS.128 R4, [R35+0xe00] ;  /* 0x000e000023047984 */ /* 0x000e220000000c00 */
[----:B------:R-:W-:Y:S01]  /*0e70*/  FFMA R44, R26, R9, R21 ;  /* 0x000000091a2c7223 */ /* 0x000fe20000000015 */
[-C--:B------:R-:W-:Y:S01]  /*0e80*/  FFMA R31, R14, R10.reuse, R31 ;  /* 0x0000000a0e1f7223 */ /* 0x080fe2000000001f */
[----:B------:R-:W-:Y:S01]  /*0e90*/  FFMA R39, R26, R10, R39 ;  /* 0x0000000a1a277223 */ /* 0x000fe20000000027 */
[----:B------:R-:W3:Y:S01]  /*0ea0*/  LDS.128 R20, [R35+0xe10] ;  /* 0x000e100023147984 */ /* 0x000ee20000000c00 */
        /* <DEDUP_REMOVED lines=11> */
[----:B------:R-:W-:Y:S01]  /*0f60*/  LDS.128 R16, [R35+0x1000] ;  /* 0x0010000023107984 */ /* 0x000fe20000000c00 */
[----:B------:R-:W-:Y:S01]  /*0f70*/  FFMA R41, R4, R15, R41 ;  /* 0x0000000f04297223 */ /* 0x000fe20000000029 */
[-C--:B------:R-:W-:Y:S01]  /*0f80*/  FFMA R40, R15, R5.reuse, R40 ;  /* 0x000000050f287223 */ /* 0x080fe20000000028 */
[----:B------:R-:W-:Y:S01]  /*0f90*/  FFMA R44, R27, R5, R44 ;  /* 0x000000051b2c7223 */ /* 0x000fe2000000002c */
[----:B------:R-:W0:Y:S01]  /*0fa0*/  LDS.128 R8, [R36+0x60] ;  /* 0x0000600024087984 */ /* 0x000e220000000c00 */
[-C--:B------:R-:W-:Y:S01]  /*0fb0*/  FFMA R31, R15, R6.reuse, R31 ;  /* 0x000000060f1f7223 */ /* 0x080fe2000000001f */
[----:B------:R-:W-:Y:S01]  /*0fc0*/  FFMA R39, R27, R6, R39 ;  /* 0x000000061b277223 */ /* 0x000fe20000000027 */
[-C--:B------:R-:W-:Y:S01]  /*0fd0*/  FFMA R50, R15, R7.reuse, R50 ;  /* 0x000000070f327223 */ /* 0x080fe20000000032 */
[----:B------:R-:W-:Y:S01]  /*0fe0*/  FFMA R38, R27, R7, R38 ;  /* 0x000000071b267223 */ /* 0x000fe20000000026 */
[C---:B---3--:R-:W-:Y:S01]  /*0ff0*/  FFMA R45, R20.reuse, R15, R45 ;  /* 0x0000000f142d7223 */ /* 0x048fe2000000002d */
[----:B------:R-:W2:Y:S01]  /*1000*/  LDS.128 R4, [R36+0x20] ;  /* 0x0000200024047984 */ /* 0x000ea20000000c00 */
[----:B------:R-:W-:Y:S01]  /*1010*/  FFMA R43, R20, R27, R43 ;  /* 0x0000001b142b7223 */ /* 0x000fe2000000002b */
[C---:B------:R-:W-:Y:S01]  /*1020*/  FFMA R48, R15.reuse, R21, R48 ;  /* 0x000000150f307223 */ /* 0x040fe20000000030 */
[CC--:B------:R-:W-:Y:S01]  /*1030*/  FFMA R37, R15.reuse, R22.reuse, R37 ;  /* 0x000000160f257223 */ /* 0x0c0fe20000000025 */
[----:B------:R-:W-:Y:S01]  /*1040*/  FFMA R28, R15, R23, R28 ;  /* 0x000000170f1c7223 */ /* 0x000fe2000000001c */
[C---:B------:R-:W-:Y:S01]  /*1050*/  FFMA R20, R27.reuse, R21, R12 ;  /* 0x000000151b147223 */ /* 0x040fe2000000000c */
[C---:B------:R-:W-:Y:S01]  /*1060*/  FFMA R29, R27.reuse, R22, R29 ;  /* 0x000000161b1d7223 */ /* 0x040fe2000000001d */
[----:B------:R-:W3:Y:S01]  /*1070*/  LDS.128 R12, [R35+0x1010] ;  /* 0x00101000230c7984 */ /* 0x000ee20000000c00 */
[----:B------:R-:W-:Y:S01]  /*1080*/  FFMA R30, R27, R23, R30 ;  /* 0x000000171b1e7223 */ /* 0x000fe2000000001e */
[C---:B0-----:R-:W-:Y:S01]  /*1090*/  FFMA R46, R8.reuse, R16, R25 ;  /* 0x00000010082e7223 */ /* 0x041fe20000000019 */
[C---:B------:R-:W-:Y:S01]  /*10a0*/  FFMA R44, R8.reuse, R17, R44 ;  /* 0x00000011082c7223 */ /* 0x040fe2000000002c */
[----:B------:R-:W0:Y:S01]  /*10b0*/  LDS.128 R24, [R35+0x1200] ;  /* 0x0012000023187984 */ /* 0x000e220000000c00 */
[C---:B------:R-:W-:Y:S01]  /*10c0*/  FFMA R39, R8.reuse, R18, R39 ;  /* 0x0000001208277223 */ /* 0x040fe20000000027 */
[----:B------:R-:W-:Y:S01]  /*10d0*/  FFMA R38, R8, R19, R38 ;  /* 0x0000001308267223 */ /* 0x000fe20000000026 */
[C---:B--2---:R-:W-:Y:S01]  /*10e0*/  FFMA R41, R4.reuse, R16, R41 ;  /* 0x0000001004297223 */ /* 0x044fe20000000029 */
[C---:B------:R-:W-:Y:S01]  /*10f0*/  FFMA R40, R4.reuse, R17, R40 ;  /* 0x0000001104287223 */ /* 0x040fe20000000028 */
[C---:B------:R-:W-:Y:S01]  /*1100*/  FFMA R31, R4.reuse, R18, R31 ;  /* 0x00000012041f7223 */ /* 0x040fe2000000001f */
[----:B------:R-:W-:-:S02]  /*1110*/  FFMA R50, R4, R19, R50 ;  /* 0x0000001304327223 */ /* 0x000fc40000000032 */
[----:B------:R-:W2:Y:S01]  /*1120*/  LDS.128 R16, [R35+0x1210] ;  /* 0x0012100023107984 */ /* 0x000ea20000000c00 */
[-C--:B---3--:R-:W-:Y:S01]  /*1130*/  FFMA R45, R4, R12.reuse, R45 ;  /* 0x0000000c042d7223 */ /* 0x088fe2000000002d */
[C---:B------:R-:W-:Y:S01]  /*1140*/  FFMA R43, R8.reuse, R12, R43 ;  /* 0x0000000c082b7223 */ /* 0x040fe2000000002b */
[-C--:B------:R-:W-:Y:S01]  /*1150*/  FFMA R12, R8, R13.reuse, R20 ;  /* 0x0000000d080c7223 */ /* 0x080fe20000000014 */
[C---:B------:R-:W-:Y:S01]  /*1160*/  FFMA R48, R4.reuse, R13, R48 ;  /* 0x0000000d04307223 */ /* 0x040fe20000000030 */
[CC--:B------:R-:W-:Y:S01]  /*1170*/  FFMA R37, R4.reuse, R14.reuse, R37 ;  /* 0x0000000e04257223 */ /* 0x0c0fe20000000025 */
[-C--:B------:R-:W-:Y:S01]  /*1180*/  FFMA R28, R4, R15.reuse, R28 ;  /* 0x0000000f041c7223 */ /* 0x080fe2000000001c */
[----:B------:R-:W3:Y:S01]  /*1190*/  LDS.128 R20, [R35+0x1400] ;  /* 0x0014000023147984 */ /* 0x000ee20000000c00 */
[C---:B------:R-:W-:Y:S01]  /*11a0*/  FFMA R29, R8.reuse, R14, R29 ;  /* 0x0000000e081d7223 */ /* 0x040fe2000000001d */
[----:B------:R-:W-:Y:S01]  /*11b0*/  FFMA R30, R8, R15, R30 ;  /* 0x0000000f081e7223 */ /* 0x000fe2000000001e */
[C---:B0-----:R-:W-:Y:S01]  /*11c0*/  FFMA R41, R24.reuse, R5, R41 ;  /* 0x0000000518297223 */ /* 0x041fe20000000029 */
[----:B------:R-:W-:Y:S01]  /*11d0*/  FFMA R46, R24, R9, R46 ;  /* 0x00000009182e7223 */ /* 0x000fe2000000002e */
[-C--:B------:R-:W-:Y:S01]  /*11e0*/  FFMA R40, R5, R25.reuse, R40 ;  /* 0x0000001905287223 */ /* 0x080fe20000000028 */
[----:B------:R-:W-:Y:S01]  /*11f0*/  FFMA R44, R9, R25, R44 ;  /* 0x00000019092c7223 */ /* 0x000fe2000000002c */
[-C--:B------:R-:W-:Y:S01]  /*1200*/  FFMA R42, R5, R26.reuse, R31 ;  /* 0x0000001a052a7223 */ /* 0x080fe2000000001f */
[----:B------:R-:W-:Y:S01]  /*1210*/  FFMA R39, R9, R26, R39 ;  /* 0x0000001a09277223 */ /* 0x000fe20000000027 */
[-C--:B------:R-:W-:Y:S01]  /*1220*/  FFMA R4, R5, R27.reuse, R50 ;  /* 0x0000001b05047223 */ /* 0x080fe20000000032 */
[----:B------:R-:W-:-:S02]  /*1230*/  FFMA R38, R9, R27, R38 ;  /* 0x0000001b09267223 */ /* 0x000fc40000000026 */
[----:B------:R-:W0:Y:S01]  /*1240*/  LDS.128 R24, [R35+0x1410] ;  /* 0x0014100023187984 */ /* 0x000e220000000c00 */
[----:B--2---:R-:W-:Y:S01]  /*1250*/  FFMA R31, R9, R17, R12 ;  /* 0x00000011091f7223 */ /* 0x004fe2000000000c */
[C---:B------:R-:W-:Y:S01]  /*1260*/  FFMA R45, R16.reuse, R5, R45 ;  /* 0x00000005102d7223 */ /* 0x040fe2000000002d */
[C---:B------:R-:W-:Y:S01]  /*1270*/  FFMA R8, R5.reuse, R17, R48 ;  /* 0x0000001105087223 */ /* 0x040fe20000000030 */
[----:B------:R-:W2:Y:S01]  /*1280*/  LDS.128 R12, [R35+0x1600] ;  /* 0x00160000230c7984 */ /* 0x000ea20000000c00 */
[CC--:B------:R-:W-:Y:S01]  /*1290*/  FFMA R37, R5.reuse, R18.reuse, R37 ;  /* 0x0000001205257223 */ /* 0x0c0fe20000000025 */
[----:B------:R-:W-:Y:S01]  /*12a0*/  FFMA R28, R5, R19, R28 ;  /* 0x00000013051c7223 */ /* 0x000fe2000000001c */
[----:B------:R-:W-:Y:S01]  /*12b0*/  FFMA R43, R16, R9, R43 ;  /* 0x00000009102b7223 */ /* 0x000fe2000000002b */
[C---:B------:R-:W-:Y:S01]  /*12c0*/  FFMA R29, R9.reuse, R18, R29 ;  /* 0x00000012091d7223 */ /* 0x040fe2000000001d */
[----:B------:R-:W-:Y:S01]  /*12d0*/  FFMA R30, R9, R19, R30 ;  /* 0x00000013091e7223 */ /* 0x000fe2000000001e */
[----:B---3--:R-:W-:Y:S01]  /*12e0*/  FFMA R41, R20, R6, R41 ;  /* 0x0000000614297223 */ /* 0x008fe20000000029 */
[----:B------:R-:W3:Y:S01]  /*12f0*/  LDS.128 R16, [R35+0x1610] ;  /* 0x0016100023107984 */ /* 0x000ee20000000c00 */
[-C--:B------:R-:W-:Y:S01]  /*1300*/  FFMA R40, R6, R21.reuse, R40 ;  /* 0x0000001506287223 */ /* 0x080fe20000000028 */
[----:B------:R-:W-:Y:S01]  /*1310*/  FFMA R44, R10, R21, R44 ;  /* 0x000000150a2c7223 */ /* 0x000fe2000000002c */
[----:B------:R-:W-:Y:S01]  /*1320*/  FFMA R20, R20, R10, R46 ;  /* 0x0000000a14147223 */ /* 0x000fe2000000002e */
[CC--:B------:R-:W-:Y:S01]  /*1330*/  FFMA R21, R6.reuse, R22.reuse, R42 ;  /* 0x0000001606157223 */ /* 0x0c0fe2000000002a */
[-C--:B------:R-:W-:Y:S01]  /*1340*/  FFMA R4, R6, R23.reuse, R4 ;  /* 0x0000001706047223 */ /* 0x080fe20000000004 */
        /* <DEDUP_REMOVED lines=9> */
[-C--:B--2---:R-:W-:Y:S01]  /*13e0*/  FFMA R40, R7, R13.reuse, R40 ;  /* 0x0000000d07287223 */ /* 0x084fe20000000028 */
        /* <DEDUP_REMOVED lines=9> */
[C---:B---3--:R-:W-:Y:S01]  /*1480*/  FFMA R15, R16.reuse, R7, R5 ;  /* 0x00000007100f7223 */ /* 0x048fe20000000005 */
        /* <DEDUP_REMOVED lines=20> */
[CC--:B---3--:R-:W-:Y:S01]  /*15d0*/  FFMA R25, R20.reuse, R4.reuse, R15 ;  /* 0x0000000414197223 */ /* 0x0c8fe2000000000f */
[-C--:B------:R-:W-:Y:S01]  /*15e0*/  FFMA R26, R20, R5.reuse, R14 ;  /* 0x00000005141a7223 */ /* 0x080fe2000000000e */
[C---:B------:R-:W-:Y:S01]  /*15f0*/  FFMA R43, R28.reuse, R4, R43 ;  /* 0x000000041c2b7223 */ /* 0x040fe2000000002b */
[----:B------:R-:W0:Y:S01]  /*1600*/  LDS.128 R12, [R35+0x1a10] ;  /* 0x001a1000230c7984 */ /* 0x000e220000000c00 */
[C---:B------:R-:W-:Y:S01]  /*1610*/  FFMA R42, R28.reuse, R5, R42 ;  /* 0x000000051c2a7223 */ /* 0x040fe2000000002a */
[-C--:B------:R-:W-:Y:S01]  /*1620*/  FFMA R27, R28, R6.reuse, R17 ;  /* 0x000000061c1b7223 */ /* 0x080fe20000000011 */
[C---:B------:R-:W-:Y:S01]  /*1630*/  FFMA R37, R20.reuse, R6, R37 ;  /* 0x0000000614257223 */ /* 0x040fe20000000025 */
[-C--:B------:R-:W-:Y:S01]  /*1640*/  FFMA R36, R20, R7.reuse, R36 ;  /* 0x0000000714247223 */ /* 0x080fe20000000024 */
        /* <DEDUP_REMOVED lines=54> */
.L_x_534:
        /* <DEDUP_REMOVED lines=40> */
.L_x_551:
[----:B------:R-:W-:Y:S05]  /*1c30*/  BSYNC.RECONVERGENT B0 ;  /* 0x0000000000007941 */ /* 0x000fea0003800200 */
.L_x_550:
        /* <DEDUP_REMOVED lines=37> */
.L_x_552:
        /* <DEDUP_REMOVED lines=15> */
.L_x_669:


//--------------------- .text._Z22gemm_smem_tiled_kernelILi32ELi16ELi64EEvPKfS1_Pfiii --------------------------
	.section	.text._Z22gemm_smem_tiled_kernelILi32ELi16ELi64EEvPKfS1_Pfiii,"ax",@progbits
	.align	128
        .global         _Z22gemm_smem_tiled_kernelILi32ELi16ELi64EEvPKfS1_Pfiii
        .type           _Z22gemm_smem_tiled_kernelILi32ELi16ELi64EEvPKfS1_Pfiii,@function
        .size           _Z22gemm_smem_tiled_kernelILi32ELi16ELi64EEvPKfS1_Pfiii,(.L_x_670 - _Z22gemm_smem_tiled_kernelILi32ELi16ELi64EEvPKfS1_Pfiii)
        .other          _Z22gemm_smem_tiled_kernelILi32ELi16ELi64EEvPKfS1_Pfiii,@"STO_CUDA_ENTRY STV_DEFAULT"
_Z22gemm_smem_tiled_kernelILi32ELi16ELi64EEvPKfS1_Pfiii:
.text._Z22gemm_smem_tiled_kernelILi32ELi16ELi64EEvPKfS1_Pfiii:
[----:B------:R-:W-:Y:S01]  /*0000*/  LDC R1, c[0x0][0x37c] ;  /* 0x0000df00ff017b82 */ /* 0x000fe20000000800 */
[----:B------:R-:W0:Y:S07]  /*0010*/  S2R R3, SR_TID.X ;  /* 0x0000000000037919 */ /* 0x000e2e0000002100 */
[----:B------:R-:W1:Y:S01]  /*0020*/  S2UR UR5, SR_CTAID.X ;  /* 0x00000000000579c3 */ /* 0x000e620000002500 */
[----:B------:R-:W2:Y:S01]  /*0030*/  LDCU UR4, c[0x0][0x3a0] ;  /* 0x00007400ff0477ac */ /* 0x000ea20008000800 */
[----:B------:R-:W-:Y:S01]  /*0040*/  HFMA2 R18, -RZ, RZ, 0, 0 ;  /* 0x00000000ff127431 */ /* 0x000fe200000001ff */
[----:B------:R-:W-:-:S02]  /*0050*/  CS2R R24, SRZ ;  /* 0x0000000000187805 */ /* 0x000fc4000001ff00 */
[----:B------:R-:W-:Y:S02]  /*0060*/  CS2R R26, SRZ ;  /* 0x00000000001a7805 */ /* 0x000fe4000001ff00 */
[----:B------:R-:W-:Y:S02]  /*0070*/  CS2R R16, SRZ ;  /* 0x0000000000107805 */ /* 0x000fe4000001ff00 */
[----:B------:R-:W-:Y:S01]  /*0080*/  MOV R29, RZ ;  /* 0x000000ff001d7202 */ /* 0x000fe20000000f00 */
[----:B------:R-:W3:Y:S01]  /*0090*/  LDCU.64 UR10, c[0x0][0x358] ;  /* 0x00006b00ff0a77ac */ /* 0x000ee20008000a00 */
[----:B--2---:R-:W-:Y:S02]  /*00a0*/  UISETP.GE.AND UP0, UPT, UR4, 0x1, UPT ;  /* 0x000000010400788c */ /* 0x004fe4000bf06270 */
        /* <DEDUP_REMOVED lines=8> */
.L_x_568:
[----:B--2---:R-:W-:Y:S01]  /*0130*/  ISETP.GT.U32.AND P0, PT, R2, 0x1f, PT ;  /* 0x0000001f0200780c */ /* 0x004fe20003f04070 */
[----:B------:R-:W2:Y:S01]  /*0140*/  LDCU UR12, c[0x0][0x3a0] ;  /* 0x00007400ff0c77ac */ /* 0x000ea20008000800 */
[----:B------:R-:W-:Y:S01]  /*0150*/  BSSY.RECONVERGENT B0, `(.L_x_554) ;  /* 0x0000023000007945 */ /* 0x000fe20003800200 */
[----:B------:R-:W3:Y:S10]  /*0160*/  LDCU UR8, c[0x0][0x398] ;  /* 0x00007300ff0877ac */ /* 0x000ef40008000800 */
[----:B------:R-:W-:Y:S05]  /*0170*/  @P0 BRA `(.L_x_555) ;  /* 0x0000000000800947 */ /* 0x000fea0003800000 */
[----:B------:R-:W-:-:S07]  /*0180*/  MOV R7, R2 ;  /* 0x0000000200077202 */ /* 0x000fce0000000f00 */
.L_x_559:
[----:B------:R-:W-:Y:S01]  /*0190*/  ISETP.GT.U32.AND P0, PT, R3, 0xf, PT ;  /* 0x0000000f0300780c */ /* 0x000fe20003f04070 */
[----:B------:R-:W-:-:S12]  /*01a0*/  BSSY.RECONVERGENT B1, `(.L_x_556) ;  /* 0x0000019000017945 */ /* 0x000fd80003800200 */
[----:B------:R-:W-:Y:S05]  /*01b0*/  @P0 BRA `(.L_x_557) ;  /* 0x00000000005c0947 */ /* 0x000fea0003800000 */
[----:B------:R-:W4:Y:S01]  /*01c0*/  S2UR UR7, SR_CgaCtaId ;  /* 0x00000000000779c3 */ /* 0x000f220000008800 */
[----:B------:R-:W5:Y:S01]  /*01d0*/  LDCU UR9, c[0x0][0x3a0] ;  /* 0x00007400ff0977ac */ /* 0x000f620008000800 */
[----:B0-----:R-:W-:Y:S02]  /*01e0*/  LEA R8, R20, R7, 0x5 ;  /* 0x0000000714087211 */ /* 0x001fe400078e28ff */
[----:B------:R-:W-:Y:S01]  /*01f0*/  IADD3 R11, PT, PT, R3, UR4, RZ ;  /* 0x00000004030b7c10 */ /* 0x000fe2000fffe0ff */
[----:B------:R-:W-:Y:S01]  /*0200*/  UMOV UR6, 0x400 ;  /* 0x0000040000067882 */ /* 0x000fe20000000000 */
[----:B------:R-:W-:-:S03]  /*0210*/  MOV R15, R3 ;  /* 0x00000003000f7202 */ /* 0x000fc60000000f00 */
[----:B-----5:R-:W-:Y:S01]  /*0220*/  IMAD R13, R8, UR9, R11 ;  /* 0x00000009080d7c24 */ /* 0x020fe2000f8e020b */
[----:B----4-:R-:W-:-:S06]  /*0230*/  ULEA UR6, UR7, UR6, 0x18 ;  /* 0x0000000607067291 */ /* 0x010fcc000f8ec0ff */
[----:B------:R-:W-:-:S04]  /*0240*/  LEA R4, R3, UR6, 0x2 ;  /* 0x0000000603047c11 */ /* 0x000fc8000f8e10ff */
[----:B------:R-:W-:-:S07]  /*0250*/  LEA R9, R7, R4, 0x6 ;  /* 0x0000000407097211 */ /* 0x000fce00078e30ff */
.L_x_558:
[----:B--2---:R-:W-:Y:S01]  /*0260*/  ISETP.GE.AND P0, PT, R11, UR12, PT ;  /* 0x0000000c0b007c0c */ /* 0x004fe2000bf06270 */
[----:B------:R-:W-:-:S03]  /*0270*/  HFMA2 R6, -RZ, RZ, 0, 0 ;  /* 0x00000000ff067431 */ /* 0x000fc600000001ff */
[----:B---3--:R-:W-:-:S13]  /*0280*/  ISETP.GE.OR P0, PT, R8, UR8, P0 ;  /* 0x0000000808007c0c */ /* 0x008fda0008706670 */
        /* <DEDUP_REMOVED lines=10> */
.L_x_557:
[----:B--23--:R-:W-:Y:S05]  /*0330*/  BSYNC.RECONVERGENT B1 ;  /* 0x0000000000017941 */ /* 0x00cfea0003800200 */
.L_x_556:
[----:B------:R-:W2:Y:S02]  /*0340*/  LDCU UR6, c[0x0][0x364] ;  /* 0x00006c80ff0677ac */ /* 0x000ea40008000800 */
[----:B--2---:R-:W-:-:S04]  /*0350*/  IADD3 R7, PT, PT, R7, UR6, RZ ;  /* 0x0000000607077c10 */ /* 0x004fc8000fffe0ff */
[----:B------:R-:W-:-:S13]  /*0360*/  ISETP.GE.U32.AND P0, PT, R7, 0x20, PT ;  /* 0x000000200700780c */ /* 0x000fda0003f06070 */
[----:B------:R-:W-:Y:S05]  /*0370*/  @!P0 BRA `(.L_x_559) ;  /* 0xfffffffc00848947 */ /* 0x000fea000383ffff */
.L_x_555:
[----:B--23--:R-:W-:Y:S05]  /*0380*/  BSYNC.RECONVERGENT B0 ;  /* 0x0000000000007941 */ /* 0x00cfea0003800200 */
.L_x_554:
[----:B------:R-:W-:Y:S01]  /*0390*/  ISETP.GT.U32.AND P0, PT, R2, 0xf, PT ;  /* 0x0000000f0200780c */ /* 0x000fe20003f04070 */
[----:B------:R-:W-:-:S12]  /*03a0*/  BSSY.RECONVERGENT B0, `(.L_x_560) ;  /* 0x0000024000007945 */ /* 0x000fd80003800200 */
[----:B------:R-:W-:Y:S05]  /*03b0*/  @P0 BRA `(.L_x_561) ;  /* 0x0000000000880947 */ /* 0x000fea0003800000 */
[----:B------:R-:W-:-:S07]  /*03c0*/  MOV R8, R2 ;  /* 0x0000000200087202 */ /* 0x000fce0000000f00 */
.L_x_567:
[----:B------:R-:W-:Y:S01]  /*03d0*/  ISETP.GT.U32.AND P0, PT, R3, 0x3f, PT ;  /* 0x0000003f0300780c */ /* 0x000fe20003f04070 */
[----:B------:R-:W-:-:S12]  /*03e0*/  BSSY.RECONVERGENT B1, `(.L_x_562) ;  /* 0x000001b000017945 */ /* 0x000fd80003800200 */
[----:B0-2---:R-:W-:Y:S05]  /*03f0*/  @P0 BRA `(.L_x_563) ;  /* 0x0000000000640947 */ /* 0x005fea0003800000 */
[----:B------:R-:W2:Y:S01]  /*0400*/  S2UR UR7, SR_CgaCtaId ;  /* 0x00000000000779c3 */ /* 0x000ea20000008800 */
[----:B------:R-:W-:Y:S01]  /*0410*/  UMOV UR6, 0x400 ;  /* 0x0000040000067882 */ /* 0x000fe20000000000 */
[----:B------:R-:W-:Y:S01]  /*0420*/  IADD3 R13, PT, PT, R8, UR4, RZ ;  /* 0x00000004080d7c10 */ /* 0x000fe2000fffe0ff */
[----:B------:R-:W-:Y:S01]  /*0430*/  UIADD3 UR6, UPT, UPT, UR6, 0x800, URZ ;  /* 0x0000080006067890 */ /* 0x000fe2000fffe0ff */
[----:B------:R-:W-:-:S04]  /*0440*/  MOV R9, R3 ;  /* 0x0000000300097202 */ /* 0x000fc80000000f00 */
[----:B------:R-:W3:Y:S08]  /*0450*/  LDC R10, c[0x0][0x39c] ;  /* 0x0000e700ff0a7b82 */ /* 0x000ef00000000800 */
[----:B------:R-:W4:Y:S08]  /*0460*/  LDC R14, c[0x0][0x3a0] ;  /* 0x0000e800ff0e7b82 */ /* 0x000f300000000800 */
[----:B------:R-:W0:Y:S01]  /*0470*/  LDC.64 R4, c[0x0][0x388] ;  /* 0x0000e200ff047b82 */ /* 0x000e220000000a00 */
[----:B--2---:R-:W-:-:S06]  /*0480*/  ULEA UR6, UR7, UR6, 0x18 ;  /* 0x0000000607067291 */ /* 0x004fcc000f8ec0ff */
[----:B------:R-:W-:-:S07]  /*0490*/  LEA R12, R8, UR6, 0x8 ;  /* 0x00000006080c7c11 */ /* 0x000fce000f8e40ff */
.L_x_566:
[C---:B--2---:R-:W-:Y:S01]  /*04a0*/  IADD3 R7, PT, PT, R9.reuse, UR5, RZ ;  /* 0x0000000509077c10 */ /* 0x044fe2000fffe0ff */
[----:B------:R-:W-:Y:S01]  /*04b0*/  BSSY.RECONVERGENT B2, `(.L_x_564) ;  /* 0x0000009000027945 */ /* 0x000fe20003800200 */
[----:B------:R-:W-:Y:S01]  /*04c0*/  HFMA2 R6, -RZ, RZ, 0, 0 ;  /* 0x00000000ff067431 */ /* 0x000fe200000001ff */
[----:B------:R-:W-:Y:S02]  /*04d0*/  LEA R11, R9, R12, 0x2 ;  /* 0x0000000c090b7211 */ /* 0x000fe400078e10ff */
[----:B---3--:R-:W-:-:S04]  /*04e0*/  ISETP.GE.AND P0, PT, R7, R10, PT ;  /* 0x0000000a0700720c */ /* 0x008fc80003f06270 */
[----:B----4-:R-:W-:-:S13]  /*04f0*/  ISETP.GE.OR P0, PT, R13, R14, P0 ;  /* 0x0000000e0d00720c */ /* 0x010fda0000706670 */
[----:B------:R-:W-:Y:S05]  /*0500*/  @P0 BRA `(.L_x_565) ;  /* 0x00000000000c0947 */ /* 0x000fea0003800000 */
[----:B------:R-:W-:-:S04]  /*0510*/  IMAD R7, R13, R10, R7 ;  /* 0x0000000a0d077224 */ /* 0x000fc800078e0207 */
[----:B0-----:R-:W-:-:S06]  /*0520*/  IMAD.WIDE R6, R7, 0x4, R4 ;  /* 0x0000000407067825 */ /* 0x001fcc00078e0204 */
[----:B------:R2:W5:Y:S02]  /*0530*/  LDG.E.CONSTANT R6, desc[UR10][R6.64] ;  /* 0x0000000a06067981 */ /* 0x000564000c1e9900 */
.L_x_565:
[----:B------:R-:W-:Y:S05]  /*0540*/  BSYNC.RECONVERGENT B2 ;  /* 0x0000000000027941 */ /* 0x000fea0003800200 */
.L_x_564:
[----:B-----5:R3:W-:Y:S01]  /*0550*/  STS [R11], R6 ;  /* 0x000000060b007388 */ /* 0x0207e20000000800 */
[----:B-1----:R-:W-:-:S04]  /*0560*/  IADD3 R9, PT, PT, R0, R9, RZ ;  /* 0x0000000900097210 */ /* 0x002fc80007ffe0ff */
[----:B------:R-:W-:-:S13]  /*0570*/  ISETP.GE.U32.AND P0, PT, R9, 0x40, PT ;  /* 0x000000400900780c */ /* 0x000fda0003f06070 */
[----:B---3--:R-:W-:Y:S05]  /*0580*/  @!P0 BRA `(.L_x_566) ;  /* 0xfffffffc00c48947 */ /* 0x008fea000383ffff */
.L_x_563:
[----:B------:R-:W-:Y:S05]  /*0590*/  BSYNC.RECONVERGENT B1 ;  /* 0x0000000000017941 */ /* 0x000fea0003800200 */
.L_x_562:
[----:B------:R-:W3:Y:S02]  /*05a0*/  LDCU UR6, c[0x0][0x364] ;  /* 0x00006c80ff0677ac */ /* 0x000ee40008000800 */
[----:B---3--:R-:W-:-:S04]  /*05b0*/  IADD3 R8, PT, PT, R8, UR6, RZ ;  /* 0x0000000608087c10 */ /* 0x008fc8000fffe0ff */
[----:B------:R-:W-:-:S13]  /*05c0*/  ISETP.GE.U32.AND P0, PT, R8, 0x10, PT ;  /* 0x000000100800780c */ /* 0x000fda0003f06070 */
[----:B------:R-:W-:Y:S05]  /*05d0*/  @!P0 BRA `(.L_x_567) ;  /* 0xfffffffc007c8947 */ /* 0x000fea000383ffff */
.L_x_561:
[----:B------:R-:W-:Y:S05]  /*05e0*/  BSYNC.RECONVERGENT B0 ;  /* 0x0000000000007941 */ /* 0x000fea0003800200 */
.L_x_560:
        /* <DEDUP_REMOVED lines=11> */
[----:B0-2---:R-:W0:Y:S04]  /*06a0*/  LDS.128 R4, [R22] ;  /* 0x0000000016047984 */ /* 0x005e280000000c00 */
[----:B------:R-:W2:Y:S01]  /*06b0*/  LDS.128 R12, [R23+0x40] ;  /* 0x00004000170c7984 */ /* 0x000ea20000000c00 */
[----:B---3--:R-:W-:Y:S01]  /*06c0*/  UISETP.GE.AND UP0, UPT, UR4, UR6, UPT ;  /* 0x000000060400728c */ /* 0x008fe2000bf06270 */
[C---:B0-----:R-:W-:Y:S01]  /*06d0*/  FFMA R25, R8.reuse, R4, R25 ;  /* 0x0000000408197223 */ /* 0x041fe20000000019 */
[C---:B------:R-:W-:Y:S01]  /*06e0*/  FFMA R24, R8.reuse, R5, R24 ;  /* 0x0000000508187223 */ /* 0x040fe20000000018 */
[C---:B------:R-:W-:Y:S01]  /*06f0*/  FFMA R27, R8.reuse, R6, R27 ;  /* 0x00000006081b7223 */ /* 0x040fe2000000001b */
[----:B------:R-:W-:Y:S01]  /*0700*/  FFMA R8, R8, R7, R18 ;  /* 0x0000000708087223 */ /* 0x000fe20000000012 */
[C---:B--2---:R-:W-:Y:S01]  /*0710*/  FFMA R4, R12.reuse, R4, R17 ;  /* 0x000000040c047223 */ /* 0x044fe20000000011 */
[C---:B------:R-:W-:Y:S01]  /*0720*/  FFMA R26, R12.reuse, R5, R26 ;  /* 0x000000050c1a7223 */ /* 0x040fe2000000001a */
[C---:B------:R-:W-:Y:S01]  /*0730*/  FFMA R29, R12.reuse, R6, R29 ;  /* 0x000000060c1d7223 */ /* 0x040fe2000000001d */
[----:B------:R-:W-:-:S02]  /*0740*/  FFMA R12, R12, R7, R16 ;  /* 0x000000070c0c7223 */ /* 0x000fc40000000010 */
[----:B------:R-:W0:Y:S02]  /*0750*/  LDS.128 R16, [R22+0x100] ;  /* 0x0001000016107984 */ /* 0x000e240000000c00 */
[C---:B0-----:R-:W-:Y:S01]  /*0760*/  FFMA R25, R16.reuse, R9, R25 ;  /* 0x0000000910197223 */ /* 0x041fe20000000019 */
[C---:B------:R-:W-:Y:S01]  /*0770*/  FFMA R24, R9.reuse, R17, R24 ;  /* 0x0000001109187223 */ /* 0x040fe20000000018 */
[CC--:B------:R-:W-:Y:S01]  /*0780*/  FFMA R27, R9.reuse, R18.reuse, R27 ;  /* 0x00000012091b7223 */ /* 0x0c0fe2000000001b */
[----:B------:R-:W-:Y:S01]  /*0790*/  FFMA R8, R9, R19, R8 ;  /* 0x0000001309087223 */ /* 0x000fe20000000008 */
[----:B------:R-:W-:Y:S01]  /*07a0*/  FFMA R9, R16, R13, R4 ;  /* 0x0000000d10097223 */ /* 0x000fe20000000004 */
[C---:B------:R-:W-:Y:S01]  /*07b0*/  FFMA R26, R13.reuse, R17, R26 ;  /* 0x000000110d1a7223 */ /* 0x040fe2000000001a */
[----:B------:R-:W0:Y:S01]  /*07c0*/  LDS.128 R4, [R22+0x200] ;  /* 0x0002000016047984 */ /* 0x000e220000000c00 */
[C---:B------:R-:W-:Y:S01]  /*07d0*/  FFMA R29, R13.reuse, R18, R29 ;  /* 0x000000120d1d7223 */ /* 0x040fe2000000001d */
[----:B------:R-:W-:-:S02]  /*07e0*/  FFMA R12, R13, R19, R12 ;  /* 0x000000130d0c7223 */ /* 0x000fc4000000000c */
[----:B------:R-:W2:Y:S01]  /*07f0*/  LDS.128 R16, [R22+0x300] ;  /* 0x0003000016107984 */ /* 0x000ea20000000c00 */
[----:B0-----:R-:W-:Y:S01]  /*0800*/  FFMA R8, R10, R7, R8 ;  /* 0x000000070a087223 */ /* 0x001fe20000000008 */
[C---:B------:R-:W-:Y:S01]  /*0810*/  FFMA R9, R4.reuse, R14, R9 ;  /* 0x0000000e04097223 */ /* 0x040fe20000000009 */
[----:B------:R-:W-:Y:S01]  /*0820*/  FFMA R25, R4, R10, R25 ;  /* 0x0000000a04197223 */ /* 0x000fe20000000019 */
[CC--:B------:R-:W-:Y:S01]  /*0830*/  FFMA R24, R10.reuse, R5.reuse, R24 ;  /* 0x000000050a187223 */ /* 0x0c0fe20000000018 */
[-C--:B------:R-:W-:Y:S01]  /*0840*/  FFMA R27, R10, R6.reuse, R27 ;  /* 0x000000060a1b7223 */ /* 0x080fe2000000001b */
        /* <DEDUP_REMOVED lines=9> */
[----:B------:R-:W-:Y:S01]  /*08e0*/  LDS.128 R4, [R23+0x10] ;  /* 0x0000100017047984 */ /* 0x000fe20000000c00 */
[C---:B------:R-:W-:Y:S01]  /*08f0*/  FFMA R29, R15.reuse, R18, R29 ;  /* 0x000000120f1d7223 */ /* 0x040fe2000000001d */
[----:B------:R-:W-:-:S02]  /*0900*/  FFMA R12, R15, R19, R12 ;  /* 0x000000130f0c7223 */ /* 0x000fc4000000000c */
[----:B------:R-:W0:Y:S04]  /*0910*/  LDS.128 R8, [R22+0x400] ;  /* 0x0004000016087984 */ /* 0x000e280000000c00 */
[----:B------:R-:W2:Y:S01]  /*0920*/  LDS.128 R16, [R23+0x50] ;  /* 0x0000500017107984 */ /* 0x000ea20000000c00 */
        /* <DEDUP_REMOVED lines=58> */
[----:B------:R-:W-:Y:S01]  /*0cd0*/  FFMA R4, R6, R19, R4 ;  /* 0x0000001306047223 */ /* 0x000fe20000000004 */
        /* <DEDUP_REMOVED lines=11> */
[----:B------:R-:W-:Y:S01]  /*0d90*/  LDS.128 R16, [R23+0x30] ;  /* 0x0000300017107984 */ /* 0x000fe20000000c00 */
[C---:B------:R-:W-:Y:S01]  /*0da0*/  FFMA R26, R15.reuse, R9, R26 ;  /* 0x000000090f1a7223 */ /* 0x040fe2000000001a */
[C---:B------:R-:W-:Y:S01]  /*0db0*/  FFMA R28, R15.reuse, R10, R29 ;  /* 0x0000000a0f1c7223 */ /* 0x040fe2000000001d */
[----:B------:R-:W-:Y:S01]  /*0dc0*/  FFMA R24, R15, R11, R24 ;  /* 0x0000000b0f187223 */ /* 0x000fe20000000018 */
[----:B------:R-:W0:Y:S04]  /*0dd0*/  LDS.128 R4, [R22+0xc00] ;  /* 0x000c000016047984 */ /* 0x000e280000000c00 */
[----:B------:R2:W3:Y:S01]  /*0de0*/  LDS.128 R8, [R23+0x70] ;  /* 0x0000700017087984 */ /* 0x0004e20000000c00 */
[C---:B0-----:R-:W-:Y:S01]  /*0df0*/  FFMA R29, R16.reuse, R4, R13 ;  /* 0x00000004101d7223 */ /* 0x041fe2000000000d */
[C---:B--2---:R-:W-:Y:S01]  /*0e00*/  FFMA R23, R16.reuse, R5, R12 ;  /* 0x0000000510177223 */ /* 0x044fe2000000000c */
[C---:B------:R-:W-:Y:S01]  /*0e10*/  FFMA R25, R16.reuse, R6, R25 ;  /* 0x0000000610197223 */ /* 0x040fe20000000019 */
[----:B------:R-:W-:Y:S01]  /*0e20*/  FFMA R16, R16, R7, R14 ;  /* 0x0000000710107223 */ /* 0x000fe2000000000e */
[C---:B---3--:R-:W-:Y:S01]  /*0e30*/  FFMA R4, R8.reuse, R4, R27 ;  /* 0x0000000408047223 */ /* 0x048fe2000000001b */
[----:B------:R-:W0:Y:S01]  /*0e40*/  LDS.128 R12, [R22+0xd00] ;  /* 0x000d0000160c7984 */ /* 0x000e220000000c00 */
[C---:B------:R-:W-:Y:S01]  /*0e50*/  FFMA R26, R8.reuse, R5, R26 ;  /* 0x00000005081a7223 */ /* 0x040fe2000000001a */
        /* <DEDUP_REMOVED lines=12> */
[-C--:B0-----:R-:W-:Y:S01]  /*0f20*/  FFMA R8, R18, R5.reuse, R23 ;  /* 0x0000000512087223 */ /* 0x081fe20000000017 */
[----:B------:R-:W-:Y:S01]  /*0f30*/  FFMA R26, R10, R5, R26 ;  /* 0x000000050a1a7223 */ /* 0x000fe2000000001a */
[----:B------:R-:W-:Y:S01]  /*0f40*/  FFMA R29, R4, R18, R29 ;  /* 0x00000012041d7223 */ /* 0x000fe2000000001d */
[-C--:B------:R-:W-:Y:S01]  /*0f50*/  FFMA R16, R18, R7.reuse, R16 ;  /* 0x0000000712107223 */ /* 0x080fe20000000010 */
[----:B------:R-:W-:Y:S01]  /*0f60*/  FFMA R17, R4, R10, R17 ;  /* 0x0000000a04117223 */ /* 0x000fe20000000011 */
[-C--:B------:R-:W-:Y:S01]  /*0f70*/  FFMA R5, R10, R6.reuse, R27 ;  /* 0x000000060a057223 */ /* 0x080fe2000000001b */
[----:B------:R-:W-:Y:S01]  /*0f80*/  FFMA R9, R18, R6, R25 ;  /* 0x0000000612097223 */ /* 0x000fe20000000019 */
        /* <DEDUP_REMOVED lines=11> */
.L_x_553:
[----:B-1----:R-:W0:Y:S01]  /*1040*/  S2R R0, SR_CTAID.Y ;  /* 0x0000000000007919 */ /* 0x002e220000002600 */
[----:B------:R-:W1:Y:S01]  /*1050*/  LDCU UR6, c[0x0][0x398] ;  /* 0x00007300ff0677ac */ /* 0x000e620008000800 */
[----:B------:R-:W-:Y:S01]  /*1060*/  BSSY.RECONVERGENT B0, `(.L_x_569) ;  /* 0x000001e000007945 */ /* 0x000fe20003800200 */
[----:B------:R-:W0:Y:S02]  /*1070*/  S2R R3, SR_TID.Y ;  /* 0x0000000000037919 */ /* 0x000e240000002200 */
[----:B0-----:R-:W-:-:S04]  /*1080*/  LEA R0, R0, R3, 0x4 ;  /* 0x0000000300007211 */ /* 0x001fc800078e20ff */
[----:B------:R-:W-:-:S04]  /*1090*/  SHF.L.U32 R0, R0, 0x1, RZ ;  /* 0x0000000100007819 */ /* 0x000fc800000006ff */
[C---:B-1----:R-:W-:Y:S02]  /*10a0*/  ISETP.GE.AND P1, PT, R0.reuse, UR6, PT ;  /* 0x0000000600007c0c */ /* 0x042fe4000bf26270 */
[----:B------:R-:W-:-:S04]  /*10b0*/  IADD3 R6, PT, PT, R0, 0x1, RZ ;  /* 0x0000000100067810 */ /* 0x000fc80007ffe0ff */
[----:B------:R-:W-:-:S07]  /*10c0*/  ISETP.GE.AND P0, PT, R6, UR6, PT ;  /* 0x0000000606007c0c */ /* 0x000fce000bf06270 */
[----:B------:R-:W-:Y:S06]  /*10d0*/  @P1 BRA `(.L_x_570) ;  /* 0x0000000000581947 */ /* 0x000fec0003800000 */
[----:B------:R-:W0:Y:S01]  /*10e0*/  LDCU UR7, c[0x0][0x39c] ;  /* 0x00007380ff0777ac */ /* 0x000e220008000800 */
[C---:B------:R-:W-:Y:S02]  /*10f0*/  IADD3 R4, PT, PT, R21.reuse, 0x1, RZ ;  /* 0x0000000115047810 */ /* 0x040fe40007ffe0ff */
[C---:B------:R-:W-:Y:S01]  /*1100*/  IADD3 R5, PT, PT, R21.reuse, 0x3, RZ ;  /* 0x0000000315057810 */ /* 0x040fe20007ffe0ff */
[----:B------:R-:W1:Y:S01]  /*1110*/  LDCU.64 UR4, c[0x0][0x390] ;  /* 0x00007200ff0477ac */ /* 0x000e620008000a00 */
[----:B------:R-:W-:Y:S02]  /*1120*/  SHF.R.S32.HI R7, RZ, 0x1f, R21 ;  /* 0x0000001fff077819 */ /* 0x000fe40000011415 */
[C---:B0-----:R-:W-:Y:S01]  /*1130*/  ISETP.GE.AND P4, PT, R21.reuse, UR7, PT ;  /* 0x0000000715007c0c */ /* 0x041fe2000bf86270 */
        /* <DEDUP_REMOVED lines=9> */
[----:B-1----:R-:W-:-:S03]  /*11d0*/  LEA R4, P5, R8, UR4, 0x2 ;  /* 0x0000000408047c11 */ /* 0x002fc6000f8a10ff */
[----:B0-----:R-:W-:Y:S01]  /*11e0*/  @!P4 IMAD.WIDE R2, R5, 0x4, R2 ;  /* 0x000000040502c825 */ /* 0x001fe200078e0202 */
[----:B------:R-:W-:-:S04]  /*11f0*/  LEA.HI.X R5, R8, UR5, R7, 0x2, P5 ;  /* 0x0000000508057c11 */ /* 0x000fc8000a8f1407 */
[----:B------:R0:W-:Y:S04]  /*1200*/  @!P4 STG.E desc[UR10][R2.64], R25 ;  /* 0x000000190200c986 */ /* 0x0001e8000c10190a */
[----:B------:R0:W-:Y:S04]  /*1210*/  @!P3 STG.E desc[UR10][R4.64+0x4], R24 ;  /* 0x000004180400b986 */ /* 0x0001e8000c10190a */
[----:B------:R0:W-:Y:S04]  /*1220*/  @!P2 STG.E desc[UR10][R4.64+0x8], R27 ;  /* 0x0000081b0400a986 */ /* 0x0001e8000c10190a */
[----:B------:R0:W-:Y:S02]  /*1230*/  @!P1 STG.E desc[UR10][R4.64+0xc], R18 ;  /* 0x00000c1204009986 */ /* 0x0001e4000c10190a */
.L_x_570:
[----:B------:R-:W-:Y:S05]  /*1240*/  BSYNC.RECONVERGENT B0 ;  /* 0x0000000000007941 */ /* 0x000fea0003800200 */
.L_x_569:
[----:B------:R-:W-:Y:S05]  /*1250*/  @P0 EXIT ;  /* 0x000000000000094d */ /* 0x000fea0003800000 */
[----:B------:R-:W1:Y:S01]  /*1260*/  LDCU UR4, c[0x0][0x39c] ;  /* 0x00007380ff0477ac */ /* 0x000e620008000800 */
[C---:B------:R-:W-:Y:S02]  /*1270*/  IADD3 R0, PT, PT, R21.reuse, 0x1, RZ ;  /* 0x0000000115007810 */ /* 0x040fe40007ffe0ff */
[C---:B0-----:R-:W-:Y:S01]  /*1280*/  IADD3 R4, PT, PT, R21.reuse, 0x2, RZ ;  /* 0x0000000215047810 */ /* 0x041fe20007ffe0ff */
[----:B------:R-:W0:Y:S01]  /*1290*/  LDCU.64 UR6, c[0x0][0x390] ;  /* 0x00007200ff0677ac */ /* 0x000e220008000a00 */
[C---:B------:R-:W-:Y:S02]  /*12a0*/  IADD3 R8, PT, PT, R21.reuse, 0x3, RZ ;  /* 0x0000000315087810 */ /* 0x040fe40007ffe0ff */
[----:B-1----:R-:W-:Y:S01]  /*12b0*/  ISETP.GE.AND P1, PT, R21, UR4, PT ;  /* 0x0000000415007c0c */ /* 0x002fe2000bf26270 */
        /* <DEDUP_REMOVED lines=18> */
.L_x_571:
        /* <DEDUP_REMOVED lines=10> */
.L_x_670:


//--------------------- .text._Z22gemm_smem_tiled_kernelILi32ELi16ELi32EEvPKfS1_Pfiii --------------------------
	.section	.text._Z22gemm_smem_tiled_kernelILi32ELi16ELi32EEvPKfS1_Pfiii,"ax",@progbits
	.align	128
        .global         _Z22gemm_smem_tiled_kernelILi32ELi16ELi32EEvPKfS1_Pfiii
        .type           _Z22gemm_smem_tiled_kernelILi32ELi16ELi32EEvPKfS1_Pfiii,@function
        .size           _Z22gemm_smem_tiled_kernelILi32ELi16ELi32EEvPKfS1_Pfiii,(.L_x_671 - _Z22gemm_smem_tiled_kernelILi32ELi16ELi32EEvPKfS1_Pfiii)
        .other          _Z22gemm_smem_tiled_kernelILi32ELi16ELi32EEvPKfS1_Pfiii,@"STO_CUDA_ENTRY STV_DEFAULT"
_Z22gemm_smem_tiled_kernelILi32ELi16ELi32EEvPKfS1_Pfiii:
.text._Z22gemm_smem_tiled_kernelILi32ELi16ELi32EEvPKfS1_Pfiii:
        /* <DEDUP_REMOVED lines=19> */
.L_x_587:
[----:B------:R-:W-:Y:S01]  /*0130*/  ISETP.GT.U32.AND P0, PT, R0, 0x1f, PT ;  /* 0x0000001f0000780c */ /* 0x000fe20003f04070 */
[----:B------:R-:W2:Y:S01]  /*0140*/  LDCU UR14, c[0x0][0x3a0] ;  /* 0x00007400ff0e77ac */ /* 0x000ea20008000800 */
[----:B------:R-:W-:Y:S01]  /*0150*/  BSSY.RECONVERGENT B0, `(.L_x_573) ;  /* 0x0000022000007945 */ /* 0x000fe20003800200 */
[----:B------:R-:W3:Y:S10]  /*0160*/  LDCU UR9, c[0x0][0x398] ;  /* 0x00007300ff0977ac */ /* 0x000ef40008000800 */
[----:B------:R-:W-:Y:S05]  /*0170*/  @P0 BRA `(.L_x_574) ;  /* 0x00000000007c0947 */ /* 0x000fea0003800000 */
[----:B------:R-:W-:-:S07]  /*0180*/  MOV R6, R0 ;  /* 0x0000000000067202 */ /* 0x000fce0000000f00 */
.L_x_578:
        /* <DEDUP_REMOVED lines=13> */
.L_x_577:
        /* <DEDUP_REMOVED lines=13> */
.L_x_576:
[----:B-123--:R-:W-:Y:S05]  /*0330*/  BSYNC.RECONVERGENT B1 ;  /* 0x0000000000017941 */ /* 0x00efea0003800200 */
.L_x_575:
[----:B------:R-:W-:-:S04]  /*0340*/  IADD3 R6, PT, PT, R6, UR12, RZ ;  /* 0x0000000c06067c10 */ /* 0x000fc8000fffe0ff */
[----:B------:R-:W-:-:S13]  /*0350*/  ISETP.GE.U32.AND P0, PT, R6, 0x20, PT ;  /* 0x000000200600780c */ /* 0x000fda0003f06070 */
[----:B------:R-:W-:Y:S05]  /*0360*/  @!P0 BRA `(.L_x_578) ;  /* 0xfffffffc00888947 */ /* 0x000fea000383ffff */
.L_x_574:
[----:B-123--:R-:W-:Y:S05]  /*0370*/  BSYNC.RECONVERGENT B0 ;  /* 0x0000000000007941 */ /* 0x00efea0003800200 */
.L_x_573:
[----:B------:R-:W-:Y:S01]  /*0380*/  ISETP.GT.U32.AND P0, PT, R0, 0xf, PT ;  /* 0x0000000f0000780c */ /* 0x000fe20003f04070 */
[----:B------:R-:W-:-:S12]  /*0390*/  BSSY.RECONVERGENT B0, `(.L_x_579) ;  /* 0x0000023000007945 */ /* 0x000fd80003800200 */
[----:B------:R-:W-:Y:S05]  /*03a0*/  @P0 BRA `(.L_x_580) ;  /* 0x0000000000840947 */ /* 0x000fea0003800000 */
[----:B------:R-:W-:-:S07]  /*03b0*/  MOV R8, R0 ;  /* 0x0000000000087202 */ /* 0x000fce0000000f00 */
.L_x_586:
        /* <DEDUP_REMOVED lines=13> */
.L_x_585:
        /* <DEDUP_REMOVED lines=10> */
.L_x_584:
[----:B------:R-:W-:Y:S05]  /*0530*/  BSYNC.RECONVERGENT B2 ;  /* 0x0000000000027941 */ /* 0x000fea0003800200 */
.L_x_583:
[----:B-----5:R2:W-:Y:S01]  /*0540*/  STS [R9], R6 ;  /* 0x0000000609007388 */ /* 0x0205e20000000800 */
[----:B0-----:R-:W-:-:S04]  /*0550*/  IADD3 R10, PT, PT, R3, R10, RZ ;  /* 0x0000000a030a7210 */ /* 0x001fc80007ffe0ff */
[----:B------:R-:W-:-:S13]  /*0560*/  ISETP.GE.U32.AND P0, PT, R10, 0x20, PT ;  /* 0x000000200a00780c */ /* 0x000fda0003f06070 */
[----:B--2---:R-:W-:Y:S05]  /*0570*/  @!P0 BRA `(.L_x_585) ;  /* 0xfffffffc00c48947 */ /* 0x004fea000383ffff */
.L_x_582:
[----:B------:R-:W-:Y:S05]  /*0580*/  BSYNC.RECONVERGENT B1 ;  /* 0x0000000000017941 */ /* 0x000fea0003800200 */
.L_x_581:
[----:B------:R-:W-:-:S04]  /*0590*/  IADD3 R8, PT, PT, R8, UR12, RZ ;  /* 0x0000000c08087c10 */ /* 0x000fc8000fffe0ff */
[----:B------:R-:W-:-:S13]  /*05a0*/  ISETP.GE.U32.AND P0, PT, R8, 0x10, PT ;  /* 0x000000100800780c */ /* 0x000fda0003f06070 */
[----:B------:R-:W-:Y:S05]  /*05b0*/  @!P0 BRA `(.L_x_586) ;  /* 0xfffffffc00808947 */ /* 0x000fea000383ffff */
.L_x_580:
[----:B------:R-:W-:Y:S05]  /*05c0*/  BSYNC.RECONVERGENT B0 ;  /* 0x0000000000007941 */ /* 0x000fea0003800200 */
.L_x_579:
        /* <DEDUP_REMOVED lines=11> */
[----:B------:R-:W3:Y:S04]  /*0680*/  LDS.64 R8, [R20] ;  /* 0x0000000014087984 */ /* 0x000ee80000000a00 */
[----:B-1--4-:R-:W1:Y:S04]  /*0690*/  LDS.128 R4, [R25+0x40] ;  /* 0x0000400019047984 */ /* 0x012e680000000c00 */
[----:B------:R-:W4:Y:S04]  /*06a0*/  LDS.64 R10, [R20+0x80] ;  /* 0x00008000140a7984 */ /* 0x000f280000000a00 */
[----:B------:R-:W5:Y:S01]  /*06b0*/  LDS.64 R18, [R20+0x100] ;  /* 0x0001000014127984 */ /* 0x000f620000000a00 */
[----:B--2---:R-:W-:Y:S01]  /*06c0*/  UISETP.GE.AND UP0, UPT, UR4, UR7, UPT ;  /* 0x000000070400728c */ /* 0x004fe2000bf06270 */
[C---:B---3--:R-:W-:Y:S01]  /*06d0*/  FFMA R27, R12.reuse, R8, R17 ;  /* 0x000000080c1b7223 */ /* 0x048fe20000000011 */
[----:B------:R-:W-:-:S02]  /*06e0*/  FFMA R12, R12, R9, R16 ;  /* 0x000000090c0c7223 */ /* 0x000fc40000000010 */
[----:B------:R-:W2:Y:S01]  /*06f0*/  LDS.64 R16, [R20+0x180] ;  /* 0x0001800014107984 */ /* 0x000ea20000000a00 */
[C---:B-1----:R-:W-:Y:S01]  /*0700*/  FFMA R8, R4.reuse, R8, R23 ;  /* 0x0000000804087223 */ /* 0x042fe20000000017 */
[----:B------:R-:W-:Y:S01]  /*0710*/  FFMA R4, R4, R9, R22 ;  /* 0x0000000904047223 */ /* 0x000fe20000000016 */
[C---:B----4-:R-:W-:Y:S01]  /*0720*/  FFMA R23, R10.reuse, R13, R27 ;  /* 0x0000000d0a177223 */ /* 0x050fe2000000001b */
[----:B------:R-:W-:Y:S01]  /*0730*/  FFMA R13, R13, R11, R12 ;  /* 0x0000000b0d0d7223 */ /* 0x000fe2000000000c */
[----:B------:R-:W-:Y:S01]  /*0740*/  FFMA R29, R10, R5, R8 ;  /* 0x000000050a1d7223 */ /* 0x000fe20000000008 */
[----:B------:R-:W-:Y:S01]  /*0750*/  FFMA R27, R5, R11, R4 ;  /* 0x0000000b051b7223 */ /* 0x000fe20000000004 */
[----:B-----5:R-:W-:Y:S01]  /*0760*/  FFMA R23, R18, R14, R23 ;  /* 0x0000000e12177223 */ /* 0x020fe20000000017 */
[-C--:B------:R-:W-:Y:S01]  /*0770*/  FFMA R14, R14, R19.reuse, R13 ;  /* 0x000000130e0e7223 */ /* 0x080fe2000000000d */
[----:B------:R-:W-:Y:S01]  /*0780*/  FFMA R29, R18, R6, R29 ;  /* 0x00000006121d7223 */ /* 0x000fe2000000001d */
[----:B------:R-:W-:Y:S01]  /*0790*/  FFMA R18, R6, R19, R27 ;  /* 0x0000001306127223 */ /* 0x000fe2000000001b */
[----:B------:R-:W-:Y:S04]  /*07a0*/  LDS.128 R8, [R25+0x10] ;  /* 0x0000100019087984 */ /* 0x000fe80000000c00 */
[----:B------:R-:W1:Y:S01]  /*07b0*/  LDS.64 R4, [R20+0x200] ;  /* 0x0002000014047984 */ /* 0x000e620000000a00 */
[----:B--2---:R-:W-:Y:S01]  /*07c0*/  FFMA R27, R16, R15, R23 ;  /* 0x0000000f101b7223 */ /* 0x004fe20000000017 */
[----:B------:R-:W-:-:S02]  /*07d0*/  FFMA R6, R15, R17, R14 ;  /* 0x000000110f067223 */ /* 0x000fc4000000000e */
[----:B------:R-:W2:Y:S01]  /*07e0*/  LDS.64 R22, [R20+0x280] ;  /* 0x0002800014167984 */ /* 0x000ea20000000a00 */
[----:B------:R-:W-:Y:S01]  /*07f0*/  FFMA R29, R16, R7, R29 ;  /* 0x00000007101d7223 */ /* 0x000fe2000000001d */
[----:B------:R-:W-:Y:S02]  /*0800*/  FFMA R7, R7, R17, R18 ;  /* 0x0000001107077223 */ /* 0x000fe40000000012 */
[----:B------:R-:W3:Y:S04]  /*0810*/  LDS.128 R12, [R25+0x50] ;  /* 0x00005000190c7984 */ /* 0x000ee80000000c00 */
[----:B------:R-:W4:Y:S04]  /*0820*/  LDS.64 R18, [R20+0x300] ;  /* 0x0003000014127984 */ /* 0x000f280000000a00 */
[----:B------:R-:W5:Y:S01]  /*0830*/  LDS.64 R16, [R20+0x380] ;  /* 0x0003800014107984 */ /* 0x000f620000000a00 */
[C---:B-1----:R-:W-:Y:S01]  /*0840*/  FFMA R27, R8.reuse, R4, R27 ;  /* 0x00000004081b7223 */ /* 0x042fe2000000001b */
[----:B------:R-:W-:-:S03]  /*0850*/  FFMA R6, R8, R5, R6 ;  /* 0x0000000508067223 */ /* 0x000fc60000000006 */
[----:B--2---:R-:W-:Y:S01]  /*0860*/  FFMA R27, R22, R9, R27 ;  /* 0x00000009161b7223 */ /* 0x004fe2000000001b */
[----:B------:R-:W-:Y:S01]  /*0870*/  FFMA R9, R9, R23, R6 ;  /* 0x0000001709097223 */ /* 0x000fe20000000006 */
[C---:B---3--:R-:W-:Y:S01]  /*0880*/  FFMA R4, R12.reuse, R4, R29 ;  /* 0x000000040c047223 */ /* 0x048fe2000000001d */
[----:B------:R-:W-:-:S03]  /*0890*/  FFMA R12, R12, R5, R7 ;  /* 0x000000050c0c7223 */ /* 0x000fc60000000007 */
        /* <DEDUP_REMOVED lines=56> */
.L_x_572:
        /* <DEDUP_REMOVED lines=22> */
.L_x_589:
[----:B------:R-:W-:Y:S05]  /*0d80*/  BSYNC.RECONVERGENT B0 ;  /* 0x0000000000007941 */ /* 0x000fea0003800200 */
.L_x_588:
        /* <DEDUP_REMOVED lines=19> */
.L_x_590:
        /* <DEDUP_REMOVED lines=12> */
.L_x_671:


//--------------------- .text._Z22gemm_smem_tiled_kernelILi32ELi8ELi128EEvPKfS1_Pfiii --------------------------
	.section	.text._Z22gemm_smem_tiled_kernelILi32ELi8ELi128EEvPKfS1_Pfiii,"ax",@progbits
	.align	128
        .global         _Z22gemm_smem_tiled_kernelILi32ELi8ELi128EEvPKfS1_Pfiii
        .type           _Z22gemm_smem_tiled_kernelILi32ELi8ELi128EEvPKfS1_Pfiii,@function
        .size           _Z22gemm_smem_tiled_kernelILi32ELi8ELi128EEvPKfS1_Pfiii,(.L_x_672 - _Z22gemm_smem_tiled_kernelILi32ELi8ELi128EEvPKfS1_Pfiii)
        .other          _Z22gemm_smem_tiled_kernelILi32ELi8ELi128EEvPKfS1_Pfiii,@"STO_CUDA_ENTRY STV_DEFAULT"
_Z22gemm_smem_tiled_kernelILi32ELi8ELi128EEvPKfS1_Pfiii:
.text._Z22gemm_smem_tiled_kernelILi32ELi8ELi128EEvPKfS1_Pfiii:
        /* <DEDUP_REMOVED lines=12> */
[----:B------:R-:W-:Y:S02]  /*00c0*/  MOV R37, RZ ;  /* 0x000000ff00257202 */ /* 0x000fe40000000f00 */
[----:B------:R-:W-:Y:S02]  /*00d0*/  CS2R R28, SRZ ;  /* 0x00000000001c7805 */ /* 0x000fe4000001ff00 */
[----:B------:R-:W-:Y:S02]  /*00e0*/  CS2R R38, SRZ ;  /* 0x0000000000267805 */ /* 0x000fe4000001ff00 */
[----:B------:R-:W-:Y:S01]  /*00f0*/  MOV R43, RZ ;  /* 0x000000ff002b7202 */ /* 0x000fe20000000f00 */
[----:B------:R-:W3:Y:S01]  /*0100*/  LDCU.64 UR10, c[0x0][0x358] ;  /* 0x00006b00ff0a77ac */ /* 0x000ee20008000a00 */
[----:B------:R-:W-:Y:S01]  /*0110*/  MOV R30, RZ ;  /* 0x000000ff001e7202 */ /* 0x000fe20000000f00 */
[----:B--2---:R-:W-:Y:S02]  /*0120*/  UISETP.GE.AND UP0, UPT, UR4, 0x1, UPT ;  /* 0x000000010400788c */ /* 0x004fe4000bf06270 */
        /* <DEDUP_REMOVED lines=13> */
.L_x_606:
[----:B------:R-:W-:Y:S01]  /*0200*/  ISETP.GT.U32.AND P0, PT, R0, 0x1f, PT ;  /* 0x0000001f0000780c */ /* 0x000fe20003f04070 */
[----:B------:R-:W0:Y:S01]  /*0210*/  LDCU UR9, c[0x0][0x3a0] ;  /* 0x00007400ff0977ac */ /* 0x000e220008000800 */
[----:B------:R-:W-:Y:S01]  /*0220*/  BSSY.RECONVERGENT B0, `(.L_x_592) ;  /* 0x000001e000007945 */ /* 0x000fe20003800200 */
[----:B------:R-:W2:Y:S10]  /*0230*/  LDCU UR7, c[0x0][0x398] ;  /* 0x00007300ff0777ac */ /* 0x000eb40008000800 */
[----:B------:R-:W-:Y:S05]  /*0240*/  @P0 BRA `(.L_x_593) ;  /* 0x00000000006c0947 */ /* 0x000fea0003800000 */
[----:B------:R-:W-:-:S07]  /*0250*/  MOV R6, R0 ;  /* 0x0000000000067202 */ /* 0x000fce0000000f00 */
.L_x_597:
        /* <DEDUP_REMOVED lines=9> */
.L_x_596:
        /* <DEDUP_REMOVED lines=13> */
.L_x_595:
[----:B0-2---:R-:W-:Y:S05]  /*03c0*/  BSYNC.RECONVERGENT B1 ;  /* 0x0000000000017941 */ /* 0x005fea0003800200 */
.L_x_594:
[----:B------:R-:W-:-:S04]  /*03d0*/  IADD3 R6, PT, PT, R6, UR12, RZ ;  /* 0x0000000c06067c10 */ /* 0x000fc8000fffe0ff */
[----:B------:R-:W-:-:S13]  /*03e0*/  ISETP.GE.U32.AND P0, PT, R6, 0x20, PT ;  /* 0x000000200600780c */ /* 0x000fda0003f06070 */
[----:B------:R-:W-:Y:S05]  /*03f0*/  @!P0 BRA `(.L_x_597) ;  /* 0xfffffffc00988947 */ /* 0x000fea000383ffff */
.L_x_593:
[----:B0-2---:R-:W-:Y:S05]  /*0400*/  BSYNC.RECONVERGENT B0 ;  /* 0x0000000000007941 */ /* 0x005fea0003800200 */
.L_x_592:
[----:B------:R-:W-:Y:S01]  /*0410*/  ISETP.GT.U32.AND P0, PT, R0, 0x7, PT ;  /* 0x000000070000780c */ /* 0x000fe20003f04070 */
[----:B------:R-:W-:-:S12]  /*0420*/  BSSY.RECONVERGENT B0, `(.L_x_598) ;  /* 0x0000023000007945 */ /* 0x000fd80003800200 */
[----:B------:R-:W-:Y:S05]  /*0430*/  @P0 BRA `(.L_x_599) ;  /* 0x0000000000840947 */ /* 0x000fea0003800000 */
[----:B------:R-:W-:-:S07]  /*0440*/  MOV R6, R0 ;  /* 0x0000000000067202 */ /* 0x000fce0000000f00 */
.L_x_605:
        /* <DEDUP_REMOVED lines=12> */
.L_x_604:
        /* <DEDUP_REMOVED lines=11> */
.L_x_603:
[----:B------:R-:W-:Y:S05]  /*05c0*/  BSYNC.RECONVERGENT B2 ;  /* 0x0000000000027941 */ /* 0x000fea0003800200 */
.L_x_602:
[----:B-----5:R4:W-:Y:S01]  /*05d0*/  STS [R11], R4 ;  /* 0x000000040b007388 */ /* 0x0209e20000000800 */
[----:B-1----:R-:W-:-:S04]  /*05e0*/  IADD3 R7, PT, PT, R32, R7, RZ ;  /* 0x0000000720077210 */ /* 0x002fc80007ffe0ff */
[----:B------:R-:W-:-:S13]  /*05f0*/  ISETP.GE.U32.AND P0, PT, R7, 0x80, PT ;  /* 0x000000800700780c */ /* 0x000fda0003f06070 */
[----:B----4-:R-:W-:Y:S05]  /*0600*/  @!P0 BRA `(.L_x_604) ;  /* 0xfffffffc00c08947 */ /* 0x010fea000383ffff */
.L_x_601:
[----:B------:R-:W-:Y:S05]  /*0610*/  BSYNC.RECONVERGENT B1 ;  /* 0x0000000000017941 */ /* 0x000fea0003800200 */
.L_x_600:
[----:B------:R-:W-:-:S04]  /*0620*/  IADD3 R6, PT, PT, R6, UR12, RZ ;  /* 0x0000000c06067c10 */ /* 0x000fc8000fffe0ff */
[----:B------:R-:W-:-:S13]  /*0630*/  ISETP.GE.U32.AND P0, PT, R6, 0x8, PT ;  /* 0x000000080600780c */ /* 0x000fda0003f06070 */
[----:B------:R-:W-:Y:S05]  /*0640*/  @!P0 BRA `(.L_x_605) ;  /* 0xfffffffc00808947 */ /* 0x000fea000383ffff */
.L_x_599:
[----:B------:R-:W-:Y:S05]  /*0650*/  BSYNC.RECONVERGENT B0 ;  /* 0x0000000000007941 */ /* 0x000fea0003800200 */
.L_x_598:
        /* <DEDUP_REMOVED lines=9> */
[----:B0-----:R-:W-:Y:S01]  /*06f0*/  LDS.128 R4, [R36] ;  /* 0x0000000024047984 */ /* 0x001fe20000000c00 */
[----:B------:R-:W0:Y:S03]  /*0700*/  LDCU UR7, c[0x0][0x3a0] ;  /* 0x00007400ff0777ac */ /* 0x000e260008000800 */
[----:B------:R-:W2:Y:S04]  /*0710*/  LDS.128 R12, [R35] ;  /* 0x00000000230c7984 */ /* 0x000ea80000000c00 */
[----:B------:R-:W3:Y:S04]  /*0720*/  LDS.128 R8, [R36+0x20] ;  /* 0x0000200024087984 */ /* 0x000ee80000000c00 */
[----:B------:R-:W4:Y:S01]  /*0730*/  LDS.128 R20, [R35+0x10] ;  /* 0x0000100023147984 */ /* 0x000f220000000c00 */
        /* <DEDUP_REMOVED lines=9> */
[----:B------:R-:W0:Y:S01]  /*07d0*/  LDS.128 R16, [R35+0x210] ;  /* 0x0002100023107984 */ /* 0x000e220000000c00 */
[C---:B----4-:R-:W-:Y:S01]  /*07e0*/  FFMA R24, R4.reuse, R21, R24 ;  /* 0x0000001504187223 */ /* 0x050fe20000000018 */
[C---:B------:R-:W-:Y:S01]  /*07f0*/  FFMA R45, R4.reuse, R20, R45 ;  /* 0x00000014042d7223 */ /* 0x040fe2000000002d */
[C---:B------:R-:W-:Y:S01]  /*0800*/  FFMA R37, R4.reuse, R22, R37 ;  /* 0x0000001604257223 */ /* 0x040fe20000000025 */
[----:B------:R-:W2:Y:S01]  /*0810*/  LDS.128 R12, [R35+0x200] ;  /* 0x00020000230c7984 */ /* 0x000ea20000000c00 */
[----:B------:R-:W-:Y:S01]  /*0820*/  FFMA R28, R4, R23, R28 ;  /* 0x00000017041c7223 */ /* 0x000fe2000000001c */
[C---:B------:R-:W-:Y:S01]  /*0830*/  FFMA R43, R8.reuse, R20, R43 ;  /* 0x00000014082b7223 */ /* 0x040fe2000000002b */
[C---:B------:R-:W-:Y:S01]  /*0840*/  FFMA R48, R8.reuse, R21, R48 ;  /* 0x0000001508307223 */ /* 0x040fe20000000030 */
[C---:B------:R-:W-:Y:S01]  /*0850*/  FFMA R29, R8.reuse, R22, R29 ;  /* 0x00000016081d7223 */ /* 0x040fe2000000001d */
[----:B------:R-:W-:-:S02]  /*0860*/  FFMA R30, R8, R23, R30 ;  /* 0x00000017081e7223 */ /* 0x000fc4000000001e */
[----:B------:R-:W3:Y:S01]  /*0870*/  LDS.128 R20, [R35+0x400] ;  /* 0x0004000023147984 */ /* 0x000ee20000000c00 */
[C---:B0-----:R-:W-:Y:S01]  /*0880*/  FFMA R8, R5.reuse, R17, R24 ;  /* 0x0000001105087223 */ /* 0x041fe20000000018 */
[----:B------:R-:W-:Y:S01]  /*0890*/  FFMA R45, R16, R5, R45 ;  /* 0x00000005102d7223 */ /* 0x000fe2000000002d */
[C---:B------:R-:W-:Y:S01]  /*08a0*/  FFMA R37, R5.reuse, R18, R37 ;  /* 0x0000001205257223 */ /* 0x040fe20000000025 */
[C---:B------:R-:W-:Y:S01]  /*08b0*/  FFMA R28, R5.reuse, R19, R28 ;  /* 0x00000013051c7223 */ /* 0x040fe2000000001c */
[CC--:B--2---:R-:W-:Y:S01]  /*08c0*/  FFMA R42, R5.reuse, R14.reuse, R25 ;  /* 0x0000000e052a7223 */ /* 0x0c4fe20000000019 */
[C---:B------:R-:W-:Y:S01]  /*08d0*/  FFMA R4, R5.reuse, R15, R26 ;  /* 0x0000000f05047223 */ /* 0x040fe2000000001a */
[C---:B------:R-:W-:Y:S01]  /*08e0*/  FFMA R41, R12.reuse, R5, R41 ;  /* 0x000000050c297223 */ /* 0x040fe20000000029 */
[----:B------:R-:W0:Y:S01]  /*08f0*/  LDS.128 R24, [R35+0x410] ;  /* 0x0004100023187984 */ /* 0x000e220000000c00 */
[----:B------:R-:W-:Y:S01]  /*0900*/  FFMA R46, R12, R9, R46 ;  /* 0x000000090c2e7223 */ /* 0x000fe2000000002e */
[-C--:B------:R-:W-:Y:S01]  /*0910*/  FFMA R40, R5, R13.reuse, R40 ;  /* 0x0000000d05287223 */ /* 0x080fe20000000028 */
[C---:B------:R-:W-:Y:S01]  /*0920*/  FFMA R44, R9.reuse, R13, R44 ;  /* 0x0000000d092c7223 */ /* 0x040fe2000000002c */
[C---:B------:R-:W-:Y:S01]  /*0930*/  FFMA R39, R9.reuse, R14, R39 ;  /* 0x0000000e09277223 */ /* 0x040fe20000000027 */
[C---:B------:R-:W-:Y:S01]  /*0940*/  FFMA R38, R9.reuse, R15, R38 ;  /* 0x0000000f09267223 */ /* 0x040fe20000000026 */
[----:B------:R-:W-:Y:S01]  /*0950*/  FFMA R43, R16, R9, R43 ;  /* 0x00000009102b7223 */ /* 0x000fe2000000002b */
[----:B------:R-:W2:Y:S01]  /*0960*/  LDS.128 R12, [R35+0x600] ;  /* 0x00060000230c7984 */ /* 0x000ea20000000c00 */
[C---:B------:R-:W-:Y:S01]  /*0970*/  FFMA R31, R9.reuse, R17, R48 ;  /* 0x00000011091f7223 */ /* 0x040fe20000000030 */
        /* <DEDUP_REMOVED lines=79> */
[C---:B------:R-:W-:Y:S01]  /*0e70*/  FFMA R44, R30.reuse, R5, R47 ;  /* 0x000000051e2c7223 */ /* 0x040fe2000000002f */
[C---:B------:R-:W-:Y:S01]  /*0e80*/  FFMA R39, R30.reuse, R6, R39 ;  /* 0x000000061e277223 */ /* 0x040fe20000000027 */
[----:B------:R-:W-:Y:S01]  /*0e90*/  FFMA R38, R30, R7, R38 ;  /* 0x000000071e267223 */ /* 0x000fe20000000026 */
[----:B---3--:R-:W-:Y:S01]  /*0ea0*/  FFMA R43, R16, R30, R43 ;  /* 0x0000001e102b7223 */ /* 0x008fe2000000002b */
        /* <DEDUP_REMOVED lines=28> */
.L_x_591:
        /* <DEDUP_REMOVED lines=40> */
.L_x_608:
[----:B------:R-:W-:Y:S05]  /*12f0*/  BSYNC.RECONVERGENT B0 ;  /* 0x0000000000007941 */ /* 0x000fea0003800200 */
.L_x_607:
        /* <DEDUP_REMOVED lines=37> */
.L_x_609:
        /* <DEDUP_REMOVED lines=11> */
.L_x_672:


//--------------------- .text._Z22gemm_smem_tiled_kernelILi32ELi8ELi64EEvPKfS1_Pfiii --------------------------
	.section	.text._Z22gemm_smem_tiled_kernelILi32ELi8ELi64EEvPKfS1_Pfiii,"ax",@progbits
	.align	128
        .global         _Z22gemm_smem_tiled_kernelILi32ELi8ELi64EEvPKfS1_Pfiii
        .type           _Z22gemm_smem_tiled_kernelILi32ELi8ELi64EEvPKfS1_Pfiii,@function
        .size           _Z22gemm_smem_tiled_kernelILi32ELi8ELi64EEvPKfS1_Pfiii,(.L_x_673 - _Z22gemm_smem_tiled_kernelILi32ELi8ELi64EEvPKfS1_Pfiii)
        .other          _Z22gemm_smem_tiled_kernelILi32ELi8ELi64EEvPKfS1_Pfiii,@"STO_CUDA_ENTRY STV_DEFAULT"
_Z22gemm_smem_tiled_kernelILi32ELi8ELi64EEvPKfS1_Pfiii:
.text._Z22gemm_smem_tiled_kernelILi32ELi8ELi64EEvPKfS1_Pfiii:
        /* <DEDUP_REMOVED lines=8> */
[----:B------:R-:W-:Y:S01]  /*0080*/  MOV R16, RZ ;  /* 0x000000ff00107202 */ /* 0x000fe20000000f00 */
[----:B------:R-:W3:Y:S01]  /*0090*/  LDCU.64 UR10, c[0x0][0x358] ;  /* 0x00006b00ff0a77ac */ /* 0x000ee20008000a00 */
[----:B------:R-:W-:Y:S01]  /*00a0*/  MOV R18, RZ ;  /* 0x000000ff00127202 */ /* 0x000fe20000000f00 */
        /* <DEDUP_REMOVED lines=9> */
.L_x_625:
[----:B--2---:R-:W-:Y:S01]  /*0140*/  ISETP.GT.U32.AND P0, PT, R2, 0x1f, PT ;  /* 0x0000001f0200780c */ /* 0x004fe20003f04070 */
[----:B------:R-:W2:Y:S01]  /*0150*/  LDCU UR12, c[0x0][0x3a0] ;  /* 0x00007400ff0c77ac */ /* 0x000ea20008000800 */
[----:B------:R-:W-:Y:S01]  /*0160*/  BSSY.RECONVERGENT B0, `(.L_x_611) ;  /* 0x0000023000007945 */ /* 0x000fe20003800200 */
[----:B------:R-:W3:Y:S10]  /*0170*/  LDCU UR8, c[0x0][0x398] ;  /* 0x00007300ff0877ac */ /* 0x000ef40008000800 */
[----:B------:R-:W-:Y:S05]  /*0180*/  @P0 BRA `(.L_x_612) ;  /* 0x0000000000800947 */ /* 0x000fea0003800000 */
[----:B------:R-:W-:-:S07]  /*0190*/  MOV R7, R2 ;  /* 0x0000000200077202 */ /* 0x000fce0000000f00 */
.L_x_616:
        /* <DEDUP_REMOVED lines=13> */
.L_x_615:
        /* <DEDUP_REMOVED lines=13> */
.L_x_614:
[----:B--23--:R-:W-:Y:S05]  /*0340*/  BSYNC.RECONVERGENT B1 ;  /* 0x0000000000017941 */ /* 0x00cfea0003800200 */
.L_x_613:
[----:B------:R-:W2:Y:S02]  /*0350*/  LDCU UR6, c[0x0][0x364] ;  /* 0x00006c80ff0677ac */ /* 0x000ea40008000800 */
[----:B--2---:R-:W-:-:S04]  /*0360*/  IADD3 R7, PT, PT, R7, UR6, RZ ;  /* 0x0000000607077c10 */ /* 0x004fc8000fffe0ff */
[----:B------:R-:W-:-:S13]  /*0370*/  ISETP.GE.U32.AND P0, PT, R7, 0x20, PT ;  /* 0x000000200700780c */ /* 0x000fda0003f06070 */
[----:B------:R-:W-:Y:S05]  /*0380*/  @!P0 BRA `(.L_x_616) ;  /* 0xfffffffc00848947 */ /* 0x000fea000383ffff */
.L_x_612:
[----:B--23--:R-:W-:Y:S05]  /*0390*/  BSYNC.RECONVERGENT B0 ;  /* 0x0000000000007941 */ /* 0x00cfea0003800200 */
.L_x_611:
[----:B------:R-:W-:Y:S01]  /*03a0*/  ISETP.GT.U32.AND P0, PT, R2, 0x7, PT ;  /* 0x000000070200780c */ /* 0x000fe20003f04070 */
[----:B------:R-:W-:-:S12]  /*03b0*/  BSSY.RECONVERGENT B0, `(.L_x_617) ;  /* 0x0000024000007945 */ /* 0x000fd80003800200 */
[----:B------:R-:W-:Y:S05]  /*03c0*/  @P0 BRA `(.L_x_618) ;  /* 0x0000000000880947 */ /* 0x000fea0003800000 */
[----:B------:R-:W-:-:S07]  /*03d0*/  MOV R8, R2 ;  /* 0x0000000200087202 */ /* 0x000fce0000000f00 */
.L_x_624:
        /* <DEDUP_REMOVED lines=13> */
.L_x_623:
        /* <DEDUP_REMOVED lines=10> */
.L_x_622:
[----:B------:R-:W-:Y:S05]  /*0550*/  BSYNC.RECONVERGENT B2 ;  /* 0x0000000000027941 */ /* 0x000fea0003800200 */
.L_x_621:
[----:B-----5:R3:W-:Y:S01]  /*0560*/  STS [R11], R6 ;  /* 0x000000060b007388 */ /* 0x0207e20000000800 */
[----:B-1----:R-:W-:-:S04]  /*0570*/  IADD3 R9, PT, PT, R0, R9, RZ ;  /* 0x0000000900097210 */ /* 0x002fc80007ffe0ff */
[----:B------:R-:W-:-:S13]  /*0580*/  ISETP.GE.U32.AND P0, PT, R9, 0x40, PT ;  /* 0x000000400900780c */ /* 0x000fda0003f06070 */
[----:B---3--:R-:W-:Y:S05]  /*0590*/  @!P0 BRA `(.L_x_623) ;  /* 0xfffffffc00c48947 */ /* 0x008fea000383ffff */
.L_x_620:
[----:B------:R-:W-:Y:S05]  /*05a0*/  BSYNC.RECONVERGENT B1 ;  /* 0x0000000000017941 */ /* 0x000fea0003800200 */
.L_x_619:
[----:B------:R-:W3:Y:S02]  /*05b0*/  LDCU UR6, c[0x0][0x364] ;  /* 0x00006c80ff0677ac */ /* 0x000ee40008000800 */
[----:B---3--:R-:W-:-:S04]  /*05c0*/  IADD3 R8, PT, PT, R8, UR6, RZ ;  /* 0x0000000608087c10 */ /* 0x008fc8000fffe0ff */
[----:B------:R-:W-:-:S13]  /*05d0*/  ISETP.GE.U32.AND P0, PT, R8, 0x8, PT ;  /* 0x000000080800780c */ /* 0x000fda0003f06070 */
[----:B------:R-:W-:Y:S05]  /*05e0*/  @!P0 BRA `(.L_x_624) ;  /* 0xfffffffc007c8947 */ /* 0x000fea000383ffff */
.L_x_618:
[----:B------:R-:W-:Y:S05]  /*05f0*/  BSYNC.RECONVERGENT B0 ;  /* 0x0000000000007941 */ /* 0x000fea0003800200 */
.L_x_617:
        /* <DEDUP_REMOVED lines=11> */
[----:B0-2---:R-:W0:Y:S01]  /*06b0*/  LDS.128 R4, [R22] ;  /* 0x0000000016047984 */ /* 0x005e220000000c00 */
[----:B---3--:R-:W-:Y:S01]  /*06c0*/  UISETP.GE.AND UP0, UPT, UR4, UR6, UPT ;  /* 0x000000060400728c */ /* 0x008fe2000bf06270 */
[C---:B0-----:R-:W-:Y:S01]  /*06d0*/  FFMA R27, R8.reuse, R4, R27 ;  /* 0x00000004081b7223 */ /* 0x041fe2000000001b */
[C---:B------:R-:W-:Y:S01]  /*06e0*/  FFMA R24, R8.reuse, R5, R24 ;  /* 0x0000000508187223 */ /* 0x040fe20000000018 */
[C---:B------:R-:W-:Y:S01]  /*06f0*/  FFMA R25, R8.reuse, R6, R25 ;  /* 0x0000000608197223 */ /* 0x040fe20000000019 */
[----:B------:R-:W-:Y:S02]  /*0700*/  FFMA R8, R8, R7, R12 ;  /* 0x0000000708087223 */ /* 0x000fe4000000000c */
[----:B------:R-:W0:Y:S02]  /*0710*/  LDS.128 R12, [R23+0x20] ;  /* 0x00002000170c7984 */ /* 0x000e240000000c00 */
[C---:B0-----:R-:W-:Y:S01]  /*0720*/  FFMA R4, R12.reuse, R4, R16 ;  /* 0x000000040c047223 */ /* 0x041fe20000000010 */
        /* <DEDUP_REMOVED lines=14> */
[C---:B0-----:R-:W-:Y:S01]  /*0810*/  FFMA R27, R4.reuse, R10, R27 ;  /* 0x0000000a041b7223 */ /* 0x041fe2000000001b */
[----:B------:R-:W-:Y:S01]  /*0820*/  FFMA R9, R4, R14, R9 ;  /* 0x0000000e04097223 */ /* 0x000fe20000000009 */
[-C--:B------:R-:W-:Y:S01]  /*0830*/  FFMA R24, R10, R5.reuse, R24 ;  /* 0x000000050a187223 */ /* 0x080fe20000000018 */
[----:B------:R-:W-:Y:S01]  /*0840*/  FFMA R4, R14, R5, R26 ;  /* 0x000000050e047223 */ /* 0x000fe2000000001a */
[-C--:B------:R-:W-:Y:S01]  /*0850*/  FFMA R8, R10, R7.reuse, R8 ;  /* 0x000000070a087223 */ /* 0x080fe20000000008 */
[-C--:B------:R-:W-:Y:S01]  /*0860*/  FFMA R5, R14, R6.reuse, R29 ;  /* 0x000000060e057223 */ /* 0x080fe2000000001d */
[----:B------:R-:W-:Y:S01]  /*0870*/  FFMA R13, R10, R6, R25 ;  /* 0x000000060a0d7223 */ /* 0x000fe20000000019 */
[----:B------:R-:W-:Y:S01]  /*0880*/  FFMA R28, R14, R7, R12 ;  /* 0x000000070e1c7223 */ /* 0x000fe2000000000c */
[C---:B--2---:R-:W-:Y:S01]  /*0890*/  FFMA R25, R16.reuse, R11, R27 ;  /* 0x0000000b10197223 */ /* 0x044fe2000000001b */
[----:B------:R-:W-:Y:S01]  /*08a0*/  FFMA R29, R16, R15, R9 ;  /* 0x0000000f101d7223 */ /* 0x000fe20000000009 */
[-C--:B------:R-:W-:Y:S01]  /*08b0*/  FFMA R24, R11, R17.reuse, R24 ;  /* 0x000000110b187223 */ /* 0x080fe20000000018 */
[----:B------:R-:W-:Y:S01]  /*08c0*/  FFMA R16, R15, R17, R4 ;  /* 0x000000110f107223 */ /* 0x000fe20000000004 */
[CC--:B------:R-:W-:Y:S01]  /*08d0*/  FFMA R27, R11.reuse, R18.reuse, R13 ;  /* 0x000000120b1b7223 */ /* 0x0c0fe2000000000d */
[-C--:B------:R-:W-:Y:S01]  /*08e0*/  FFMA R26, R11, R19.reuse, R8 ;  /* 0x000000130b1a7223 */ /* 0x080fe20000000008 */
[C---:B------:R-:W-:Y:S01]  /*08f0*/  FFMA R17, R15.reuse, R18, R5 ;  /* 0x000000120f117223 */ /* 0x040fe20000000005 */
[----:B------:R-:W-:Y:S01]  /*0900*/  LDS.128 R8, [R23+0x10] ;  /* 0x0000100017087984 */ /* 0x000fe20000000c00 */
[----:B------:R-:W-:-:S03]  /*0910*/  FFMA R28, R15, R19, R28 ;  /* 0x000000130f1c7223 */ /* 0x000fc6000000001c */
        /* <DEDUP_REMOVED lines=22> */
[CC--:B------:R-:W-:Y:S01]  /*0a80*/  FFMA R25, R10.reuse, R6.reuse, R27 ;  /* 0x000000060a197223 */ /* 0x0c0fe2000000001b */
[----:B------:R-:W-:Y:S01]  /*0a90*/  FFMA R26, R10, R7, R26 ;  /* 0x000000070a1a7223 */ /* 0x000fe2000000001a */
[----:B------:R-:W-:Y:S01]  /*0aa0*/  FFMA R29, R14, R6, R29 ;  /* 0x000000060e1d7223 */ /* 0x000fe2000000001d */
[-C--:B------:R-:W-:Y:S01]  /*0ab0*/  FFMA R24, R10, R5.reuse, R23 ;  /* 0x000000050a187223 */ /* 0x080fe20000000017 */
[----:B------:R-:W-:Y:S01]  /*0ac0*/  FFMA R9, R4, R14, R9 ;  /* 0x0000000e04097223 */ /* 0x000fe20000000009 */
[C---:B------:R-:W-:Y:S01]  /*0ad0*/  FFMA R8, R14.reuse, R5, R8 ;  /* 0x000000050e087223 */ /* 0x040fe20000000008 */
[----:B------:R-:W-:Y:S01]  /*0ae0*/  FFMA R28, R14, R7, R28 ;  /* 0x000000070e1c7223 */ /* 0x000fe2000000001c */
[C---:B--2---:R-:W-:Y:S01]  /*0af0*/  FFMA R27, R16.reuse, R11, R13 ;  /* 0x0000000b101b7223 */ /* 0x044fe2000000000d */
[CC--:B------:R-:W-:Y:S01]  /*0b00*/  FFMA R25, R11.reuse, R18.reuse, R25 ;  /* 0x000000120b197223 */ /* 0x0c0fe20000000019 */
[----:B------:R-:W-:Y:S01]  /*0b10*/  FFMA R12, R11, R19, R26 ;  /* 0x000000130b0c7223 */ /* 0x000fe2000000001a */
[----:B------:R-:W-:Y:S01]  /*0b20*/  FFMA R29, R15, R18, R29 ;  /* 0x000000120f1d7223 */ /* 0x000fe2000000001d */
[----:B------:R-:W-:Y:S01]  /*0b30*/  FFMA R24, R11, R17, R24 ;  /* 0x000000110b187223 */ /* 0x000fe20000000018 */
[----:B------:R-:W-:Y:S01]  /*0b40*/  FFMA R16, R16, R15, R9 ;  /* 0x0000000f10107223 */ /* 0x000fe20000000009 */
[C---:B------:R-:W-:Y:S01]  /*0b50*/  FFMA R26, R15.reuse, R17, R8 ;  /* 0x000000110f1a7223 */ /* 0x040fe20000000008 */
[----:B------:R-:W-:Y:S01]  /*0b60*/  FFMA R18, R15, R19, R28 ;  /* 0x000000130f127223 */ /* 0x000fe2000000001c */
[----:B------:R-:W-:Y:S06]  /*0b70*/  BAR.SYNC.DEFER_BLOCKING 0x0 ;  /* 0x0000000000007b1d */ /* 0x000fec0000010000 */
[----:B------:R-:W-:Y:S05]  /*0b80*/  BRA.U !UP0, `(.L_x_625) ;  /* 0xfffffff5086c7547 */ /* 0x000fea000b83ffff */
.L_x_610:
        /* <DEDUP_REMOVED lines=32> */
.L_x_627:
[----:B------:R-:W-:Y:S05]  /*0d90*/  BSYNC.RECONVERGENT B0 ;  /* 0x0000000000007941 */ /* 0x000fea0003800200 */
.L_x_626:
        /* <DEDUP_REMOVED lines=25> */
.L_x_628:
        /* <DEDUP_REMOVED lines=13> */
.L_x_673:


//--------------------- .text._Z22gemm_smem_tiled_kernelILi32ELi8ELi32EEvPKfS1_Pfiii --------------------------
	.section	.text._Z22gemm_smem_tiled_kernelILi32ELi8ELi32EEvPKfS1_Pfiii,"ax",@progbits
	.align	128
        .global         _Z22gemm_smem_tiled_kernelILi32ELi8ELi32EEvPKfS1_Pfiii
        .type           _Z22gemm_smem_tiled_kernelILi32ELi8ELi32EEvPKfS1_Pfiii,@function
        .size           _Z22gemm_smem_tiled_kernelILi32ELi8ELi32EEvPKfS1_Pfiii,(.L_x_674 - _Z22gemm_smem_tiled_kernelILi32ELi8ELi32EEvPKfS1_Pfiii)
        .other          _Z22gemm_smem_tiled_kernelILi32ELi8ELi32EEvPKfS1_Pfiii,@"STO_CUDA_ENTRY STV_DEFAULT"
_Z22gemm_smem_tiled_kernelILi32ELi8ELi32EEvPKfS1_Pfiii:
.text._Z22gemm_smem_tiled_kernelILi32ELi8ELi32EEvPKfS1_Pfiii:
[----:B------:R-:W-:Y:S01]  /*0000*/  LDC R1, c[0x0][0x37c] ;  /* 0x0000df00ff017b82 */ /* 0x000fe20000000800 */
[----:B------:R-:W0:Y:S07]  /*0010*/  S2R R0, SR_TID.Y ;  /* 0x0000000000007919 */ /* 0x000e2e0000002200 */
[----:B------:R-:W1:Y:S01]  /*0020*/  S2UR UR5, SR_CTAID.Y ;  /* 0x00000000000579c3 */ /* 0x000e620000002600 */
[----:B------:R-:W2:Y:S01]  /*0030*/  LDCU UR4, c[0x0][0x3a0] ;  /* 0x00007400ff0477ac */ /* 0x000ea20008000800 */
[----:B------:R-:W-:Y:S01]  /*0040*/  HFMA2 R21, -RZ, RZ, 0, 0 ;  /* 0x00000000ff157431 */ /* 0x000fe200000001ff */
[----:B------:R-:W3:Y:S01]  /*0050*/  S2R R22, SR_TID.X ;  /* 0x0000000000167919 */ /* 0x000ee20000002100 */
[----:B------:R-:W-:Y:S01]  /*0060*/  CS2R R16, SRZ ;  /* 0x0000000000107805 */ /* 0x000fe2000001ff00 */
[----:B------:R-:W-:Y:S01]  /*0070*/  IMAD.MOV.U32 R19, RZ, RZ, RZ ;  /* 0x000000ffff137224 */ /* 0x000fe200078e00ff */
[----:B------:R-:W4:Y:S02]  /*0080*/  LDCU.64 UR10, c[0x0][0x358] ;  /* 0x00006b00ff0a77ac */ /* 0x000f240008000a00 */
[----:B------:R-:W5:Y:S01]  /*0090*/  S2UR UR6, SR_CTAID.X ;  /* 0x00000000000679c3 */ /* 0x000f620000002500 */
[----:B--2---:R-:W-:-:S02]  /*00a0*/  UISETP.GE.AND UP0, UPT, UR4, 0x1, UPT ;  /* 0x000000010400788c */ /* 0x004fc4000bf06270 */
[----:B-1----:R-:W-:-:S06]  /*00b0*/  USHF.L.U32 UR5, UR5, 0x5, URZ ;  /* 0x0000000505057899 */ /* 0x002fcc00080006ff */
[----:B0-----:R-:W-:Y:S01]  /*00c0*/  LEA R26, R0, UR5, 0x1 ;  /* 0x00000005001a7c11 */ /* 0x001fe2000f8e08ff */
[----:B-----5:R-:W-:-:S06]  /*00d0*/  USHF.L.U32 UR6, UR6, 0x5, URZ ;  /* 0x0000000506067899 */ /* 0x020fcc00080006ff */
[----:B---3--:R-:W-:Y:S01]  /*00e0*/  LEA R25, R22, UR6, 0x1 ;  /* 0x0000000616197c11 */ /* 0x008fe2000f8e08ff */
[----:B----4-:R-:W-:Y:S06]  /*00f0*/  BRA.U !UP0, `(.L_x_629) ;  /* 0x00000009081c7547 */ /* 0x010fec000b800000 */
[----:B------:R-:W-:Y:S01]  /*0100*/  MOV R21, RZ ;  /* 0x000000ff00157202 */ /* 0x000fe20000000f00 */
[----:B------:R-:W0:Y:S01]  /*0110*/  LDC R24, c[0x0][0x360] ;  /* 0x0000d800ff187b82 */ /* 0x000e220000000800 */
[----:B------:R-:W1:Y:S01]  /*0120*/  LDCU UR12, c[0x0][0x364] ;  /* 0x00006c80ff0c77ac */ /* 0x000e620008000800 */
[----:B------:R-:W-:-:S05]  /*0130*/  UMOV UR4, URZ ;  /* 0x000000ff00047c82 */ /* 0x000fca0008000000 */
.L_x_644:
[----:B------:R-:W-:Y:S01]  /*0140*/  ISETP.GT.U32.AND P0, PT, R0, 0x1f, PT ;  /* 0x0000001f0000780c */ /* 0x000fe20003f04070 */
[----:B------:R-:W2:Y:S01]  /*0150*/  LDCU UR14, c[0x0][0x3a0] ;  /* 0x00007400ff0e77ac */ /* 0x000ea20008000800 */
[----:B------:R-:W-:Y:S01]  /*0160*/  BSSY.RECONVERGENT B0, `(.L_x_630) ;  /* 0x0000022000007945 */ /* 0x000fe20003800200 */
[----:B------:R-:W3:Y:S10]  /*0170*/  LDCU UR9, c[0x0][0x398] ;  /* 0x00007300ff0977ac */ /* 0x000ef40008000800 */
[----:B------:R-:W-:Y:S05]  /*0180*/  @P0 BRA `(.L_x_631) ;  /* 0x00000000007c0947 */ /* 0x000fea0003800000 */
[----:B------:R-:W-:-:S07]  /*0190*/  IMAD.MOV.U32 R4, RZ, RZ, R0 ;  /* 0x000000ffff047224 */ /* 0x000fce00078e0000 */
.L_x_635:
[----:B------:R-:W-:Y:S01]  /*01a0*/  ISETP.GT.U32.AND P0, PT, R22, 0x7, PT ;  /* 0x000000071600780c */ /* 0x000fe20003f04070 */
[----:B------:R-:W-:-:S12]  /*01b0*/  BSSY.RECONVERGENT B1, `(.L_x_632) ;  /* 0x0000019000017945 */ /* 0x000fd80003800200 */
[----:B------:R-:W-:Y:S05]  /*01c0*/  @P0 BRA `(.L_x_633) ;  /* 0x00000000005c0947 */ /* 0x000fea0003800000 */
[----:B------:R-:W4:Y:S01]  /*01d0*/  S2UR UR8, SR_CgaCtaId ;  /* 0x00000000000879c3 */ /* 0x000f220000008800 */
[----:B------:R-:W5:Y:S01]  /*01e0*/  LDCU UR13, c[0x0][0x3a0] ;  /* 0x00007400ff0d77ac */ /* 0x000f620008000800 */
[----:B------:R-:W-:Y:S01]  /*01f0*/  IADD3 R8, PT, PT, R4, UR5, RZ ;  /* 0x0000000504087c10 */ /* 0x000fe2000fffe0ff */
[----:B------:R-:W-:Y:S01]  /*0200*/  VIADD R7, R22, UR4 ;  /* 0x0000000416077c36 */ /* 0x000fe20008000000 */
[----:B------:R-:W-:Y:S01]  /*0210*/  MOV R11, R22 ;  /* 0x00000016000b7202 */ /* 0x000fe20000000f00 */
[----:B------:R-:W-:Y:S02]  /*0220*/  UMOV UR7, 0x400 ;  /* 0x0000040000077882 */ /* 0x000fe40000000000 */
[----:B-----5:R-:W-:Y:S01]  /*0230*/  IMAD R9, R8, UR13, R7 ;  /* 0x0000000d08097c24 */ /* 0x020fe2000f8e0207 */
[----:B----4-:R-:W-:-:S06]  /*0240*/  ULEA UR7, UR8, UR7, 0x18 ;  /* 0x0000000708077291 */ /* 0x010fcc000f8ec0ff */
[----:B------:R-:W-:-:S05]  /*0250*/  LEA R3, R22, UR7, 0x2 ;  /* 0x0000000716037c11 */ /* 0x000fca000f8e10ff */
[----:B------:R-:W-:-:S07]  /*0260*/  IMAD R5, R4, 0x20, R3 ;  /* 0x0000002004057824 */ /* 0x000fce00078e0203 */
.L_x_634:
[----:B--2---:R-:W-:Y:S01]  /*0270*/  ISETP.GE.AND P0, PT, R7, UR14, PT ;  /* 0x0000000e07007c0c */ /* 0x004fe2000bf06270 */
[----:B------:R-:W-:-:S03]  /*0280*/  HFMA2 R6, -RZ, RZ, 0, 0 ;  /* 0x00000000ff067431 */ /* 0x000fc600000001ff */
[----:B---3--:R-:W-:-:S13]  /*0290*/  ISETP.GE.OR P0, PT, R8, UR9, P0 ;  /* 0x0000000908007c0c */ /* 0x008fda0008706670 */
[----:B------:R-:W2:Y:S02]  /*02a0*/  @!P0 LDC.64 R2, c[0x0][0x380] ;  /* 0x0000e000ff028b82 */ /* 0x000ea40000000a00 */
[----:B--2---:R-:W-:-:S05]  /*02b0*/  @!P0 IMAD.WIDE.U32 R2, R9, 0x4, R2 ;  /* 0x0000000409028825 */ /* 0x004fca00078e0002 */
[----:B------:R-:W2:Y:S01]  /*02c0*/  @!P0 LDG.E.CONSTANT R6, desc[UR10][R2.64] ;  /* 0x0000000a02068981 */ /* 0x000ea2000c1e9900 */
[C---:B0-----:R-:W-:Y:S01]  /*02d0*/  IMAD.IADD R11, R24.reuse, 0x1, R11 ;  /* 0x00000001180b7824 */ /* 0x041fe200078e020b */
[C---:B------:R-:W-:Y:S01]  /*02e0*/  IADD3 R7, PT, PT, R24.reuse, R7, RZ ;  /* 0x0000000718077210 */ /* 0x040fe20007ffe0ff */
[----:B------:R-:W-:-:S03]  /*02f0*/  IMAD.IADD R9, R24, 0x1, R9 ;  /* 0x0000000118097824 */ /* 0x000fc600078e0209 */
[----:B------:R-:W-:Y:S01]  /*0300*/  ISETP.GE.U32.AND P0, PT, R11, 0x8, PT ;  /* 0x000000080b00780c */ /* 0x000fe20003f06070 */
[----:B--2---:R0:W-:Y:S02]  /*0310*/  STS [R5], R6 ;  /* 0x0000000605007388 */ /* 0x0041e40000000800 */
[----:B0-----:R-:W-:-:S10]  /*0320*/  LEA R5, R24, R5, 0x2 ;  /* 0x0000000518057211 */ /* 0x001fd400078e10ff */
[----:B------:R-:W-:Y:S05]  /*0330*/  @!P0 BRA `(.L_x_634) ;  /* 0xfffffffc00cc8947 */ /* 0x000fea000383ffff */
.L_x_633:
[----:B-123--:R-:W-:Y:S05]  /*0340*/  BSYNC.RECONVERGENT B1 ;  /* 0x0000000000017941 */ /* 0x00efea0003800200 */
.L_x_632:
[----:B------:R-:W-:-:S05]  /*0350*/  VIADD R4, R4, UR12 ;  /* 0x0000000c04047c36 */ /* 0x000fca0008000000 */
[----:B------:R-:W-:-:S13]  /*0360*/  ISETP.GE.U32.AND P0, PT, R4, 0x20, PT ;  /* 0x000000200400780c */ /* 0x000fda0003f06070 */
[----:B------:R-:W-:Y:S05]  /*0370*/  @!P0 BRA `(.L_x_635) ;  /* 0xfffffffc00888947 */ /* 0x000fea000383ffff */
.L_x_631:
[----:B-123--:R-:W-:Y:S05]  /*0380*/  BSYNC.RECONVERGENT B0 ;  /* 0x0000000000007941 */ /* 0x00efea0003800200 */
.L_x_630:
[----:B------:R-:W-:Y:S01]  /*0390*/  ISETP.GT.U32.AND P0, PT, R0, 0x7, PT ;  /* 0x000000070000780c */ /* 0x000fe20003f04070 */
[----:B------:R-:W-:-:S12]  /*03a0*/  BSSY.RECONVERGENT B0, `(.L_x_636) ;  /* 0x0000023000007945 */ /* 0x000fd80003800200 */
[----:B------:R-:W-:Y:S05]  /*03b0*/  @P0 BRA `(.L_x_637) ;  /* 0x0000000000840947 */ /* 0x000fea0003800000 */
[----:B------:R-:W-:-:S07]  /*03c0*/  MOV R6, R0 ;  /* 0x0000000000067202 */ /* 0x000fce0000000f00 */
.L_x_643:
[----:B------:R-:W-:Y:S01]  /*03d0*/  ISETP.GT.U32.AND P0, PT, R22, 0x1f, PT ;  /* 0x0000001f1600780c */ /* 0x000fe20003f04070 */
[----:B------:R-:W-:-:S12]  /*03e0*/  BSSY.RECONVERGENT B1, `(.L_x_638) ;  /* 0x000001b000017945 */ /* 0x000fd80003800200 */
[----:B-1--4-:R-:W-:Y:S05]  /*03f0*/  @P0 BRA `(.L_x_639) ;  /* 0x0000000000640947 */ /* 0x012fea0003800000 */
[----:B------:R-:W1:Y:S01]  /*0400*/  S2UR UR8, SR_CgaCtaId ;  /* 0x00000000000879c3 */ /* 0x000e620000008800 */
[----:B------:R-:W-:Y:S01]  /*0410*/  UMOV UR7, 0x400 ;  /* 0x0000040000077882 */ /* 0x000fe20000000000 */
[----:B------:R-:W-:Y:S01]  /*0420*/  VIADD R11, R6, UR4 ;  /* 0x00000004060b7c36 */ /* 0x000fe20008000000 */
[----:B------:R-:W-:Y:S01]  /*0430*/  UIADD3 UR7, UPT, UPT, UR7, 0x400, URZ ;  /* 0x0000040007077890 */ /* 0x000fe2000fffe0ff */
[----:B------:R-:W-:-:S04]  /*0440*/  MOV R7, R22 ;  /* 0x0000001600077202 */ /* 0x000fc80000000f00 */
[----:B------:R-:W2:Y:S08]  /*0450*/  LDC R8, c[0x0][0x39c] ;  /* 0x0000e700ff087b82 */ /* 0x000eb00000000800 */
[----:B------:R-:W3:Y:S08]  /*0460*/  LDC R12, c[0x0][0x3a0] ;  /* 0x0000e800ff0c7b82 */ /* 0x000ef00000000800 */
[----:B------:R-:W4:Y:S01]  /*0470*/  LDC.64 R2, c[0x0][0x388] ;  /* 0x0000e200ff027b82 */ /* 0x000f220000000a00 */
[----:B-1----:R-:W-:-:S06]  /*0480*/  ULEA UR7, UR8, UR7, 0x18 ;  /* 0x0000000708077291 */ /* 0x002fcc000f8ec0ff */
[----:B------:R-:W-:-:S07]  /*0490*/  LEA R10, R6, UR7, 0x7 ;  /* 0x00000007060a7c11 */ /* 0x000fce000f8e38ff */
.L_x_642:
[C---:B-1----:R-:W-:Y:S01]  /*04a0*/  IADD3 R5, PT, PT, R7.reuse, UR6, RZ ;  /* 0x0000000607057c10 */ /* 0x042fe2000fffe0ff */
[----:B------:R-:W-:Y:S01]  /*04b0*/  BSSY.RECONVERGENT B2, `(.L_x_640) ;  /* 0x0000009000027945 */ /* 0x000fe20003800200 */
[----:B------:R-:W-:Y:S02]  /*04c0*/  HFMA2 R4, -RZ, RZ, 0, 0 ;  /* 0x00000000ff047431 */ /* 0x000fe400000001ff */
[----:B------:R-:W-:Y:S01]  /*04d0*/  IMAD R9, R7, 0x4, R10 ;  /* 0x0000000407097824 */ /* 0x000fe200078e020a */
[----:B--2---:R-:W-:-:S04]  /*04e0*/  ISETP.GE.AND P0, PT, R5, R8, PT ;  /* 0x000000080500720c */ /* 0x004fc80003f06270 */
[----:B---3--:R-:W-:-:S13]  /*04f0*/  ISETP.GE.OR P0, PT, R11, R12, P0 ;  /* 0x0000000c0b00720c */ /* 0x008fda0000706670 */
[----:B------:R-:W-:Y:S05]  /*0500*/  @P0 BRA `(.L_x_641) ;  /* 0x00000000000c0947 */ /* 0x000fea0003800000 */
[----:B------:R-:W-:-:S04]  /*0510*/  IMAD R5, R11, R8, R5 ;  /* 0x000000080b057224 */ /* 0x000fc800078e0205 */
[----:B----4-:R-:W-:-:S06]  /*0520*/  IMAD.WIDE R4, R5, 0x4, R2 ;  /* 0x0000000405047825 */ /* 0x010fcc00078e0202 */
[----:B------:R1:W5:Y:S02]  /*0530*/  LDG.E.CONSTANT R4, desc[UR10][R4.64] ;  /* 0x0000000a04047981 */ /* 0x000364000c1e9900 */
.L_x_641:
[----:B------:R-:W-:Y:S05]  /*0540*/  BSYNC.RECONVERGENT B2 ;  /* 0x0000000000027941 */ /* 0x000fea0003800200 */
.L_x_640:
[----:B-----5:R2:W-:Y:S01]  /*0550*/  STS [R9], R4 ;  /* 0x0000000409007388 */ /* 0x0205e20000000800 */
[----:B0-----:R-:W-:-:S04]  /*0560*/  IADD3 R7, PT, PT, R24, R7, RZ ;  /* 0x0000000718077210 */ /* 0x001fc80007ffe0ff */
[----:B------:R-:W-:-:S13]  /*0570*/  ISETP.GE.U32.AND P0, PT, R7, 0x20, PT ;  /* 0x000000200700780c */ /* 0x000fda0003f06070 */
[----:B--2---:R-:W-:Y:S05]  /*0580*/  @!P0 BRA `(.L_x_642) ;  /* 0xfffffffc00c48947 */ /* 0x004fea000383ffff */
.L_x_639:
[----:B------:R-:W-:Y:S05]  /*0590*/  BSYNC.RECONVERGENT B1 ;  /* 0x0000000000017941 */ /* 0x000fea0003800200 */
.L_x_638:
[----:B------:R-:W-:-:S05]  /*05a0*/  VIADD R6, R6, UR12 ;  /* 0x0000000c06067c36 */ /* 0x000fca0008000000 */
[----:B------:R-:W-:-:S13]  /*05b0*/  ISETP.GE.U32.AND P0, PT, R6, 0x8, PT ;  /* 0x000000080600780c */ /* 0x000fda0003f06070 */
[----:B------:R-:W-:Y:S05]  /*05c0*/  @!P0 BRA `(.L_x_643) ;  /* 0xfffffffc00808947 */ /* 0x000fea000383ffff */
.L_x_637:
[----:B------:R-:W-:Y:S05]  /*05d0*/  BSYNC.RECONVERGENT B0 ;  /* 0x0000000000007941 */ /* 0x000fea0003800200 */
.L_x_636:
        /* <DEDUP_REMOVED lines=12> */
[----:B-1----:R-:W1:Y:S04]  /*06a0*/  LDS.128 R4, [R27+0x20] ;  /* 0x000020001b047984 */ /* 0x002e680000000c00 */
[----:B------:R-:W5:Y:S04]  /*06b0*/  LDS.64 R10, [R23+0x80] ;  /* 0x00008000170a7984 */ /* 0x000f680000000a00 */
[----:B----4-:R-:W4:Y:S01]  /*06c0*/  LDS.64 R2, [R23+0x100] ;  /* 0x0001000017027984 */ /* 0x010f220000000a00 */
[----:B--2---:R-:W-:Y:S01]  /*06d0*/  UISETP.GE.AND UP0, UPT, UR4, UR7, UPT ;  /* 0x000000070400728c */ /* 0x004fe2000bf06270 */
[CC--:B---3--:R-:W-:Y:S01]  /*06e0*/  FFMA R29, R12.reuse, R8.reuse, R21 ;  /* 0x000000080c1d7223 */ /* 0x0c8fe20000000015 */
[-C--:B------:R-:W-:Y:S01]  /*06f0*/  FFMA R12, R12, R9.reuse, R16 ;  /* 0x000000090c0c7223 */ /* 0x080fe20000000010 */
[----:B------:R-:W2:Y:S01]  /*0700*/  LDS.64 R20, [R23+0x180] ;  /* 0x0001800017147984 */ /* 0x000ea20000000a00 */
[C---:B-1----:R-:W-:Y:S01]  /*0710*/  FFMA R8, R4.reuse, R8, R17 ;  /* 0x0000000804087223 */ /* 0x042fe20000000011 */
[----:B------:R-:W-:Y:S01]  /*0720*/  FFMA R4, R4, R9, R19 ;  /* 0x0000000904047223 */ /* 0x000fe20000000013 */
[C---:B-----5:R-:W-:Y:S01]  /*0730*/  FFMA R29, R10.reuse, R13, R29 ;  /* 0x0000000d0a1d7223 */ /* 0x060fe2000000001d */
        /* <DEDUP_REMOVED lines=8> */
[----:B------:R-:W1:Y:S04]  /*07c0*/  LDS.64 R4, [R23+0x200] ;  /* 0x0002000017047984 */ /* 0x000e680000000a00 */
[----:B------:R-:W3:Y:S04]  /*07d0*/  LDS.128 R16, [R27+0x30] ;  /* 0x000030001b107984 */ /* 0x000ee80000000c00 */
[----:B------:R-:W4:Y:S01]  /*07e0*/  LDS.64 R2, [R23+0x280] ;  /* 0x0002800017027984 */ /* 0x000f220000000a00 */
[C---:B--2---:R-:W-:Y:S01]  /*07f0*/  FFMA R29, R20.reuse, R15, R29 ;  /* 0x0000000f141d7223 */ /* 0x044fe2000000001d */
[----:B------:R-:W-:Y:S01]  /*0800*/  FFMA R14, R15, R21, R14 ;  /* 0x000000150f0e7223 */ /* 0x000fe2000000000e */
[----:B------:R-:W-:Y:S01]  /*0810*/  FFMA R15, R20, R7, R12 ;  /* 0x00000007140f7223 */ /* 0x000fe2000000000c */
[----:B------:R-:W-:Y:S01]  /*0820*/  FFMA R21, R7, R21, R6 ;  /* 0x0000001507157223 */ /* 0x000fe20000000006 */
[----:B------:R-:W2:Y:S04]  /*0830*/  LDS.64 R12, [R23+0x300] ;  /* 0x00030000170c7984 */ /* 0x000ea80000000a00 */
[----:B------:R-:W5:Y:S01]  /*0840*/  LDS.64 R6, [R23+0x380] ;  /* 0x0003800017067984 */ /* 0x000f620000000a00 */
[CC--:B-1----:R-:W-:Y:S01]  /*0850*/  FFMA R29, R8.reuse, R4.reuse, R29 ;  /* 0x00000004081d7223 */ /* 0x0c2fe2000000001d */
[-C--:B------:R-:W-:Y:S01]  /*0860*/  FFMA R14, R8, R5.reuse, R14 ;  /* 0x00000005080e7223 */ /* 0x080fe2000000000e */
[C---:B---3--:R-:W-:Y:S01]  /*0870*/  FFMA R4, R16.reuse, R4, R15 ;  /* 0x0000000410047223 */ /* 0x048fe2000000000f */
[----:B------:R-:W-:Y:S01]  /*0880*/  FFMA R16, R16, R5, R21 ;  /* 0x0000000510107223 */ /* 0x000fe20000000015 */
[C---:B----4-:R-:W-:Y:S01]  /*0890*/  FFMA R29, R2.reuse, R9, R29 ;  /* 0x00000009021d7223 */ /* 0x050fe2000000001d */
[----:B------:R-:W-:Y:S01]  /*08a0*/  FFMA R9, R9, R3, R14 ;  /* 0x0000000309097223 */ /* 0x000fe2000000000e */
[----:B------:R-:W-:Y:S01]  /*08b0*/  FFMA R5, R2, R17, R4 ;  /* 0x0000001102057223 */ /* 0x000fe20000000004 */
[----:B------:R-:W-:Y:S01]  /*08c0*/  FFMA R3, R17, R3, R16 ;  /* 0x0000000311037223 */ /* 0x000fe20000000010 */
[----:B--2---:R-:W-:-:S02]  /*08d0*/  FFMA R29, R12, R10, R29 ;  /* 0x0000000a0c1d7223 */ /* 0x004fc4000000001d */
[----:B------:R-:W-:Y:S01]  /*08e0*/  FFMA R12, R12, R18, R5 ;  /* 0x000000120c0c7223 */ /* 0x000fe20000000005 */
[-C--:B------:R-:W-:Y:S01]  /*08f0*/  FFMA R10, R10, R13.reuse, R9 ;  /* 0x0000000d0a0a7223 */ /* 0x080fe20000000009 */
[----:B------:R-:W-:Y:S01]  /*0900*/  FFMA R18, R18, R13, R3 ;  /* 0x0000000d12127223 */ /* 0x000fe20000000003 */
[C---:B-----5:R-:W-:Y:S01]  /*0910*/  FFMA R21, R6.reuse, R11, R29 ;  /* 0x0000000b06157223 */ /* 0x060fe2000000001d */
[----:B------:R-:W-:Y:S01]  /*0920*/  FFMA R17, R6, R19, R12 ;  /* 0x0000001306117223 */ /* 0x000fe2000000000c */
[-C--:B------:R-:W-:Y:S01]  /*0930*/  FFMA R16, R11, R7.reuse, R10 ;  /* 0x000000070b107223 */ /* 0x080fe2000000000a */
[----:B------:R-:W-:Y:S01]  /*0940*/  FFMA R19, R19, R7, R18 ;  /* 0x0000000713137223 */ /* 0x000fe20000000012 */
[----:B------:R-:W-:Y:S06]  /*0950*/  BAR.SYNC.DEFER_BLOCKING 0x0 ;  /* 0x0000000000007b1d */ /* 0x000fec0000010000 */
[----:B------:R-:W-:Y:S05]  /*0960*/  BRA.U !UP0, `(.L_x_644) ;  /* 0xfffffff508f47547 */ /* 0x000fea000b83ffff */
.L_x_629:
        /* <DEDUP_REMOVED lines=22> */
.L_x_646:
[----:B------:R-:W-:Y:S05]  /*0ad0*/  BSYNC.RECONVERGENT B0 ;  /* 0x0000000000007941 */ /* 0x000fea0003800200 */
.L_x_645:
[----:B------:R-:W-:Y:S05]  /*0ae0*/  @P0 EXIT ;  /* 0x000000000000094d */ /* 0x000fea0003800000 */
[----:B------:R-:W2:Y:S01]  /*0af0*/  LDCU UR4, c[0x0][0x39c] ;  /* 0x00007380ff0477ac */ /* 0x000ea20008000800 */
[C---:B-1----:R-:W-:Y:S02]  /*0b00*/  IADD3 R4, PT, PT, R25.reuse, 0x1, RZ ;  /* 0x0000000119047810 */ /* 0x042fe40007ffe0ff */
[----:B--2---:R-:W-:Y:S01]  /*0b10*/  ISETP.GE.AND P0, PT, R25, UR4, PT ;  /* 0x0000000419007c0c */ /* 0x004fe2000bf06270 */
        /* <DEDUP_REMOVED lines=15> */
.L_x_647:
        /* <DEDUP_REMOVED lines=15> */
.L_x_674:


//--------------------- .nv.shared._Z22gemm_smem_tiled_kernelILi128ELi32ELi128EEvPKfS1_Pfiii --------------------------
	.section	.nv.shared._Z22gemm_smem_tiled_kernelILi128ELi32ELi128EEvPKfS1_Pfiii,"aw",@nobits
	.sectionflags	@""
	.align	4
.nv.shared._Z22gemm_smem_tiled_kernelILi128ELi32ELi128EEvPKfS1_Pfiii:
	.zero		33792


//--------------------- .nv.shared.reserved.0     --------------------------
	.section	.nv.shared.reserved.0,"aw",@nobits
	.weak		__nv_reservedSMEM_offset_0_alias
	.size		__nv_reservedSMEM_offset_0_alias, 0, 64
	.other		__nv_reservedSMEM_offset_0_alias,@"STO_CUDA_RESERVED_SHARED STV_DEFAULT"
__nv_reservedSMEM_offset_0_alias:
	.zero		0
	.zero		64


//--------------------- .nv.shared._Z22gemm_smem_tiled_kernelILi128ELi32ELi64EEvPKfS1_Pfiii --------------------------
	.section	.nv.shared._Z22gemm_smem_tiled_kernelILi128ELi32ELi64EEvPKfS1_Pfiii,"aw",@nobits
	.sectionflags	@""
	.align	4
.nv.shared._Z22gemm_smem_tiled_kernelILi128ELi32ELi64EEvPKfS1_Pfiii:
	.zero		25600


//--------------------- .nv.shared._Z22gemm_smem_tiled_kernelILi128ELi32ELi32EEvPKfS1_Pfiii --------------------------
	.section	.nv.shared._Z22gemm_smem_tiled_kernelILi128ELi32ELi32EEvPKfS1_Pfiii,"aw",@nobits
	.sectionflags	@""
	.align	4
.nv.shared._Z22gemm_smem_tiled_kernelILi128ELi32ELi32EEvPKfS1_Pfiii:
	.zero		21504


//--------------------- .nv.shared._Z22gemm_smem_tiled_kernelILi128ELi16ELi128EEvPKfS1_Pfiii --------------------------
	.section	.nv.shared._Z22gemm_smem_tiled_kernelILi128ELi16ELi128EEvPKfS1_Pfiii,"aw",@nobits
	.sectionflags	@""
	.align	4
.nv.shared._Z22gemm_smem_tiled_kernelILi128ELi16ELi128EEvPKfS1_Pfiii:
	.zero		17408


//--------------------- .nv.shared._Z22gemm_smem_tiled_kernelILi128ELi16ELi64EEvPKfS1_Pfiii --------------------------
	.section	.nv.shared._Z22gemm_smem_tiled_kernelILi128ELi16ELi64EEvPKfS1_Pfiii,"aw",@nobits
	.sectionflags	@""
	.align	4
.nv.shared._Z22gemm_smem_tiled_kernelILi128ELi16ELi64EEvPKfS1_Pfiii:
	.zero		13312


//--------------------- .nv.shared._Z22gemm_smem_tiled_kernelILi128ELi16ELi32EEvPKfS1_Pfiii --------------------------
	.section	.nv.shared._Z22gemm_smem_tiled_kernelILi128ELi16ELi32EEvPKfS1_Pfiii,"aw",@nobits
	.sectionflags	@""
	.align	4
.nv.shared._Z22gemm_smem_tiled_kernelILi128ELi16ELi32EEvPKfS1_Pfiii:
	.zero		11264


//--------------------- .nv.shared._Z22gemm_smem_tiled_kernelILi128ELi8ELi128EEvPKfS1_Pfiii --------------------------
	.section	.nv.shared._Z22gemm_smem_tiled_kernelILi128ELi8ELi128EEvPKfS1_Pfiii,"aw",@nobits
	.sectionflags	@""
	.align	4
.nv.shared._Z22gemm_smem_tiled_kernelILi128ELi8ELi128EEvPKfS1_Pfiii:
	.zero		9216


//--------------------- .nv.shared._Z22gemm_smem_tiled_kernelILi128ELi8ELi64EEvPKfS1_Pfiii --------------------------
	.section	.nv.shared._Z22gemm_smem_tiled_kernelILi128ELi8ELi64EEvPKfS1_Pfiii,"aw",@nobits
	.sectionflags	@""
	.align	4
.nv.shared._Z22gemm_smem_tiled_kernelILi128ELi8ELi64EEvPKfS1_Pfiii:
	.zero		7168


//--------------------- .nv.shared._Z22gemm_smem_tiled_kernelILi128ELi8ELi32EEvPKfS1_Pfiii --------------------------
	.section	.nv.shared._Z22gemm_smem_tiled_kernelILi128ELi8ELi32EEvPKfS1_Pfiii,"aw",@nobits
	.sectionflags	@""
	.align	4
.nv.shared._Z22gemm_smem_tiled_kernelILi128ELi8ELi32EEvPKfS1_Pfiii:
	.zero		6144


//--------------------- .nv.shared._Z22gemm_smem_tiled_kernelILi64ELi32ELi128EEvPKfS1_Pfiii --------------------------
	.section	.nv.shared._Z22gemm_smem_tiled_kernelILi64ELi32ELi128EEvPKfS1_Pfiii,"aw",@nobits
	.sectionflags	@""
	.align	4
.nv.shared._Z22gemm_smem_tiled_kernelILi64ELi32ELi128EEvPKfS1_Pfiii:
	.zero		25600


//--------------------- .nv.shared._Z22gemm_smem_tiled_kernelILi64ELi32ELi64EEvPKfS1_Pfiii --------------------------
	.section	.nv.shared._Z22gemm_smem_tiled_kernelILi64ELi32ELi64EEvPKfS1_Pfiii,"aw",@nobits
	.sectionflags	@""
	.align	4
.nv.shared._Z22gemm_smem_tiled_kernelILi64ELi32ELi64EEvPKfS1_Pfiii:
	.zero		17408


//--------------------- .nv.shared._Z22gemm_smem_tiled_kernelILi64ELi32ELi32EEvPKfS1_Pfiii --------------------------
	.section	.nv.shared._Z22gemm_smem_tiled_kernelILi64ELi32ELi32EEvPKfS1_Pfiii,"aw",@nobits
	.sectionflags	@""
	.align	4
.nv.shared._Z22gemm_smem_tiled_kernelILi64ELi32ELi32EEvPKfS1_Pfiii:
	.zero		13312


//--------------------- .nv.shared._Z22gemm_smem_tiled_kernelILi64ELi16ELi128EEvPKfS1_Pfiii --------------------------
	.section	.nv.shared._Z22gemm_smem_tiled_kernelILi64ELi16ELi128EEvPKfS1_Pfiii,"aw",@nobits
	.sectionflags	@""
	.align	4
.nv.shared._Z22gemm_smem_tiled_kernelILi64ELi16ELi128EEvPKfS1_Pfiii:
	.zero		13312


//--------------------- .nv.shared._Z22gemm_smem_tiled_kernelILi64ELi16ELi64EEvPKfS1_Pfiii --------------------------
	.section	.nv.shared._Z22gemm_smem_tiled_kernelILi64ELi16ELi64EEvPKfS1_Pfiii,"aw",@nobits
	.sectionflags	@""
	.align	4
.nv.shared._Z22gemm_smem_tiled_kernelILi64ELi16ELi64EEvPKfS1_Pfiii:
	.zero		9216


//--------------------- .nv.shared._Z22gemm_smem_tiled_kernelILi64ELi16ELi32EEvPKfS1_Pfiii --------------------------
	.section	.nv.shared._Z22gemm_smem_tiled_kernelILi64ELi16ELi32EEvPKfS1_Pfiii,"aw",@nobits
	.sectionflags	@""
	.align	4
.nv.shared._Z22gemm_smem_tiled_kernelILi64ELi16ELi32EEvPKfS1_Pfiii:
	.zero		7168


//--------------------- .nv.shared._Z22gemm_smem_tiled_kernelILi64ELi8ELi128EEvPKfS1_Pfiii --------------------------
	.section	.nv.shared._Z22gemm_smem_tiled_kernelILi64ELi8ELi128EEvPKfS1_Pfiii,"aw",@nobits
	.sectionflags	@""
	.align	4
.nv.shared._Z22gemm_smem_tiled_kernelILi64ELi8ELi128EEvPKfS1_Pfiii:
	.zero		7168


//--------------------- .nv.shared._Z22gemm_smem_tiled_kernelILi64ELi8ELi64EEvPKfS1_Pfiii --------------------------
	.section	.nv.shared._Z22gemm_smem_tiled_kernelILi64ELi8ELi64EEvPKfS1_Pfiii,"aw",@nobits
	.sectionflags	@""
	.align	4
.nv.shared._Z22gemm_smem_tiled_kernelILi64ELi8ELi64EEvPKfS1_Pfiii:
	.zero		5120


//--------------------- .nv.shared._Z22gemm_smem_tiled_kernelILi64ELi8ELi32EEvPKfS1_Pfiii --------------------------
	.section	.nv.shared._Z22gemm_smem_tiled_kernelILi64ELi8ELi32EEvPKfS1_Pfiii,"aw",@nobits
	.sectionflags	@""
	.align	4
.nv.shared._Z22gemm_smem_tiled_kernelILi64ELi8ELi32EEvPKfS1_Pfiii:
	.zero		4096


//--------------------- .nv.shared._Z22gemm_smem_tiled_kernelILi32ELi32ELi128EEvPKfS1_Pfiii --------------------------
	.section	.nv.shared._Z22gemm_smem_tiled_kernelILi32ELi32ELi128EEvPKfS1_Pfiii,"aw",@nobits
	.sectionflags	@""
	.align	4
.nv.shared._Z22gemm_smem_tiled_kernelILi32ELi32ELi128EEvPKfS1_Pfiii:
	.zero		21504


//--------------------- .nv.shared._Z22gemm_smem_tiled_kernelILi32ELi32ELi64EEvPKfS1_Pfiii --------------------------
	.section	.nv.shared._Z22gemm_smem_tiled_kernelILi32ELi32ELi64EEvPKfS1_Pfiii,"aw",@nobits
	.sectionflags	@""
	.align	4
.nv.shared._Z22gemm_smem_tiled_kernelILi32ELi32ELi64EEvPKfS1_Pfiii:
	.zero		13312


//--------------------- .nv.shared._Z22gemm_smem_tiled_kernelILi32ELi32ELi32EEvPKfS1_Pfiii --------------------------
	.section	.nv.shared._Z22gemm_smem_tiled_kernelILi32ELi32ELi32EEvPKfS1_Pfiii,"aw",@nobits
	.sectionflags	@""
	.align	4
.nv.shared._Z22gemm_smem_tiled_kernelILi32ELi32ELi32EEvPKfS1_Pfiii:
	.zero		9216


//--------------------- .nv.shared._Z22gemm_smem_tiled_kernelILi32ELi16ELi128EEvPKfS1_Pfiii --------------------------
	.section	.nv.shared._Z22gemm_smem_tiled_kernelILi32ELi16ELi128EEvPKfS1_Pfiii,"aw",@nobits
	.sectionflags	@""
	.align	4
.nv.shared._Z22gemm_smem_tiled_kernelILi32ELi16ELi128EEvPKfS1_Pfiii:
	.zero		11264


//--------------------- .nv.shared._Z22gemm_smem_tiled_kernelILi32ELi16ELi64EEvPKfS1_Pfiii --------------------------
	.section	.nv.shared._Z22gemm_smem_tiled_kernelILi32ELi16ELi64EEvPKfS1_Pfiii,"aw",@nobits
	.sectionflags	@""
	.align	4
.nv.shared._Z22gemm_smem_tiled_kernelILi32ELi16ELi64EEvPKfS1_Pfiii:
	.zero		7168


//--------------------- .nv.shared._Z22gemm_smem_tiled_kernelILi32ELi16ELi32EEvPKfS1_Pfiii --------------------------
	.section	.nv.shared._Z22gemm_smem_tiled_kernelILi32ELi16ELi32EEvPKfS1_Pfiii,"aw",@nobits
	.sectionflags	@""
	.align	4
.nv.shared._Z22gemm_smem_tiled_kernelILi32ELi16ELi32EEvPKfS1_Pfiii:
	.zero		5120


//--------------------- .nv.shared._Z22gemm_smem_tiled_kernelILi32ELi8ELi128EEvPKfS1_Pfiii --------------------------
	.section	.nv.shared._Z22gemm_smem_tiled_kernelILi32ELi8ELi128EEvPKfS1_Pfiii,"aw",@nobits
	.sectionflags	@""
	.align	4
.nv.shared._Z22gemm_smem_tiled_kernelILi32ELi8ELi128EEvPKfS1_Pfiii:
	.zero		6144


//--------------------- .nv.shared._Z22gemm_smem_tiled_kernelILi32ELi8ELi64EEvPKfS1_Pfiii --------------------------
	.section	.nv.shared._Z22gemm_smem_tiled_kernelILi32ELi8ELi64EEvPKfS1_Pfiii,"aw",@nobits
	.sectionflags	@""
	.align	4
.nv.shared._Z22gemm_smem_tiled_kernelILi32ELi8ELi64EEvPKfS1_Pfiii:
	.zero		4096


//--------------------- .nv.shared._Z22gemm_smem_tiled_kernelILi32ELi8ELi32EEvPKfS1_Pfiii --------------------------
	.section	.nv.shared._Z22gemm_smem_tiled_kernelILi32ELi8ELi32EEvPKfS1_Pfiii,"aw",@nobits
	.sectionflags	@""
	.align	4
.nv.shared._Z22gemm_smem_tiled_kernelILi32ELi8ELi32EEvPKfS1_Pfiii:
	.zero		3072


//--------------------- .nv.constant0._Z22gemm_smem_tiled_kernelILi128ELi32ELi128EEvPKfS1_Pfiii --------------------------
	.section	.nv.constant0._Z22gemm_smem_tiled_kernelILi128ELi32ELi128EEvPKfS1_Pfiii,"a",@progbits
	.sectionflags	@""
	.align	4
.nv.constant0._Z22gemm_smem_tiled_kernelILi128ELi32ELi128EEvPKfS1_Pfiii:
	.zero		932


//--------------------- .nv.constant0._Z22gemm_smem_tiled_kernelILi128ELi32ELi64EEvPKfS1_Pfiii --------------------------
	.section	.nv.constant0._Z22gemm_smem_tiled_kernelILi128ELi32ELi64EEvPKfS1_Pfiii,"a",@progbits
	.sectionflags	@""
	.align	4
.nv.constant0._Z22gemm_smem_tiled_kernelILi128ELi32ELi64EEvPKfS1_Pfiii:
	.zero		932


//--------------------- .nv.constant0._Z22gemm_smem_tiled_kernelILi128ELi32ELi32EEvPKfS1_Pfiii --------------------------
	.section	.nv.constant0._Z22gemm_smem_tiled_kernelILi128ELi32ELi32EEvPKfS1_Pfiii,"a",@progbits
	.sectionflags	@""
	.align	4
.nv.constant0._Z22gemm_smem_tiled_kernelILi128ELi32ELi32EEvPKfS1_Pfiii:
	.zero		932


//--------------------- .nv.constant0._Z22gemm_smem_tiled_kernelILi128ELi16ELi128EEvPKfS1_Pfiii --------------------------
	.section	.nv.constant0._Z22gemm_smem_tiled_kernelILi128ELi16ELi128EEvPKfS1_Pfiii,"a",@progbits
	.sectionflags	@""
	.align	4
.nv.constant0._Z22gemm_smem_tiled_kernelILi128ELi16ELi128EEvPKfS1_Pfiii:
	.zero		932


//--------------------- .nv.constant0._Z22gemm_smem_tiled_kernelILi128ELi16ELi64EEvPKfS1_Pfiii --------------------------
	.section	.nv.constant0._Z22gemm_smem_tiled_kernelILi128ELi16ELi64EEvPKfS1_Pfiii,"a",@progbits
	.sectionflags	@""
	.align	4
.nv.constant0._Z22gemm_smem_tiled_kernelILi128ELi16ELi64EEvPKfS1_Pfiii:
	.zero		932


//--------------------- .nv.constant0._Z22gemm_smem_tiled_kernelILi128ELi16ELi32EEvPKfS1_Pfiii --------------------------
	.section	.nv.constant0._Z22gemm_smem_tiled_kernelILi128ELi16ELi32EEvPKfS1_Pfiii,"a",@progbits
	.sectionflags	@""
	.align	4
.nv.constant0._Z22gemm_smem_tiled_kernelILi128ELi16ELi32EEvPKfS1_Pfiii:
	.zero		932


//--------------------- .nv.constant0._Z22gemm_smem_tiled_kernelILi128ELi8ELi128EEvPKfS1_Pfiii --------------------------
	.section	.nv.constant0._Z22gemm_smem_tiled_kernelILi128ELi8ELi128EEvPKfS1_Pfiii,"a",@progbits
	.sectionflags	@""
	.align	4
.nv.constant0._Z22gemm_smem_tiled_kernelILi128ELi8ELi128EEvPKfS1_Pfiii:
	.zero		932


//--------------------- .nv.constant0._Z22gemm_smem_tiled_kernelILi128ELi8ELi64EEvPKfS1_Pfiii --------------------------
	.section	.nv.constant0._Z22gemm_smem_tiled_kernelILi128ELi8ELi64EEvPKfS1_Pfiii,"a",@progbits
	.sectionflags	@""
	.align	4
.nv.constant0._Z22gemm_smem_tiled_kernelILi128ELi8ELi64EEvPKfS1_Pfiii:
	.zero		932


//--------------------- .nv.constant0._Z22gemm_smem_tiled_kernelILi128ELi8ELi32EEvPKfS1_Pfiii --------------------------
	.section	.nv.constant0._Z22gemm_smem_tiled_kernelILi128ELi8ELi32EEvPKfS1_Pfiii,"a",@progbits
	.sectionflags	@""
	.align	4
.nv.constant0._Z22gemm_smem_tiled_kernelILi128ELi8ELi32EEvPKfS1_Pfiii:
	.zero		932


//--------------------- .nv.constant0._Z22gemm_smem_tiled_kernelILi64ELi32ELi128EEvPKfS1_Pfiii --------------------------
	.section	.nv.constant0._Z22gemm_smem_tiled_kernelILi64ELi32ELi128EEvPKfS1_Pfiii,"a",@progbits
	.sectionflags	@""
	.align	4
.nv.constant0._Z22gemm_smem_tiled_kernelILi64ELi32ELi128EEvPKfS1_Pfiii:
	.zero		932


//--------------------- .nv.constant0._Z22gemm_smem_tiled_kernelILi64ELi32ELi64EEvPKfS1_Pfiii --------------------------
	.section	.nv.constant0._Z22gemm_smem_tiled_kernelILi64ELi32ELi64EEvPKfS1_Pfiii,"a",@progbits
	.sectionflags	@""
	.align	4
.nv.constant0._Z22gemm_smem_tiled_kernelILi64ELi32ELi64EEvPKfS1_Pfiii:
	.zero		932


//--------------------- .nv.constant0._Z22gemm_smem_tiled_kernelILi64ELi32ELi32EEvPKfS1_Pfiii --------------------------
	.section	.nv.constant0._Z22gemm_smem_tiled_kernelILi64ELi32ELi32EEvPKfS1_Pfiii,"a",@progbits
	.sectionflags	@""
	.align	4
.nv.constant0._Z22gemm_smem_tiled_kernelILi64ELi32ELi32EEvPKfS1_Pfiii:
	.zero		932


//--------------------- .nv.constant0._Z22gemm_smem_tiled_kernelILi64ELi16ELi128EEvPKfS1_Pfiii --------------------------
	.section	.nv.constant0._Z22gemm_smem_tiled_kernelILi64ELi16ELi128EEvPKfS1_Pfiii,"a",@progbits
	.sectionflags	@""
	.align	4
.nv.constant0._Z22gemm_smem_tiled_kernelILi64ELi16ELi128EEvPKfS1_Pfiii:
	.zero		932


//--------------------- .nv.constant0._Z22gemm_smem_tiled_kernelILi64ELi16ELi64EEvPKfS1_Pfiii --------------------------
	.section	.nv.constant0._Z22gemm_smem_tiled_kernelILi64ELi16ELi64EEvPKfS1_Pfiii,"a",@progbits
	.sectionflags	@""
	.align	4
.nv.constant0._Z22gemm_smem_tiled_kernelILi64ELi16ELi64EEvPKfS1_Pfiii:
	.zero		932


//--------------------- .nv.constant0._Z22gemm_smem_tiled_kernelILi64ELi16ELi32EEvPKfS1_Pfiii --------------------------
	.section	.nv.constant0._Z22gemm_smem_tiled_kernelILi64ELi16ELi32EEvPKfS1_Pfiii,"a",@progbits
	.sectionflags	@""
	.align	4
.nv.constant0._Z22gemm_smem_tiled_kernelILi64ELi16ELi32EEvPKfS1_Pfiii:
	.zero		932


//--------------------- .nv.constant0._Z22gemm_smem_tiled_kernelILi64ELi8ELi128EEvPKfS1_Pfiii --------------------------
	.section	.nv.constant0._Z22gemm_smem_tiled_kernelILi64ELi8ELi128EEvPKfS1_Pfiii,"a",@progbits
	.sectionflags	@""
	.align	4
.nv.constant0._Z22gemm_smem_tiled_kernelILi64ELi8ELi128EEvPKfS1_Pfiii:
	.zero		932


//--------------------- .nv.constant0._Z22gemm_smem_tiled_kernelILi64ELi8ELi64EEvPKfS1_Pfiii --------------------------
	.section	.nv.constant0._Z22gemm_smem_tiled_kernelILi64ELi8ELi64EEvPKfS1_Pfiii,"a",@progbits
	.sectionflags	@""
	.align	4
.nv.constant0._Z22gemm_smem_tiled_kernelILi64ELi8ELi64EEvPKfS1_Pfiii:
	.zero		932


//--------------------- .nv.constant0._Z22gemm_smem_tiled_kernelILi64ELi8ELi32EEvPKfS1_Pfiii --------------------------
	.section	.nv.constant0._Z22gemm_smem_tiled_kernelILi64ELi8ELi32EEvPKfS1_Pfiii,"a",@progbits
	.sectionflags	@""
	.align	4
.nv.constant0._Z22gemm_smem_tiled_kernelILi64ELi8ELi32EEvPKfS1_Pfiii:
	.zero		932


//--------------------- .nv.constant0._Z22gemm_smem_tiled_kernelILi32ELi32ELi128EEvPKfS1_Pfiii --------------------------
	.section	.nv.constant0._Z22gemm_smem_tiled_kernelILi32ELi32ELi128EEvPKfS1_Pfiii,"a",@progbits
	.sectionflags	@""
	.align	4
.nv.constant0._Z22gemm_smem_tiled_kernelILi32ELi32ELi128EEvPKfS1_Pfiii:
	.zero		932


//--------------------- .nv.constant0._Z22gemm_smem_tiled_kernelILi32ELi32ELi64EEvPKfS1_Pfiii --------------------------
	.section	.nv.constant0._Z22gemm_smem_tiled_kernelILi32ELi32ELi64EEvPKfS1_Pfiii,"a",@progbits
	.sectionflags	@""
	.align	4
.nv.constant0._Z22gemm_smem_tiled_kernelILi32ELi32ELi64EEvPKfS1_Pfiii:
	.zero		932


//--------------------- .nv.constant0._Z22gemm_smem_tiled_kernelILi32ELi32ELi32EEvPKfS1_Pfiii --------------------------
	.section	.nv.constant0._Z22gemm_smem_tiled_kernelILi32ELi32ELi32EEvPKfS1_Pfiii,"a",@progbits
	.sectionflags	@""
	.align	4
.nv.constant0._Z22gemm_smem_tiled_kernelILi32ELi32ELi32EEvPKfS1_Pfiii:
	.zero		932


//--------------------- .nv.constant0._Z22gemm_smem_tiled_kernelILi32ELi16ELi128EEvPKfS1_Pfiii --------------------------
	.section	.nv.constant0._Z22gemm_smem_tiled_kernelILi32ELi16ELi128EEvPKfS1_Pfiii,"a",@progbits
	.sectionflags	@""
	.align	4
.nv.constant0._Z22gemm_smem_tiled_kernelILi32ELi16ELi128EEvPKfS1_Pfiii:
	.zero		932


//--------------------- .nv.constant0._Z22gemm_smem_tiled_kernelILi32ELi16ELi64EEvPKfS1_Pfiii --------------------------
	.section	.nv.constant0._Z22gemm_smem_tiled_kernelILi32ELi16ELi64EEvPKfS1_Pfiii,"a",@progbits
	.sectionflags	@""
	.align	4
.nv.constant0._Z22gemm_smem_tiled_kernelILi32ELi16ELi64EEvPKfS1_Pfiii:
	.zero		932


//--------------------- .nv.constant0._Z22gemm_smem_tiled_kernelILi32ELi16ELi32EEvPKfS1_Pfiii --------------------------
	.section	.nv.constant0._Z22gemm_smem_tiled_kernelILi32ELi16ELi32EEvPKfS1_Pfiii,"a",@progbits
	.sectionflags	@""
	.align	4
.nv.constant0._Z22gemm_smem_tiled_kernelILi32ELi16ELi32EEvPKfS1_Pfiii:
	.zero		932


//--------------------- .nv.constant0._Z22gemm_smem_tiled_kernelILi32ELi8ELi128EEvPKfS1_Pfiii --------------------------
	.section	.nv.constant0._Z22gemm_smem_tiled_kernelILi32ELi8ELi128EEvPKfS1_Pfiii,"a",@progbits
	.sectionflags	@""
	.align	4
.nv.constant0._Z22gemm_smem_tiled_kernelILi32ELi8ELi128EEvPKfS1_Pfiii:
	.zero		932


//--------------------- .nv.constant0._Z22gemm_smem_tiled_kernelILi32ELi8ELi64EEvPKfS1_Pfiii --------------------------
	.section	.nv.constant0._Z22gemm_smem_tiled_kernelILi32ELi8ELi64EEvPKfS1_Pfiii,"a",@progbits
	.sectionflags	@""
	.align	4
.nv.constant0._Z22gemm_smem_tiled_kernelILi32ELi8ELi64EEvPKfS1_Pfiii:
	.zero		932


//--------------------- .nv.constant0._Z22gemm_smem_tiled_kernelILi32ELi8ELi32EEvPKfS1_Pfiii --------------------------
	.section	.nv.constant0._Z22gemm_smem_tiled_kernelILi32ELi8ELi32EEvPKfS1_Pfiii,"a",@progbits
	.sectionflags	@""
	.align	4
.nv.constant0._Z22gemm_smem_tiled_kernelILi32ELi8ELi32EEvPKfS1_Pfiii:
	.zero		932


//--------------------- SYMBOLS --------------------------

	.type		.nv.reservedSmem.offset0,@object
	.size		.nv.reservedSmem.offset0,0x4
	.type		.nv.reservedSmem.cap,@object
	.size		.nv.reservedSmem.cap,0x4
